	.target	sm_100a

	.elftype	@"ET_EXEC"


//--------------------- .note.nv.tkinfo           --------------------------
	.section	.note.nv.tkinfo,"",@"SHT_NOTE"
	.sectionflags	@"SHF_NOTE_NV_TKINFO"
	.tkinfo
        /*0018*/ 	.word	0x00000002
        /*0030*/ 	.string	""
        /*0030*/ 	.string	"ptxas"
        /*0030*/ 	.string	"Cuda compilation tools, release 13.0, V13.0.88"
        /*0030*/ 	.string	"Build cuda_13.0.r13.0/compiler.36424714_0"
        /*0030*/ 	.string	"-arch sm_100a -m 64 "



//--------------------- .note.nv.cuinfo           --------------------------
	.section	.note.nv.cuinfo,"",@"SHT_NOTE"
	.sectionflags	@"SHF_NOTE_NV_CUINFO"
        /*0018*/ 	.short	0x0002
        /*001a*/ 	.short	0x0064
        /*001c*/ 	.short	0x0082
	.zero		2


//--------------------- .nv.info                  --------------------------
	.section	.nv.info,"",@"SHT_CUDA_INFO"
	.align	4


	//----- nvinfo : EIATTR_REGCOUNT
	.align		4
        /*0000*/ 	.byte	0x04, 0x2f
        /*0002*/ 	.short	(.L_20 - .L_19)
	.align		4
.L_19:
        /*0004*/ 	.word	index@(_ZN7cutlass13device_kernelINS_4gemm6kernel13GemmUniversalIN4cute5tupleIJiiiiEEENS1_10collective13CollectiveMmaINS1_35MainloopSm100TmaUmmaWarpSpecializedILi22ELi2ELi2ENS5_IJNS4_1CILi2EEENSA_ILi4EEENSA_ILi1EEEEEEEENS5_IJNSA_ILi256EEESG_NSA_ILi32EEEEEENS_12float_e4m3_tENS5_IJlSD_lEEESJ_SK_NS4_8TiledMMAINS4_8MMA_AtomIJNS4_10MMA_TraitsINS4_25SM100_MMA_F8F6F4_2x1SM_SSEJSJ_SJ_fSG_SG_NS4_17integral_constantINS4_4UMMA5MajorELSR_0EEESS_NSP_INSQ_7ScaleInELST_0EEESU_EEEEEENS4_6LayoutINS5_IJSD_SD_SD_EEENS5_IJNSA_ILi0EEESZ_SZ_EEEEENS5_IJNS4_10UnderscoreES12_S12_EEEEENS4_28SM100_TMA_2SM_LOAD_MULTICASTENS4_14ComposedLayoutINS4_7SwizzleILi1ELi4ELi3EEENS4_18smem_ptr_flag_bitsILi8EEENSX_INS5_IJNSA_ILi8EEESH_EEENS5_IJSH_SD_EEEEEEEvNS4_8identityENS4_18SM100_TMA_2SM_LOADES1F_vS1G_EENS_8epilogue10collective18CollectiveEpilogueINS1J_23Sm100TmaWarpSpecializedILi4ELi2ELi64ELb0ELb0EEEJNS5_IJNSA_ILi128EEESG_SH_EEENS5_IJNSX_IS1O_SD_EENSX_INSA_ILi64EEESD_EEEEESJ_SK_SJ_SK_NS1J_6fusion15FusionCallbacksIS1N_NS1U_17LinearCombinationISJ_fSJ_fLNS_15FloatRoundStyleE2EEES1P_S1T_JEEENS4_5SM1004TMEM4LOAD26SM100_TMEM_LOAD_32dp32b64xENS4_13SM90_TMA_LOADENS16_INS17_ILi2ELi4ELi3EEES1A_NSX_INS5_IJS1B_S1R_EEENS5_IJS1R_SD_EEEEEEENS4_39AutoVectorizingCopyWithAssumedAlignmentILi128EEENS4_14SM90_TMA_STOREES29_S2B_S2B_EEEvvEEEEvNT_6ParamsE)
        /*0008*/ 	.word	0x000000d2


	//----- nvinfo : EIATTR_FRAME_SIZE
	.align		4
.L_20:
        /*000c*/ 	.byte	0x04, 0x11
        /*000e*/ 	.short	(.L_22 - .L_21)
	.align		4
.L_21:
        /*0010*/ 	.word	index@($__internal_2_$__cuda_sm10x_tcgen05_guardrail_trap_unallocated_columns_being_dealloced)
        /*0014*/ 	.word	0x00000000


	//----- nvinfo : EIATTR_FRAME_SIZE
	.align		4
.L_22:
        /*0018*/ 	.byte	0x04, 0x11
        /*001a*/ 	.short	(.L_24 - .L_23)
	.align		4
.L_23:
        /*001c*/ 	.word	index@($__internal_1_$__cuda_sm10x_tcgen05_guardrail_trap_phase_invalid_during_alloc)
        /*0020*/ 	.word	0x00000000


	//----- nvinfo : EIATTR_FRAME_SIZE
	.align		4
.L_24:
        /*0024*/ 	.byte	0x04, 0x11
        /*0026*/ 	.short	(.L_26 - .L_25)
	.align		4
.L_25:
        /*0028*/ 	.word	index@($__internal_0_$__cuda_sm10x_tcgen05_guardrail_trap_col_being_dealloced_not_returned_by_alloc)
        /*002c*/ 	.word	0x00000000


	//----- nvinfo : EIATTR_FRAME_SIZE
	.align		4
.L_26:
        /*0030*/ 	.byte	0x04, 0x11
        /*0032*/ 	.short	(.L_28 - .L_27)
	.align		4
.L_27:
        /*0034*/ 	.word	index@(_ZN7cutlass13device_kernelINS_4gemm6kernel13GemmUniversalIN4cute5tupleIJiiiiEEENS1_10collective13CollectiveMmaINS1_35MainloopSm100TmaUmmaWarpSpecializedILi22ELi2ELi2ENS5_IJNS4_1CILi2EEENSA_ILi4EEENSA_ILi1EEEEEEEENS5_IJNSA_ILi256EEESG_NSA_ILi32EEEEEENS_12float_e4m3_tENS5_IJlSD_lEEESJ_SK_NS4_8TiledMMAINS4_8MMA_AtomIJNS4_10MMA_TraitsINS4_25SM100_MMA_F8F6F4_2x1SM_SSEJSJ_SJ_fSG_SG_NS4_17integral_constantINS4_4UMMA5MajorELSR_0EEESS_NSP_INSQ_7ScaleInELST_0EEESU_EEEEEENS4_6LayoutINS5_IJSD_SD_SD_EEENS5_IJNSA_ILi0EEESZ_SZ_EEEEENS5_IJNS4_10UnderscoreES12_S12_EEEEENS4_28SM100_TMA_2SM_LOAD_MULTICASTENS4_14ComposedLayoutINS4_7SwizzleILi1ELi4ELi3EEENS4_18smem_ptr_flag_bitsILi8EEENSX_INS5_IJNSA_ILi8EEESH_EEENS5_IJSH_SD_EEEEEEEvNS4_8identityENS4_18SM100_TMA_2SM_LOADES1F_vS1G_EENS_8epilogue10collective18CollectiveEpilogueINS1J_23Sm100TmaWarpSpecializedILi4ELi2ELi64ELb0ELb0EEEJNS5_IJNSA_ILi128EEESG_SH_EEENS5_IJNSX_IS1O_SD_EENSX_INSA_ILi64EEESD_EEEEESJ_SK_SJ_SK_NS1J_6fusion15FusionCallbacksIS1N_NS1U_17LinearCombinationISJ_fSJ_fLNS_15FloatRoundStyleE2EEES1P_S1T_JEEENS4_5SM1004TMEM4LOAD26SM100_TMEM_LOAD_32dp32b64xENS4_13SM90_TMA_LOADENS16_INS17_ILi2ELi4ELi3EEES1A_NSX_INS5_IJS1B_S1R_EEENS5_IJS1R_SD_EEEEEEENS4_39AutoVectorizingCopyWithAssumedAlignmentILi128EEENS4_14SM90_TMA_STOREES29_S2B_S2B_EEEvvEEEEvNT_6ParamsE)
        /*0038*/ 	.word	0x00000000


	//----- nvinfo : EIATTR_MIN_STACK_SIZE
	.align		4
.L_28:
        /*003c*/ 	.byte	0x04, 0x12
        /*003e*/ 	.short	(.L_30 - .L_29)
	.align		4
.L_29:
        /*0040*/ 	.word	index@(_ZN7cutlass13device_kernelINS_4gemm6kernel13GemmUniversalIN4cute5tupleIJiiiiEEENS1_10collective13CollectiveMmaINS1_35MainloopSm100TmaUmmaWarpSpecializedILi22ELi2ELi2ENS5_IJNS4_1CILi2EEENSA_ILi4EEENSA_ILi1EEEEEEEENS5_IJNSA_ILi256EEESG_NSA_ILi32EEEEEENS_12float_e4m3_tENS5_IJlSD_lEEESJ_SK_NS4_8TiledMMAINS4_8MMA_AtomIJNS4_10MMA_TraitsINS4_25SM100_MMA_F8F6F4_2x1SM_SSEJSJ_SJ_fSG_SG_NS4_17integral_constantINS4_4UMMA5MajorELSR_0EEESS_NSP_INSQ_7ScaleInELST_0EEESU_EEEEEENS4_6LayoutINS5_IJSD_SD_SD_EEENS5_IJNSA_ILi0EEESZ_SZ_EEEEENS5_IJNS4_10UnderscoreES12_S12_EEEEENS4_28SM100_TMA_2SM_LOAD_MULTICASTENS4_14ComposedLayoutINS4_7SwizzleILi1ELi4ELi3EEENS4_18smem_ptr_flag_bitsILi8EEENSX_INS5_IJNSA_ILi8EEESH_EEENS5_IJSH_SD_EEEEEEEvNS4_8identityENS4_18SM100_TMA_2SM_LOADES1F_vS1G_EENS_8epilogue10collective18CollectiveEpilogueINS1J_23Sm100TmaWarpSpecializedILi4ELi2ELi64ELb0ELb0EEEJNS5_IJNSA_ILi128EEESG_SH_EEENS5_IJNSX_IS1O_SD_EENSX_INSA_ILi64EEESD_EEEEESJ_SK_SJ_SK_NS1J_6fusion15FusionCallbacksIS1N_NS1U_17LinearCombinationISJ_fSJ_fLNS_15FloatRoundStyleE2EEES1P_S1T_JEEENS4_5SM1004TMEM4LOAD26SM100_TMEM_LOAD_32dp32b64xENS4_13SM90_TMA_LOADENS16_INS17_ILi2ELi4ELi3EEES1A_NSX_INS5_IJS1B_S1R_EEENS5_IJS1R_SD_EEEEEEENS4_39AutoVectorizingCopyWithAssumedAlignmentILi128EEENS4_14SM90_TMA_STOREES29_S2B_S2B_EEEvvEEEEvNT_6ParamsE)
        /*0044*/ 	.word	0x00000000
.L_30:


//--------------------- .nv.compat                --------------------------
	.section	.nv.compat,"",@"SHT_CUDA_COMPAT_INFO"
	.align	4
        /*0000*/ 	.byte	0x02, 0x09, 0x01, 0x00, 0x02, 0x02, 0x02, 0x00, 0x02, 0x05, 0x05, 0x00, 0x03, 0x07, 0x01, 0x01
        /*0010*/ 	.byte	0x02, 0x03, 0x01, 0x00, 0x02, 0x06, 0x01, 0x00, 0x04, 0x0b, 0x08, 0x00, 0x09, 0x00, 0x00, 0x00
        /*0020*/ 	.byte	0x00, 0x00, 0x00, 0x00


//--------------------- .nv.info._ZN7cutlass13device_kernelINS_4gemm6kernel13GemmUniversalIN4cute5tupleIJiiiiEEENS1_10collective13CollectiveMmaINS1_35MainloopSm100TmaUmmaWarpSpecializedILi22ELi2ELi2ENS5_IJNS4_1CILi2EEENSA_ILi4EEENSA_ILi1EEEEEEEENS5_IJNSA_ILi256EEESG_NSA_ILi32EEEEEENS_12float_e4m3_tENS5_IJlSD_lEEESJ_SK_NS4_8TiledMMAINS4_8MMA_AtomIJNS4_10MMA_TraitsINS4_25SM100_MMA_F8F6F4_2x1SM_SSEJSJ_SJ_fSG_SG_NS4_17integral_constantINS4_4UMMA5MajorELSR_0EEESS_NSP_INSQ_7ScaleInELST_0EEESU_EEEEEENS4_6LayoutINS5_IJSD_SD_SD_EEENS5_IJNSA_ILi0EEESZ_SZ_EEEEENS5_IJNS4_10UnderscoreES12_S12_EEEEENS4_28SM100_TMA_2SM_LOAD_MULTICASTENS4_14ComposedLayoutINS4_7SwizzleILi1ELi4ELi3EEENS4_18smem_ptr_flag_bitsILi8EEENSX_INS5_IJNSA_ILi8EEESH_EEENS5_IJSH_SD_EEEEEEEvNS4_8identityENS4_18SM100_TMA_2SM_LOADES1F_vS1G_EENS_8epilogue10collective18CollectiveEpilogueINS1J_23Sm100TmaWarpSpecializedILi4ELi2ELi64ELb0ELb0EEEJNS5_IJNSA_ILi128EEESG_SH_EEENS5_IJNSX_IS1O_SD_EENSX_INSA_ILi64EEESD_EEEEESJ_SK_SJ_SK_NS1J_6fusion15FusionCallbacksIS1N_NS1U_17LinearCombinationISJ_fSJ_fLNS_15FloatRoundStyleE2EEES1P_S1T_JEEENS4_5SM1004TMEM4LOAD26SM100_TMEM_LOAD_32dp32b64xENS4_13SM90_TMA_LOADENS16_INS17_ILi2ELi4ELi3EEES1A_NSX_INS5_IJS1B_S1R_EEENS5_IJS1R_SD_EEEEEEENS4_39AutoVectorizingCopyWithAssumedAlignmentILi128EEENS4_14SM90_TMA_STOREES29_S2B_S2B_EEEvvEEEEvNT_6ParamsE --------------------------
	.section	.nv.info._ZN7cutlass13device_kernelINS_4gemm6kernel13GemmUniversalIN4cute5tupleIJiiiiEEENS1_10collective13CollectiveMmaINS1_35MainloopSm100TmaUmmaWarpSpecializedILi22ELi2ELi2ENS5_IJNS4_1CILi2EEENSA_ILi4EEENSA_ILi1EEEEEEEENS5_IJNSA_ILi256EEESG_NSA_ILi32EEEEEENS_12float_e4m3_tENS5_IJlSD_lEEESJ_SK_NS4_8TiledMMAINS4_8MMA_AtomIJNS4_10MMA_TraitsINS4_25SM100_MMA_F8F6F4_2x1SM_SSEJSJ_SJ_fSG_SG_NS4_17integral_constantINS4_4UMMA5MajorELSR_0EEESS_NSP_INSQ_7ScaleInELST_0EEESU_EEEEEENS4_6LayoutINS5_IJSD_SD_SD_EEENS5_IJNSA_ILi0EEESZ_SZ_EEEEENS5_IJNS4_10UnderscoreES12_S12_EEEEENS4_28SM100_TMA_2SM_LOAD_MULTICASTENS4_14ComposedLayoutINS4_7SwizzleILi1ELi4ELi3EEENS4_18smem_ptr_flag_bitsILi8EEENSX_INS5_IJNSA_ILi8EEESH_EEENS5_IJSH_SD_EEEEEEEvNS4_8identityENS4_18SM100_TMA_2SM_LOADES1F_vS1G_EENS_8epilogue10collective18CollectiveEpilogueINS1J_23Sm100TmaWarpSpecializedILi4ELi2ELi64ELb0ELb0EEEJNS5_IJNSA_ILi128EEESG_SH_EEENS5_IJNSX_IS1O_SD_EENSX_INSA_ILi64EEESD_EEEEESJ_SK_SJ_SK_NS1J_6fusion15FusionCallbacksIS1N_NS1U_17LinearCombinationISJ_fSJ_fLNS_15FloatRoundStyleE2EEES1P_S1T_JEEENS4_5SM1004TMEM4LOAD26SM100_TMEM_LOAD_32dp32b64xENS4_13SM90_TMA_LOADENS16_INS17_ILi2ELi4ELi3EEES1A_NSX_INS5_IJS1B_S1R_EEENS5_IJS1R_SD_EEEEEEENS4_39AutoVectorizingCopyWithAssumedAlignmentILi128EEENS4_14SM90_TMA_STOREES29_S2B_S2B_EEEvvEEEEvNT_6ParamsE,"",@"SHT_CUDA_INFO"
	.sectionflags	@""
	.align	4


	//----- nvinfo : EIATTR_CUDA_API_VERSION
	.align		4
        /*0000*/ 	.byte	0x04, 0x37
        /*0002*/ 	.short	(.L_32 - .L_31)
.L_31:
        /*0004*/ 	.word	0x00000082


	//----- nvinfo : EIATTR_KPARAM_INFO
	.align		4
.L_32:
        /*0008*/ 	.byte	0x04, 0x17
        /*000a*/ 	.short	(.L_34 - .L_33)
.L_33:
        /*000c*/ 	.word	0x00000000
        /*0010*/ 	.short	0x0000
        /*0012*/ 	.short	0x0000
        /*0014*/ 	.byte	0x00, 0xf0, 0x01, 0x20


	//----- nvinfo : EIATTR_AT_ENTRY_FRAGMENTS
	.align		4
.L_34:
        /*0018*/ 	.byte	0x04, 0x4f
        /*001a*/ 	.short	(.L_36 - .L_35)


	//   ....[0]....
.L_35:
        /*001c*/ 	.word	0x00000007


	//----- nvinfo : EIATTR_RESERVED_SMEM_USED
	.align		4
.L_36:
        /*0020*/ 	.byte	0x01, 0x41
	.zero		2


	//----- nvinfo : EIATTR_SPARSE_MMA_MASK
	.align		4
        /*0024*/ 	.byte	0x03, 0x50
        /*0026*/ 	.short	0x0000


	//----- nvinfo : EIATTR_TCGEN05_2CTA_USED
	.align		4
        /*0028*/ 	.byte	0x01, 0x52
	.zero		2


	//----- nvinfo : EIATTR_MAXREG_COUNT
	.align		4
        /*002c*/ 	.byte	0x03, 0x1b
        /*002e*/ 	.short	0x00ff


	//----- nvinfo : EIATTR_NUM_BARRIERS
	.align		4
        /*0030*/ 	.byte	0x02, 0x4c
        /*0032*/ 	.byte	0x07
	.zero		1


	//----- nvinfo : EIATTR_EXTERNS
	.align		4
        /*0034*/ 	.byte	0x04, 0x0f
        /*0036*/ 	.short	(.L_38 - .L_37)


	//   ....[0]....
	.align		4
.L_37:
        /*0038*/ 	.word	index@(__assertfail)


	//----- nvinfo : EIATTR_MERCURY_ISA_VERSION
	.align		4
.L_38:
        /*003c*/ 	.byte	0x03, 0x5f
        /*003e*/ 	.short	0x0101


	//----- nvinfo : EIATTR_INT_WARP_WIDE_INSTR_OFFSETS
	.align		4
        /*0040*/ 	.byte	0x04, 0x31
        /*0042*/ 	.short	(.L_40 - .L_39)


	//   ....[0]....
.L_39:
        /*0044*/ 	.word	0x00000f90


	//   ....[1]....
        /*0048*/ 	.word	0x00001030


	//   ....[2]....
        /*004c*/ 	.word	0x00004cf0


	//   ....[3]....
        /*0050*/ 	.word	0x00004d10


	//   ....[4]....
        /*0054*/ 	.word	0x00004d40


	//   ....[5]....
        /*0058*/ 	.word	0x00005880


	//   ....[6]....
        /*005c*/ 	.word	0x000058f0


	//   ....[7]....
        /*0060*/ 	.word	0x000059d0


	//   ....[8]....
        /*0064*/ 	.word	0x00005a50


	//   ....[9]....
        /*0068*/ 	.word	0x00005b50


	//   ....[10]....
        /*006c*/ 	.word	0x00005bd0


	//   ....[11]....
        /*0070*/ 	.word	0x00005cc0


	//   ....[12]....
        /*0074*/ 	.word	0x00005d70


	//----- nvinfo : EIATTR_COOP_GROUP_MASK_REGIDS
	.align		4
.L_40:
        /*0078*/ 	.byte	0x04, 0x29
        /*007a*/ 	.short	(.L_42 - .L_41)


	//   ....[0]....
.L_41:
        /*007c*/ 	.word	0xffffffff


	//   ....[1]....
        /*0080*/ 	.word	0xffffffff


	//   ....[2]....
        /*0084*/ 	.word	0xffffffff


	//   ....[3]....
        /*0088*/ 	.word	0xffffffff


	//   ....[4]....
        /*008c*/ 	.word	0xffffffff


	//   ....[5]....
        /*0090*/ 	.word	0xffffffff


	//   ....[6]....
        /*0094*/ 	.word	0xffffffff


	//   ....[7]....
        /*0098*/ 	.word	0xffffffff


	//   ....[8]....
        /*009c*/ 	.word	0xffffffff


	//   ....[9]....
        /*00a0*/ 	.word	0xffffffff


	//   ....[10]....
        /*00a4*/ 	.word	0xffffffff


	//   ....[11]....
        /*00a8*/ 	.word	0xffffffff


	//   ....[12]....
        /*00ac*/ 	.word	0xffffffff


	//   ....[13]....
        /*00b0*/ 	.word	0xffffffff


	//----- nvinfo : EIATTR_COOP_GROUP_INSTR_OFFSETS
	.align		4
.L_42:
        /*00b4*/ 	.byte	0x04, 0x28
        /*00b6*/ 	.short	(.L_44 - .L_43)


	//   ....[0]....
.L_43:
        /*00b8*/ 	.word	0x000000b0


	//   ....[1]....
        /*00bc*/ 	.word	0x00000510


	//   ....[2]....
        /*00c0*/ 	.word	0x00000940


	//   ....[3]....
        /*00c4*/ 	.word	0x00000ad0


	//   ....[4]....
        /*00c8*/ 	.word	0x00000bc0


	//   ....[5]....
        /*00cc*/ 	.word	0x00000d20


	//   ....[6]....
        /*00d0*/ 	.word	0x00000e70


	//   ....[7]....
        /*00d4*/ 	.word	0x000010b0


	//   ....[8]....
        /*00d8*/ 	.word	0x00002470


	//   ....[9]....
        /*00dc*/ 	.word	0x00003d40


	//   ....[10]....
        /*00e0*/ 	.word	0x00004210


	//   ....[11]....
        /*00e4*/ 	.word	0x00004240


	//   ....[12]....
        /*00e8*/ 	.word	0x00004bf0


	//   ....[13]....
        /*00ec*/ 	.word	0x00004e00


	//----- nvinfo : EIATTR_VRC_CTA_INIT_COUNT
	.align		4
.L_44:
        /*00f0*/ 	.byte	0x02, 0x4a
        /*00f2*/ 	.byte	0x80
	.zero		1


	//----- nvinfo : EIATTR_SYSCALL_OFFSETS
	.align		4
        /*00f4*/ 	.byte	0x04, 0x46
        /*00f6*/ 	.short	(.L_46 - .L_45)


	//   ....[0]....
.L_45:
        /*00f8*/ 	.word	0x000069d0


	//   ....[1]....
        /*00fc*/ 	.word	0x00006b10


	//   ....[2]....
        /*0100*/ 	.word	0x00007360


	//   ....[3]....
        /*0104*/ 	.word	0x00008980


	//   ....[4]....
        /*0108*/ 	.word	0x00009f30


	//   ....[5]....
        /*010c*/ 	.word	0x0000b500


	//----- nvinfo : EIATTR_MBARRIER_INSTR_OFFSETS
	.align		4
.L_46:
        /*0110*/ 	.byte	0x04, 0x39
        /*0112*/ 	.short	(.L_48 - .L_47)


	//   ....[0]....
.L_47:
        /*0114*/ 	.word	0x00000660
        /*0118*/ 	.word	0x000000ff
        /*011c*/ 	.word	0x00000000
        /*0120*/ 	.short	0x0100
        /*0122*/ 	.byte	0x04
	.zero		1


	//   ....[1]....
        /*0124*/ 	.word	0x00000670
        /*0128*/ 	.word	0x000000ff
        /*012c*/ 	.word	0x000000b0
        /*0130*/ 	.short	0x0100
        /*0132*/ 	.byte	0x04
	.zero		1


	//   ....[2]....
        /*0134*/ 	.word	0x00000680
        /*0138*/ 	.word	0x000000ff
        /*013c*/ 	.word	0x00000008
        /*0140*/ 	.short	0x0100
        /*0142*/ 	.byte	0x04
	.zero		1


	//   ....[3]....
        /*0144*/ 	.word	0x00000690
        /*0148*/ 	.word	0x000000ff
        /*014c*/ 	.word	0x000000b8
        /*0150*/ 	.short	0x0100
        /*0152*/ 	.byte	0x04
	.zero		1


	//   ....[4]....
        /*0154*/ 	.word	0x000006a0
        /*0158*/ 	.word	0x000000ff
        /*015c*/ 	.word	0x00000010
        /*0160*/ 	.short	0x0100
        /*0162*/ 	.byte	0x04
	.zero		1


	//   ....[5]....
        /*0164*/ 	.word	0x000006b0
        /*0168*/ 	.word	0x000000ff
        /*016c*/ 	.word	0x000000c0
        /*0170*/ 	.short	0x0100
        /*0172*/ 	.byte	0x04
	.zero		1


	//   ....[6]....
        /*0174*/ 	.word	0x000006c0
        /*0178*/ 	.word	0x000000ff
        /*017c*/ 	.word	0x00000018
        /*0180*/ 	.short	0x0100
        /*0182*/ 	.byte	0x04
	.zero		1


	//   ....[7]....
        /*0184*/ 	.word	0x000006d0
        /*0188*/ 	.word	0x000000ff
        /*018c*/ 	.word	0x000000c8
        /*0190*/ 	.short	0x0100
        /*0192*/ 	.byte	0x04
	.zero		1


	//   ....[8]....
        /*0194*/ 	.word	0x000006e0
        /*0198*/ 	.word	0x000000ff
        /*019c*/ 	.word	0x00000020
        /*01a0*/ 	.short	0x0100
        /*01a2*/ 	.byte	0x04
	.zero		1


	//   ....[9]....
        /*01a4*/ 	.word	0x000006f0
        /*01a8*/ 	.word	0x000000ff
        /*01ac*/ 	.word	0x000000d0
        /*01b0*/ 	.short	0x0100
        /*01b2*/ 	.byte	0x04
	.zero		1


	//   ....[10]....
        /*01b4*/ 	.word	0x00000700
        /*01b8*/ 	.word	0x000000ff
        /*01bc*/ 	.word	0x00000028
        /*01c0*/ 	.short	0x0100
        /*01c2*/ 	.byte	0x04
	.zero		1


	//   ....[11]....
        /*01c4*/ 	.word	0x00000710
        /*01c8*/ 	.word	0x000000ff
        /*01cc*/ 	.word	0x000000d8
        /*01d0*/ 	.short	0x0100
        /*01d2*/ 	.byte	0x04
	.zero		1


	//   ....[12]....
        /*01d4*/ 	.word	0x00000720
        /*01d8*/ 	.word	0x000000ff
        /*01dc*/ 	.word	0x00000030
        /*01e0*/ 	.short	0x0100
        /*01e2*/ 	.byte	0x04
	.zero		1


	//   ....[13]....
        /*01e4*/ 	.word	0x00000730
        /*01e8*/ 	.word	0x000000ff
        /*01ec*/ 	.word	0x000000e0
        /*01f0*/ 	.short	0x0100
        /*01f2*/ 	.byte	0x04
	.zero		1


	//   ....[14]....
        /*01f4*/ 	.word	0x00000740
        /*01f8*/ 	.word	0x000000ff
        /*01fc*/ 	.word	0x00000038
        /*0200*/ 	.short	0x0100
        /*0202*/ 	.byte	0x04
	.zero		1


	//   ....[15]....
        /*0204*/ 	.word	0x00000750
        /*0208*/ 	.word	0x000000ff
        /*020c*/ 	.word	0x000000e8
        /*0210*/ 	.short	0x0100
        /*0212*/ 	.byte	0x04
	.zero		1


	//   ....[16]....
        /*0214*/ 	.word	0x00000760
        /*0218*/ 	.word	0x000000ff
        /*021c*/ 	.word	0x00000040
        /*0220*/ 	.short	0x0100
        /*0222*/ 	.byte	0x04
	.zero		1


	//   ....[17]....
        /*0224*/ 	.word	0x00000770
        /*0228*/ 	.word	0x000000ff
        /*022c*/ 	.word	0x000000f0
        /*0230*/ 	.short	0x0100
        /*0232*/ 	.byte	0x04
	.zero		1


	//   ....[18]....
        /*0234*/ 	.word	0x00000780
        /*0238*/ 	.word	0x000000ff
        /*023c*/ 	.word	0x00000048
        /*0240*/ 	.short	0x0100
        /*0242*/ 	.byte	0x04
	.zero		1


	//   ....[19]....
        /*0244*/ 	.word	0x00000790
        /*0248*/ 	.word	0x000000ff
        /*024c*/ 	.word	0x000000f8
        /*0250*/ 	.short	0x0100
        /*0252*/ 	.byte	0x04
	.zero		1


	//   ....[20]....
        /*0254*/ 	.word	0x000007a0
        /*0258*/ 	.word	0x000000ff
        /*025c*/ 	.word	0x00000050
        /*0260*/ 	.short	0x0100
        /*0262*/ 	.byte	0x04
	.zero		1


	//   ....[21]....
        /*0264*/ 	.word	0x000007b0
        /*0268*/ 	.word	0x000000ff
        /*026c*/ 	.word	0x00000100
        /*0270*/ 	.short	0x0100
        /*0272*/ 	.byte	0x04
	.zero		1


	//   ....[22]....
        /*0274*/ 	.word	0x000007c0
        /*0278*/ 	.word	0x000000ff
        /*027c*/ 	.word	0x00000058
        /*0280*/ 	.short	0x0100
        /*0282*/ 	.byte	0x04
	.zero		1


	//   ....[23]....
        /*0284*/ 	.word	0x000007d0
        /*0288*/ 	.word	0x000000ff
        /*028c*/ 	.word	0x00000108
        /*0290*/ 	.short	0x0100
        /*0292*/ 	.byte	0x04
	.zero		1


	//   ....[24]....
        /*0294*/ 	.word	0x000007e0
        /*0298*/ 	.word	0x000000ff
        /*029c*/ 	.word	0x00000060
        /*02a0*/ 	.short	0x0100
        /*02a2*/ 	.byte	0x04
	.zero		1


	//   ....[25]....
        /*02a4*/ 	.word	0x000007f0
        /*02a8*/ 	.word	0x000000ff
        /*02ac*/ 	.word	0x00000110
        /*02b0*/ 	.short	0x0100
        /*02b2*/ 	.byte	0x04
	.zero		1


	//   ....[26]....
        /*02b4*/ 	.word	0x00000800
        /*02b8*/ 	.word	0x000000ff
        /*02bc*/ 	.word	0x00000068
        /*02c0*/ 	.short	0x0100
        /*02c2*/ 	.byte	0x04
	.zero		1


	//   ....[27]....
        /*02c4*/ 	.word	0x00000810
        /*02c8*/ 	.word	0x000000ff
        /*02cc*/ 	.word	0x00000118
        /*02d0*/ 	.short	0x0100
        /*02d2*/ 	.byte	0x04
	.zero		1


	//   ....[28]....
        /*02d4*/ 	.word	0x00000820
        /*02d8*/ 	.word	0x000000ff
        /*02dc*/ 	.word	0x00000070
        /*02e0*/ 	.short	0x0100
        /*02e2*/ 	.byte	0x04
	.zero		1


	//   ....[29]....
        /*02e4*/ 	.word	0x00000830
        /*02e8*/ 	.word	0x000000ff
        /*02ec*/ 	.word	0x00000120
        /*02f0*/ 	.short	0x0100
        /*02f2*/ 	.byte	0x04
	.zero		1


	//   ....[30]....
        /*02f4*/ 	.word	0x00000840
        /*02f8*/ 	.word	0x000000ff
        /*02fc*/ 	.word	0x00000078
        /*0300*/ 	.short	0x0100
        /*0302*/ 	.byte	0x04
	.zero		1


	//   ....[31]....
        /*0304*/ 	.word	0x00000850
        /*0308*/ 	.word	0x000000ff
        /*030c*/ 	.word	0x00000128
        /*0310*/ 	.short	0x0100
        /*0312*/ 	.byte	0x04
	.zero		1


	//   ....[32]....
        /*0314*/ 	.word	0x00000860
        /*0318*/ 	.word	0x000000ff
        /*031c*/ 	.word	0x00000080
        /*0320*/ 	.short	0x0100
        /*0322*/ 	.byte	0x04
	.zero		1


	//   ....[33]....
        /*0324*/ 	.word	0x00000870
        /*0328*/ 	.word	0x000000ff
        /*032c*/ 	.word	0x00000130
        /*0330*/ 	.short	0x0100
        /*0332*/ 	.byte	0x04
	.zero		1


	//   ....[34]....
        /*0334*/ 	.word	0x00000880
        /*0338*/ 	.word	0x000000ff
        /*033c*/ 	.word	0x00000088
        /*0340*/ 	.short	0x0100
        /*0342*/ 	.byte	0x04
	.zero		1


	//   ....[35]....
        /*0344*/ 	.word	0x00000890
        /*0348*/ 	.word	0x000000ff
        /*034c*/ 	.word	0x00000138
        /*0350*/ 	.short	0x0100
        /*0352*/ 	.byte	0x04
	.zero		1


	//   ....[36]....
        /*0354*/ 	.word	0x000008a0
        /*0358*/ 	.word	0x000000ff
        /*035c*/ 	.word	0x00000090
        /*0360*/ 	.short	0x0100
        /*0362*/ 	.byte	0x04
	.zero		1


	//   ....[37]....
        /*0364*/ 	.word	0x000008b0
        /*0368*/ 	.word	0x000000ff
        /*036c*/ 	.word	0x00000140
        /*0370*/ 	.short	0x0100
        /*0372*/ 	.byte	0x04
	.zero		1


	//   ....[38]....
        /*0374*/ 	.word	0x000008c0
        /*0378*/ 	.word	0x000000ff
        /*037c*/ 	.word	0x00000098
        /*0380*/ 	.short	0x0100
        /*0382*/ 	.byte	0x04
	.zero		1


	//   ....[39]....
        /*0384*/ 	.word	0x000008d0
        /*0388*/ 	.word	0x000000ff
        /*038c*/ 	.word	0x00000148
        /*0390*/ 	.short	0x0100
        /*0392*/ 	.byte	0x04
	.zero		1


	//   ....[40]....
        /*0394*/ 	.word	0x000008e0
        /*0398*/ 	.word	0x000000ff
        /*039c*/ 	.word	0x000000a0
        /*03a0*/ 	.short	0x0100
        /*03a2*/ 	.byte	0x04
	.zero		1


	//   ....[41]....
        /*03a4*/ 	.word	0x000008f0
        /*03a8*/ 	.word	0x000000ff
        /*03ac*/ 	.word	0x00000150
        /*03b0*/ 	.short	0x0100
        /*03b2*/ 	.byte	0x04
	.zero		1


	//   ....[42]....
        /*03b4*/ 	.word	0x00000900
        /*03b8*/ 	.word	0x000000ff
        /*03bc*/ 	.word	0x000000a8
        /*03c0*/ 	.short	0x0100
        /*03c2*/ 	.byte	0x04
	.zero		1


	//   ....[43]....
        /*03c4*/ 	.word	0x00000910
        /*03c8*/ 	.word	0x000000ff
        /*03cc*/ 	.word	0x00000158
        /*03d0*/ 	.short	0x0100
        /*03d2*/ 	.byte	0x04
	.zero		1


	//   ....[44]....
        /*03d4*/ 	.word	0x00000a40
        /*03d8*/ 	.word	0x000000ff
        /*03dc*/ 	.word	0x00000160
        /*03e0*/ 	.short	0x0100
        /*03e2*/ 	.byte	0x04
	.zero		1


	//   ....[45]....
        /*03e4*/ 	.word	0x00000a50
        /*03e8*/ 	.word	0x000000ff
        /*03ec*/ 	.word	0x00000180
        /*03f0*/ 	.short	0x0100
        /*03f2*/ 	.byte	0x04
	.zero		1


	//   ....[46]....
        /*03f4*/ 	.word	0x00000a60
        /*03f8*/ 	.word	0x000000ff
        /*03fc*/ 	.word	0x00000168
        /*0400*/ 	.short	0x0100
        /*0402*/ 	.byte	0x04
	.zero		1


	//   ....[47]....
        /*0404*/ 	.word	0x00000a70
        /*0408*/ 	.word	0x000000ff
        /*040c*/ 	.word	0x00000188
        /*0410*/ 	.short	0x0100
        /*0412*/ 	.byte	0x04
	.zero		1


	//   ....[48]....
        /*0414*/ 	.word	0x00000a80
        /*0418*/ 	.word	0x000000ff
        /*041c*/ 	.word	0x00000170
        /*0420*/ 	.short	0x0100
        /*0422*/ 	.byte	0x04
	.zero		1


	//   ....[49]....
        /*0424*/ 	.word	0x00000a90
        /*0428*/ 	.word	0x000000ff
        /*042c*/ 	.word	0x00000190
        /*0430*/ 	.short	0x0100
        /*0432*/ 	.byte	0x04
	.zero		1


	//   ....[50]....
        /*0434*/ 	.word	0x00000aa0
        /*0438*/ 	.word	0x000000ff
        /*043c*/ 	.word	0x00000178
        /*0440*/ 	.short	0x0100
        /*0442*/ 	.byte	0x04
	.zero		1


	//   ....[51]....
        /*0444*/ 	.word	0x00000ab0
        /*0448*/ 	.word	0x000000ff
        /*044c*/ 	.word	0x00000198
        /*0450*/ 	.short	0x0100
        /*0452*/ 	.byte	0x04
	.zero		1


	//   ....[52]....
        /*0454*/ 	.word	0x00000b90
        /*0458*/ 	.word	0x000000ff
        /*045c*/ 	.word	0x000001a0
        /*0460*/ 	.short	0x0100
        /*0462*/ 	.byte	0x06
	.zero		1


	//   ....[53]....
        /*0464*/ 	.word	0x00000ba0
        /*0468*/ 	.word	0x000000ff
        /*046c*/ 	.word	0x000001a8
        /*0470*/ 	.short	0x0100
        /*0472*/ 	.byte	0x06
	.zero		1


	//   ....[54]....
        /*0474*/ 	.word	0x00000cd0
        /*0478*/ 	.word	0x000000ff
        /*047c*/ 	.word	0x000001b0
        /*0480*/ 	.short	0x0100
        /*0482*/ 	.byte	0x06
	.zero		1


	//   ....[55]....
        /*0484*/ 	.word	0x00000ce0
        /*0488*/ 	.word	0x000000ff
        /*048c*/ 	.word	0x000001c0
        /*0490*/ 	.short	0x0100
        /*0492*/ 	.byte	0x06
	.zero		1


	//   ....[56]....
        /*0494*/ 	.word	0x00000cf0
        /*0498*/ 	.word	0x000000ff
        /*049c*/ 	.word	0x000001b8
        /*04a0*/ 	.short	0x0100
        /*04a2*/ 	.byte	0x06
	.zero		1


	//   ....[57]....
        /*04a4*/ 	.word	0x00000d00
        /*04a8*/ 	.word	0x000000ff
        /*04ac*/ 	.word	0x000001c8
        /*04b0*/ 	.short	0x0100
        /*04b2*/ 	.byte	0x06
	.zero		1


	//   ....[58]....
        /*04b4*/ 	.word	0x00000e20
        /*04b8*/ 	.word	0x000000ff
        /*04bc*/ 	.word	0x000001d0
        /*04c0*/ 	.short	0x0100
        /*04c2*/ 	.byte	0x04
	.zero		1


	//   ....[59]....
        /*04c4*/ 	.word	0x00000e30
        /*04c8*/ 	.word	0x000000ff
        /*04cc*/ 	.word	0x000001e0
        /*04d0*/ 	.short	0x0100
        /*04d2*/ 	.byte	0x04
	.zero		1


	//   ....[60]....
        /*04d4*/ 	.word	0x00000e40
        /*04d8*/ 	.word	0x000000ff
        /*04dc*/ 	.word	0x000001d8
        /*04e0*/ 	.short	0x0100
        /*04e2*/ 	.byte	0x04
	.zero		1


	//   ....[61]....
        /*04e4*/ 	.word	0x00000e50
        /*04e8*/ 	.word	0x000000ff
        /*04ec*/ 	.word	0x000001e8
        /*04f0*/ 	.short	0x0100
        /*04f2*/ 	.byte	0x04
	.zero		1


	//   ....[62]....
        /*04f4*/ 	.word	0x00000f40
        /*04f8*/ 	.word	0x000000ff
        /*04fc*/ 	.word	0x000001f0
        /*0500*/ 	.short	0x0100
        /*0502*/ 	.byte	0x04
	.zero		1


	//   ....[63]....
        /*0504*/ 	.word	0x00000f50
        /*0508*/ 	.word	0x000000ff
        /*050c*/ 	.word	0x00000200
        /*0510*/ 	.short	0x0100
        /*0512*/ 	.byte	0x04
	.zero		1


	//   ....[64]....
        /*0514*/ 	.word	0x00000f60
        /*0518*/ 	.word	0x000000ff
        /*051c*/ 	.word	0x000001f8
        /*0520*/ 	.short	0x0100
        /*0522*/ 	.byte	0x04
	.zero		1


	//   ....[65]....
        /*0524*/ 	.word	0x00000f70
        /*0528*/ 	.word	0x000000ff
        /*052c*/ 	.word	0x00000208
        /*0530*/ 	.short	0x0100
        /*0532*/ 	.byte	0x04
	.zero		1


	//   ....[66]....
        /*0534*/ 	.word	0x00001070
        /*0538*/ 	.word	0x000000ff
        /*053c*/ 	.word	0x00000210
        /*0540*/ 	.short	0x0100
        /*0542*/ 	.byte	0x06
	.zero		1


	//   ....[67]....
        /*0544*/ 	.word	0x00001c90
        /*0548*/ 	.word	0x00000003
        /*054c*/ 	.word	0x00000200
        /*0550*/ 	.short	0x010a
        /*0552*/ 	.byte	0xff
	.zero		1


	//   ....[68]....
        /*0554*/ 	.word	0x00001cc0
        /*0558*/ 	.word	0x00000003
        /*055c*/ 	.word	0x000001f0
        /*0560*/ 	.short	0x0101
        /*0562*/ 	.byte	0xff
	.zero		1


	//   ....[69]....
        /*0564*/ 	.word	0x00001d80
        /*0568*/ 	.word	0x000000ff
        /*056c*/ 	.word	0x000000b0
        /*0570*/ 	.short	0x010a
        /*0572*/ 	.byte	0x04
	.zero		1


	//   ....[70]....
        /*0574*/ 	.word	0x00001e50
        /*0578*/ 	.word	0x000000ff
        /*057c*/ 	.word	0x000000b0
        /*0580*/ 	.short	0x010a
        /*0582*/ 	.byte	0x21
	.zero		1


	//   ....[71]....
        /*0584*/ 	.word	0x00002000
        /*0588*/ 	.word	0x000000ff
        /*058c*/ 	.word	0x000000b0
        /*0590*/ 	.short	0x010a
        /*0592*/ 	.byte	0x05
	.zero		1


	//   ....[72]....
        /*0594*/ 	.word	0x00002110
        /*0598*/ 	.word	0x000000ff
        /*059c*/ 	.word	0x000001a8
        /*05a0*/ 	.short	0x0101
        /*05a2*/ 	.byte	0x06
	.zero		1


	//   ....[73]....
        /*05a4*/ 	.word	0x00002130
        /*05a8*/ 	.word	0x000000ff
        /*05ac*/ 	.word	0x000000b0
        /*05b0*/ 	.short	0x010a
        /*05b2*/ 	.byte	0x04
	.zero		1


	//   ....[74]....
        /*05b4*/ 	.word	0x000021b0
        /*05b8*/ 	.word	0x000000ff
        /*05bc*/ 	.word	0x000000b0
        /*05c0*/ 	.short	0x010a
        /*05c2*/ 	.byte	0x11
	.zero		1


	//   ....[75]....
        /*05c4*/ 	.word	0x00002340
        /*05c8*/ 	.word	0x000000ff
        /*05cc*/ 	.word	0x000000b0
        /*05d0*/ 	.short	0x010a
        /*05d2*/ 	.byte	0x05
	.zero		1


	//   ....[76]....
        /*05d4*/ 	.word	0x000024a0
        /*05d8*/ 	.word	0x00000003
        /*05dc*/ 	.word	0x000001b0
        /*05e0*/ 	.short	0x010a
        /*05e2*/ 	.byte	0xff
	.zero		1


	//   ....[77]....
        /*05e4*/ 	.word	0x000025f0
        /*05e8*/ 	.word	0x00000000
        /*05ec*/ 	.word	0x00000000
        /*05f0*/ 	.short	0x0101
        /*05f2*/ 	.byte	0xff
	.zero		1


	//   ....[78]....
        /*05f4*/ 	.word	0x00002ba0
        /*05f8*/ 	.word	0x000000ff
        /*05fc*/ 	.word	0x00000000
        /*0600*/ 	.short	0x010a
        /*0602*/ 	.byte	0x04
	.zero		1


	//   ....[79]....
        /*0604*/ 	.word	0x00002c30
        /*0608*/ 	.word	0x000000ff
        /*060c*/ 	.word	0x00000000
        /*0610*/ 	.short	0x010a
        /*0612*/ 	.byte	0x05
	.zero		1


	//   ....[80]....
        /*0614*/ 	.word	0x00002cc0
        /*0618*/ 	.word	0x000000ff
        /*061c*/ 	.word	0x00000000
        /*0620*/ 	.short	0x010a
        /*0622*/ 	.byte	0x05
	.zero		1


	//   ....[81]....
        /*0624*/ 	.word	0x00002d50
        /*0628*/ 	.word	0x000000ff
        /*062c*/ 	.word	0x00000000
        /*0630*/ 	.short	0x010a
        /*0632*/ 	.byte	0x05
	.zero		1


	//   ....[82]....
        /*0634*/ 	.word	0x00002de0
        /*0638*/ 	.word	0x000000ff
        /*063c*/ 	.word	0x00000000
        /*0640*/ 	.short	0x010a
        /*0642*/ 	.byte	0x05
	.zero		1


	//   ....[83]....
        /*0644*/ 	.word	0x00002e70
        /*0648*/ 	.word	0x000000ff
        /*064c*/ 	.word	0x00000000
        /*0650*/ 	.short	0x010a
        /*0652*/ 	.byte	0x05
	.zero		1


	//   ....[84]....
        /*0654*/ 	.word	0x00002f00
        /*0658*/ 	.word	0x000000ff
        /*065c*/ 	.word	0x00000000
        /*0660*/ 	.short	0x010a
        /*0662*/ 	.byte	0x05
	.zero		1


	//   ....[85]....
        /*0664*/ 	.word	0x00002f90
        /*0668*/ 	.word	0x000000ff
        /*066c*/ 	.word	0x00000000
        /*0670*/ 	.short	0x010a
        /*0672*/ 	.byte	0x05
	.zero		1


	//   ....[86]....
        /*0674*/ 	.word	0x00003020
        /*0678*/ 	.word	0x000000ff
        /*067c*/ 	.word	0x00000000
        /*0680*/ 	.short	0x010a
        /*0682*/ 	.byte	0x05
	.zero		1


	//   ....[87]....
        /*0684*/ 	.word	0x000030b0
        /*0688*/ 	.word	0x000000ff
        /*068c*/ 	.word	0x00000000
        /*0690*/ 	.short	0x010a
        /*0692*/ 	.byte	0x05
	.zero		1


	//   ....[88]....
        /*0694*/ 	.word	0x00003140
        /*0698*/ 	.word	0x000000ff
        /*069c*/ 	.word	0x00000000
        /*06a0*/ 	.short	0x010a
        /*06a2*/ 	.byte	0x05
	.zero		1


	//   ....[89]....
        /*06a4*/ 	.word	0x000031d0
        /*06a8*/ 	.word	0x000000ff
        /*06ac*/ 	.word	0x00000000
        /*06b0*/ 	.short	0x010a
        /*06b2*/ 	.byte	0x05
	.zero		1


	//   ....[90]....
        /*06b4*/ 	.word	0x00003260
        /*06b8*/ 	.word	0x000000ff
        /*06bc*/ 	.word	0x00000000
        /*06c0*/ 	.short	0x010a
        /*06c2*/ 	.byte	0x05
	.zero		1


	//   ....[91]....
        /*06c4*/ 	.word	0x000032f0
        /*06c8*/ 	.word	0x000000ff
        /*06cc*/ 	.word	0x00000000
        /*06d0*/ 	.short	0x010a
        /*06d2*/ 	.byte	0x05
	.zero		1


	//   ....[92]....
        /*06d4*/ 	.word	0x00003380
        /*06d8*/ 	.word	0x000000ff
        /*06dc*/ 	.word	0x00000000
        /*06e0*/ 	.short	0x010a
        /*06e2*/ 	.byte	0x05
	.zero		1


	//   ....[93]....
        /*06e4*/ 	.word	0x00003410
        /*06e8*/ 	.word	0x000000ff
        /*06ec*/ 	.word	0x00000000
        /*06f0*/ 	.short	0x010a
        /*06f2*/ 	.byte	0x05
	.zero		1


	//   ....[94]....
        /*06f4*/ 	.word	0x000034a0
        /*06f8*/ 	.word	0x000000ff
        /*06fc*/ 	.word	0x00000000
        /*0700*/ 	.short	0x010a
        /*0702*/ 	.byte	0x05
	.zero		1


	//   ....[95]....
        /*0704*/ 	.word	0x00003530
        /*0708*/ 	.word	0x000000ff
        /*070c*/ 	.word	0x00000000
        /*0710*/ 	.short	0x010a
        /*0712*/ 	.byte	0x05
	.zero		1


	//   ....[96]....
        /*0714*/ 	.word	0x000035c0
        /*0718*/ 	.word	0x000000ff
        /*071c*/ 	.word	0x00000000
        /*0720*/ 	.short	0x010a
        /*0722*/ 	.byte	0x05
	.zero		1


	//   ....[97]....
        /*0724*/ 	.word	0x00003650
        /*0728*/ 	.word	0x000000ff
        /*072c*/ 	.word	0x00000000
        /*0730*/ 	.short	0x010a
        /*0732*/ 	.byte	0x05
	.zero		1


	//   ....[98]....
        /*0734*/ 	.word	0x000036e0
        /*0738*/ 	.word	0x000000ff
        /*073c*/ 	.word	0x00000000
        /*0740*/ 	.short	0x010a
        /*0742*/ 	.byte	0x05
	.zero		1


	//   ....[99]....
        /*0744*/ 	.word	0x00003780
        /*0748*/ 	.word	0x00000000
        /*074c*/ 	.word	0x00000000
        /*0750*/ 	.short	0x010a
        /*0752*/ 	.byte	0xff
	.zero		1


	//   ....[100]....
        /*0754*/ 	.word	0x000038a0
        /*0758*/ 	.word	0x00000002
        /*075c*/ 	.word	0x000001f0
        /*0760*/ 	.short	0x010a
        /*0762*/ 	.byte	0xff
	.zero		1


	//   ....[101]....
        /*0764*/ 	.word	0x00003900
        /*0768*/ 	.word	0x00000004
        /*076c*/ 	.word	0x00000000
        /*0770*/ 	.short	0x0101
        /*0772*/ 	.byte	0xff
	.zero		1


	//   ....[102]....
        /*0774*/ 	.word	0x00003920
        /*0778*/ 	.word	0x000000ff
        /*077c*/ 	.word	0x000001c0
        /*0780*/ 	.short	0x010a
        /*0782*/ 	.byte	0x04
	.zero		1


	//   ....[103]....
        /*0784*/ 	.word	0x00003a40
        /*0788*/ 	.word	0x00000002
        /*078c*/ 	.word	0x000001b0
        /*0790*/ 	.short	0x010a
        /*0792*/ 	.byte	0xff
	.zero		1


	//   ....[104]....
        /*0794*/ 	.word	0x00003b50
        /*0798*/ 	.word	0x00000002
        /*079c*/ 	.word	0x00000000
        /*07a0*/ 	.short	0x0101
        /*07a2*/ 	.byte	0xff
	.zero		1


	//   ....[105]....
        /*07a4*/ 	.word	0x00003be0
        /*07a8*/ 	.word	0x000000ff
        /*07ac*/ 	.word	0x000001c0
        /*07b0*/ 	.short	0x0106
        /*07b2*/ 	.byte	0x04
	.zero		1


	//   ....[106]....
        /*07b4*/ 	.word	0x00003c00
        /*07b8*/ 	.word	0x000000ff
        /*07bc*/ 	.word	0x000001c0
        /*07c0*/ 	.short	0x010a
        /*07c2*/ 	.byte	0x04
	.zero		1


	//   ....[107]....
        /*07c4*/ 	.word	0x00003c90
        /*07c8*/ 	.word	0x000000ff
        /*07cc*/ 	.word	0x000001c0
        /*07d0*/ 	.short	0x0106
        /*07d2*/ 	.byte	0x07
	.zero		1


	//   ....[108]....
        /*07d4*/ 	.word	0x00003cd0
        /*07d8*/ 	.word	0x00000000
        /*07dc*/ 	.word	0x000001c0
        /*07e0*/ 	.short	0x010a
        /*07e2*/ 	.byte	0xff
	.zero		1


	//   ....[109]....
        /*07e4*/ 	.word	0x00003f10
        /*07e8*/ 	.word	0x000000ff
        /*07ec*/ 	.word	0x00000008
        /*07f0*/ 	.short	0x010a
        /*07f2*/ 	.byte	0x05
	.zero		1


	//   ....[110]....
        /*07f4*/ 	.word	0x00003f30
        /*07f8*/ 	.word	0x000000ff
        /*07fc*/ 	.word	0x00000008
        /*0800*/ 	.short	0x010a
        /*0802*/ 	.byte	0x05
	.zero		1


	//   ....[111]....
        /*0804*/ 	.word	0x000040c0
        /*0808*/ 	.word	0x000000ff
        /*080c*/ 	.word	0x00000008
        /*0810*/ 	.short	0x010a
        /*0812*/ 	.byte	0x05
	.zero		1


	//   ....[112]....
        /*0814*/ 	.word	0x000040e0
        /*0818*/ 	.word	0x000000ff
        /*081c*/ 	.word	0x00000008
        /*0820*/ 	.short	0x010a
        /*0822*/ 	.byte	0x05
	.zero		1


	//   ....[113]....
        /*0824*/ 	.word	0x000041a0
        /*0828*/ 	.word	0x000000ff
        /*082c*/ 	.word	0x00000000
        /*0830*/ 	.short	0x0101
        /*0832*/ 	.byte	0x04
	.zero		1


	//   ....[114]....
        /*0834*/ 	.word	0x00004480
        /*0838*/ 	.word	0x00000000
        /*083c*/ 	.word	0x000001b0
        /*0840*/ 	.short	0x010a
        /*0842*/ 	.byte	0xff
	.zero		1


	//   ....[115]....
        /*0844*/ 	.word	0x00004540
        /*0848*/ 	.word	0x00000000
        /*084c*/ 	.word	0x00000000
        /*0850*/ 	.short	0x0101
        /*0852*/ 	.byte	0xff
	.zero		1


	//   ....[116]....
        /*0854*/ 	.word	0x000045f0
        /*0858*/ 	.word	0x000000ff
        /*085c*/ 	.word	0x00000000
        /*0860*/ 	.short	0x010a
        /*0862*/ 	.byte	0x04
	.zero		1


	//   ....[117]....
        /*0864*/ 	.word	0x00004600
        /*0868*/ 	.word	0x000000ff
        /*086c*/ 	.word	0x000001e0
        /*0870*/ 	.short	0x010a
        /*0872*/ 	.byte	0x13
	.zero		1


	//   ....[118]....
        /*0874*/ 	.word	0x000046c0
        /*0878*/ 	.word	0x000000ff
        /*087c*/ 	.word	0x00000000
        /*0880*/ 	.short	0x010a
        /*0882*/ 	.byte	0x06
	.zero		1


	//   ....[119]....
        /*0884*/ 	.word	0x000047e0
        /*0888*/ 	.word	0x000000ff
        /*088c*/ 	.word	0x00000000
        /*0890*/ 	.short	0x010a
        /*0892*/ 	.byte	0x04
	.zero		1


	//   ....[120]....
        /*0894*/ 	.word	0x00004a00
        /*0898*/ 	.word	0x000000ff
        /*089c*/ 	.word	0x00000000
        /*08a0*/ 	.short	0x010a
        /*08a2*/ 	.byte	0x04
	.zero		1


	//   ....[121]....
        /*08a4*/ 	.word	0x00004aa0
        /*08a8*/ 	.word	0x00000000
        /*08ac*/ 	.word	0x00000000
        /*08b0*/ 	.short	0x010a
        /*08b2*/ 	.byte	0xff
	.zero		1


	//   ....[122]....
        /*08b4*/ 	.word	0x00004ae0
        /*08b8*/ 	.word	0x00000000
        /*08bc*/ 	.word	0x00000000
        /*08c0*/ 	.short	0x010a
        /*08c2*/ 	.byte	0xff
	.zero		1


	//   ....[123]....
        /*08c4*/ 	.word	0x00004b50
        /*08c8*/ 	.word	0x000000ff
        /*08cc*/ 	.word	0x00000000
        /*08d0*/ 	.short	0x0101
        /*08d2*/ 	.byte	0x04
	.zero		1


	//   ....[124]....
        /*08d4*/ 	.word	0x00004b90
        /*08d8*/ 	.word	0x000000ff
        /*08dc*/ 	.word	0x00000210
        /*08e0*/ 	.short	0x010a
        /*08e2*/ 	.byte	0x0d
	.zero		1


	//   ....[125]....
        /*08e4*/ 	.word	0x00004be0
        /*08e8*/ 	.word	0x000000ff
        /*08ec*/ 	.word	0x00000000
        /*08f0*/ 	.short	0x0101
        /*08f2*/ 	.byte	0x04
	.zero		1


	//   ....[126]....
        /*08f4*/ 	.word	0x00005080
        /*08f8*/ 	.word	0x0000000c
        /*08fc*/ 	.word	0x000001b0
        /*0900*/ 	.short	0x010a
        /*0902*/ 	.byte	0xff
	.zero		1


	//   ....[127]....
        /*0904*/ 	.word	0x000051f0
        /*0908*/ 	.word	0x00000000
        /*090c*/ 	.word	0x00000000
        /*0910*/ 	.short	0x0101
        /*0912*/ 	.byte	0xff
	.zero		1


	//   ....[128]....
        /*0914*/ 	.word	0x00005680
        /*0918*/ 	.word	0x000000ff
        /*091c*/ 	.word	0x000001a8
        /*0920*/ 	.short	0x010a
        /*0922*/ 	.byte	0x15
	.zero		1


	//   ....[129]....
        /*0924*/ 	.word	0x00005800
        /*0928*/ 	.word	0x000000ff
        /*092c*/ 	.word	0x00000180
        /*0930*/ 	.short	0x010a
        /*0932*/ 	.byte	0x15
	.zero		1


	//   ....[130]....
        /*0934*/ 	.word	0x00005980
        /*0938*/ 	.word	0x000000ff
        /*093c*/ 	.word	0x00000160
        /*0940*/ 	.short	0x010b
        /*0942*/ 	.byte	0x15
	.zero		1


	//   ....[131]....
        /*0944*/ 	.word	0x00005990
        /*0948*/ 	.word	0x000000ff
        /*094c*/ 	.word	0x00000000
        /*0950*/ 	.short	0x0101
        /*0952*/ 	.byte	0x06
	.zero		1


	//   ....[132]....
        /*0954*/ 	.word	0x000059a0
        /*0958*/ 	.word	0x000000ff
        /*095c*/ 	.word	0x00000188
        /*0960*/ 	.short	0x010a
        /*0962*/ 	.byte	0x15
	.zero		1


	//   ....[133]....
        /*0964*/ 	.word	0x00005b00
        /*0968*/ 	.word	0x000000ff
        /*096c*/ 	.word	0x00000168
        /*0970*/ 	.short	0x010b
        /*0972*/ 	.byte	0x15
	.zero		1


	//   ....[134]....
        /*0974*/ 	.word	0x00005b10
        /*0978*/ 	.word	0x000000ff
        /*097c*/ 	.word	0x00000000
        /*0980*/ 	.short	0x0101
        /*0982*/ 	.byte	0x06
	.zero		1


	//   ....[135]....
        /*0984*/ 	.word	0x00005b20
        /*0988*/ 	.word	0x000000ff
        /*098c*/ 	.word	0x00000190
        /*0990*/ 	.short	0x010a
        /*0992*/ 	.byte	0x15
	.zero		1


	//   ....[136]....
        /*0994*/ 	.word	0x00005c70
        /*0998*/ 	.word	0x000000ff
        /*099c*/ 	.word	0x00000170
        /*09a0*/ 	.short	0x010b
        /*09a2*/ 	.byte	0x15
	.zero		1


	//   ....[137]....
        /*09a4*/ 	.word	0x00005c80
        /*09a8*/ 	.word	0x000000ff
        /*09ac*/ 	.word	0x00000000
        /*09b0*/ 	.short	0x0101
        /*09b2*/ 	.byte	0x06
	.zero		1


	//   ....[138]....
        /*09b4*/ 	.word	0x00005c90
        /*09b8*/ 	.word	0x000000ff
        /*09bc*/ 	.word	0x00000198
        /*09c0*/ 	.short	0x010a
        /*09c2*/ 	.byte	0x15
	.zero		1


	//   ....[139]....
        /*09c4*/ 	.word	0x00005e80
        /*09c8*/ 	.word	0x000000ff
        /*09cc*/ 	.word	0x00000178
        /*09d0*/ 	.short	0x010b
        /*09d2*/ 	.byte	0x15
	.zero		1


	//   ....[140]....
        /*09d4*/ 	.word	0x00005e90
        /*09d8*/ 	.word	0x000000ff
        /*09dc*/ 	.word	0x00000000
        /*09e0*/ 	.short	0x0101
        /*09e2*/ 	.byte	0x25
	.zero		1


	//   ....[141]....
        /*09e4*/ 	.word	0x00005ec0
        /*09e8*/ 	.word	0x000000ff
        /*09ec*/ 	.word	0x00000180
        /*09f0*/ 	.short	0x010a
        /*09f2*/ 	.byte	0x15
	.zero		1


	//   ....[142]....
        /*09f4*/ 	.word	0x00005ee0
        /*09f8*/ 	.word	0x000000ff
        /*09fc*/ 	.word	0x00000188
        /*0a00*/ 	.short	0x010a
        /*0a02*/ 	.byte	0x15
	.zero		1


	//   ....[143]....
        /*0a04*/ 	.word	0x00005f00
        /*0a08*/ 	.word	0x000000ff
        /*0a0c*/ 	.word	0x00000190
        /*0a10*/ 	.short	0x010a
        /*0a12*/ 	.byte	0x15
	.zero		1


	//   ....[144]....
        /*0a14*/ 	.word	0x00005f40
        /*0a18*/ 	.word	0x00000000
        /*0a1c*/ 	.word	0x00000198
        /*0a20*/ 	.short	0x010a
        /*0a22*/ 	.byte	0xff
	.zero		1


	//   ....[145]....
        /*0a24*/ 	.word	0x00006270
        /*0a28*/ 	.word	0x00000003
        /*0a2c*/ 	.word	0x000001b0
        /*0a30*/ 	.short	0x010a
        /*0a32*/ 	.byte	0xff
	.zero		1


	//   ....[146]....
        /*0a34*/ 	.word	0x000063f0
        /*0a38*/ 	.word	0x00000000
        /*0a3c*/ 	.word	0x00000000
        /*0a40*/ 	.short	0x0101
        /*0a42*/ 	.byte	0xff
	.zero		1


	//   ....[147]....
        /*0a44*/ 	.word	0x00006f20
        /*0a48*/ 	.word	0x00000003
        /*0a4c*/ 	.word	0x00000160
        /*0a50*/ 	.short	0x010a
        /*0a52*/ 	.byte	0xff
	.zero		1


	//   ....[148]....
        /*0a54*/ 	.word	0x00006f40
        /*0a58*/ 	.word	0x000000a5
        /*0a5c*/ 	.word	0x000001d0
        /*0a60*/ 	.short	0x010a
        /*0a62*/ 	.byte	0xff
	.zero		1


	//   ....[149]....
        /*0a64*/ 	.word	0x00007070
        /*0a68*/ 	.word	0x00000003
        /*0a6c*/ 	.word	0x00000160
        /*0a70*/ 	.short	0x010a
        /*0a72*/ 	.byte	0xff
	.zero		1


	//   ....[150]....
        /*0a74*/ 	.word	0x000071b0
        /*0a78*/ 	.word	0x00000000
        /*0a7c*/ 	.word	0x00000000
        /*0a80*/ 	.short	0x0101
        /*0a82*/ 	.byte	0xff
	.zero		1


	//   ....[151]....
        /*0a84*/ 	.word	0x00007230
        /*0a88*/ 	.word	0x000000a5
        /*0a8c*/ 	.word	0x000001d0
        /*0a90*/ 	.short	0x010a
        /*0a92*/ 	.byte	0xff
	.zero		1


	//   ....[152]....
        /*0a94*/ 	.word	0x000085e0
        /*0a98*/ 	.word	0x000000bf
        /*0a9c*/ 	.word	0x00000160
        /*0aa0*/ 	.short	0x010a
        /*0aa2*/ 	.byte	0xff
	.zero		1


	//   ....[153]....
        /*0aa4*/ 	.word	0x000086b0
        /*0aa8*/ 	.word	0x000000bf
        /*0aac*/ 	.word	0x00000160
        /*0ab0*/ 	.short	0x010a
        /*0ab2*/ 	.byte	0xff
	.zero		1


	//   ....[154]....
        /*0ab4*/ 	.word	0x000087f0
        /*0ab8*/ 	.word	0x00000000
        /*0abc*/ 	.word	0x00000000
        /*0ac0*/ 	.short	0x0101
        /*0ac2*/ 	.byte	0xff
	.zero		1


	//   ....[155]....
        /*0ac4*/ 	.word	0x00009b90
        /*0ac8*/ 	.word	0x00000000
        /*0acc*/ 	.word	0x00000160
        /*0ad0*/ 	.short	0x010a
        /*0ad2*/ 	.byte	0xff
	.zero		1


	//   ....[156]....
        /*0ad4*/ 	.word	0x00009c60
        /*0ad8*/ 	.word	0x00000000
        /*0adc*/ 	.word	0x00000160
        /*0ae0*/ 	.short	0x010a
        /*0ae2*/ 	.byte	0xff
	.zero		1


	//   ....[157]....
        /*0ae4*/ 	.word	0x00009da0
        /*0ae8*/ 	.word	0x00000000
        /*0aec*/ 	.word	0x00000000
        /*0af0*/ 	.short	0x0101
        /*0af2*/ 	.byte	0xff
	.zero		1


	//   ....[158]....
        /*0af4*/ 	.word	0x0000b170
        /*0af8*/ 	.word	0x00000000
        /*0afc*/ 	.word	0x00000160
        /*0b00*/ 	.short	0x010a
        /*0b02*/ 	.byte	0xff
	.zero		1


	//   ....[159]....
        /*0b04*/ 	.word	0x0000b240
        /*0b08*/ 	.word	0x00000000
        /*0b0c*/ 	.word	0x00000160
        /*0b10*/ 	.short	0x010a
        /*0b12*/ 	.byte	0xff
	.zero		1


	//   ....[160]....
        /*0b14*/ 	.word	0x0000b380
        /*0b18*/ 	.word	0x00000000
        /*0b1c*/ 	.word	0x00000000
        /*0b20*/ 	.short	0x0101
        /*0b22*/ 	.byte	0xff
	.zero		1


	//   ....[161]....
        /*0b24*/ 	.word	0x0000b7b0
        /*0b28*/ 	.word	0x000000a5
        /*0b2c*/ 	.word	0x00000000
        /*0b30*/ 	.short	0x0101
        /*0b32*/ 	.byte	0xff
	.zero		1


	//   ....[162]....
        /*0b34*/ 	.word	0x0000c810
        /*0b38*/ 	.word	0x00000003
        /*0b3c*/ 	.word	0x00000200
        /*0b40*/ 	.short	0x010a
        /*0b42*/ 	.byte	0xff
	.zero		1


	//   ....[163]....
        /*0b44*/ 	.word	0x0000c870
        /*0b48*/ 	.word	0x00000000
        /*0b4c*/ 	.word	0x000000b0
        /*0b50*/ 	.short	0x010a
        /*0b52*/ 	.byte	0xff
	.zero		1


	//   ....[164]....
        /*0b54*/ 	.word	0x0000c8d0
        /*0b58*/ 	.word	0x00000000
        /*0b5c*/ 	.word	0x000000b0
        /*0b60*/ 	.short	0x010a
        /*0b62*/ 	.byte	0xff
	.zero		1


	//   ....[165]....
        /*0b64*/ 	.word	0x0000c920
        /*0b68*/ 	.word	0x00000003
        /*0b6c*/ 	.word	0x000001b0
        /*0b70*/ 	.short	0x010a
        /*0b72*/ 	.byte	0xff
	.zero		1


	//   ....[166]....
        /*0b74*/ 	.word	0x0000c980
        /*0b78*/ 	.word	0x00000000
        /*0b7c*/ 	.word	0x00000000
        /*0b80*/ 	.short	0x010a
        /*0b82*/ 	.byte	0xff
	.zero		1


	//   ....[167]....
        /*0b84*/ 	.word	0x0000c9e0
        /*0b88*/ 	.word	0x00000000
        /*0b8c*/ 	.word	0x00000000
        /*0b90*/ 	.short	0x010a
        /*0b92*/ 	.byte	0xff
	.zero		1


	//   ....[168]....
        /*0b94*/ 	.word	0x0000ca40
        /*0b98*/ 	.word	0x00000000
        /*0b9c*/ 	.word	0x00000000
        /*0ba0*/ 	.short	0x010a
        /*0ba2*/ 	.byte	0xff
	.zero		1


	//   ....[169]....
        /*0ba4*/ 	.word	0x0000caa0
        /*0ba8*/ 	.word	0x00000000
        /*0bac*/ 	.word	0x00000000
        /*0bb0*/ 	.short	0x010a
        /*0bb2*/ 	.byte	0xff
	.zero		1


	//   ....[170]....
        /*0bb4*/ 	.word	0x0000cb00
        /*0bb8*/ 	.word	0x00000000
        /*0bbc*/ 	.word	0x00000000
        /*0bc0*/ 	.short	0x010a
        /*0bc2*/ 	.byte	0xff
	.zero		1


	//   ....[171]....
        /*0bc4*/ 	.word	0x0000cb60
        /*0bc8*/ 	.word	0x00000000
        /*0bcc*/ 	.word	0x00000000
        /*0bd0*/ 	.short	0x010a
        /*0bd2*/ 	.byte	0xff
	.zero		1


	//   ....[172]....
        /*0bd4*/ 	.word	0x0000cbc0
        /*0bd8*/ 	.word	0x00000000
        /*0bdc*/ 	.word	0x00000000
        /*0be0*/ 	.short	0x010a
        /*0be2*/ 	.byte	0xff
	.zero		1


	//   ....[173]....
        /*0be4*/ 	.word	0x0000cc20
        /*0be8*/ 	.word	0x00000000
        /*0bec*/ 	.word	0x00000000
        /*0bf0*/ 	.short	0x010a
        /*0bf2*/ 	.byte	0xff
	.zero		1


	//   ....[174]....
        /*0bf4*/ 	.word	0x0000cc80
        /*0bf8*/ 	.word	0x00000000
        /*0bfc*/ 	.word	0x00000000
        /*0c00*/ 	.short	0x010a
        /*0c02*/ 	.byte	0xff
	.zero		1


	//   ....[175]....
        /*0c04*/ 	.word	0x0000cce0
        /*0c08*/ 	.word	0x00000000
        /*0c0c*/ 	.word	0x00000000
        /*0c10*/ 	.short	0x010a
        /*0c12*/ 	.byte	0xff
	.zero		1


	//   ....[176]....
        /*0c14*/ 	.word	0x0000cd40
        /*0c18*/ 	.word	0x00000000
        /*0c1c*/ 	.word	0x00000000
        /*0c20*/ 	.short	0x010a
        /*0c22*/ 	.byte	0xff
	.zero		1


	//   ....[177]....
        /*0c24*/ 	.word	0x0000cda0
        /*0c28*/ 	.word	0x00000000
        /*0c2c*/ 	.word	0x00000000
        /*0c30*/ 	.short	0x010a
        /*0c32*/ 	.byte	0xff
	.zero		1


	//   ....[178]....
        /*0c34*/ 	.word	0x0000ce00
        /*0c38*/ 	.word	0x00000000
        /*0c3c*/ 	.word	0x00000000
        /*0c40*/ 	.short	0x010a
        /*0c42*/ 	.byte	0xff
	.zero		1


	//   ....[179]....
        /*0c44*/ 	.word	0x0000ce60
        /*0c48*/ 	.word	0x00000000
        /*0c4c*/ 	.word	0x00000000
        /*0c50*/ 	.short	0x010a
        /*0c52*/ 	.byte	0xff
	.zero		1


	//   ....[180]....
        /*0c54*/ 	.word	0x0000cec0
        /*0c58*/ 	.word	0x00000000
        /*0c5c*/ 	.word	0x00000000
        /*0c60*/ 	.short	0x010a
        /*0c62*/ 	.byte	0xff
	.zero		1


	//   ....[181]....
        /*0c64*/ 	.word	0x0000cf20
        /*0c68*/ 	.word	0x00000000
        /*0c6c*/ 	.word	0x00000000
        /*0c70*/ 	.short	0x010a
        /*0c72*/ 	.byte	0xff
	.zero		1


	//   ....[182]....
        /*0c74*/ 	.word	0x0000cf80
        /*0c78*/ 	.word	0x00000000
        /*0c7c*/ 	.word	0x00000000
        /*0c80*/ 	.short	0x010a
        /*0c82*/ 	.byte	0xff
	.zero		1


	//   ....[183]....
        /*0c84*/ 	.word	0x0000cfe0
        /*0c88*/ 	.word	0x00000000
        /*0c8c*/ 	.word	0x00000000
        /*0c90*/ 	.short	0x010a
        /*0c92*/ 	.byte	0xff
	.zero		1


	//   ....[184]....
        /*0c94*/ 	.word	0x0000d040
        /*0c98*/ 	.word	0x00000000
        /*0c9c*/ 	.word	0x00000000
        /*0ca0*/ 	.short	0x010a
        /*0ca2*/ 	.byte	0xff
	.zero		1


	//   ....[185]....
        /*0ca4*/ 	.word	0x0000d0a0
        /*0ca8*/ 	.word	0x00000000
        /*0cac*/ 	.word	0x00000000
        /*0cb0*/ 	.short	0x010a
        /*0cb2*/ 	.byte	0xff
	.zero		1


	//   ....[186]....
        /*0cb4*/ 	.word	0x0000d100
        /*0cb8*/ 	.word	0x00000000
        /*0cbc*/ 	.word	0x00000000
        /*0cc0*/ 	.short	0x010a
        /*0cc2*/ 	.byte	0xff
	.zero		1


	//   ....[187]....
        /*0cc4*/ 	.word	0x0000d150
        /*0cc8*/ 	.word	0x00000002
        /*0ccc*/ 	.word	0x000001f0
        /*0cd0*/ 	.short	0x010a
        /*0cd2*/ 	.byte	0xff
	.zero		1


	//   ....[188]....
        /*0cd4*/ 	.word	0x0000d1b0
        /*0cd8*/ 	.word	0x00000002
        /*0cdc*/ 	.word	0x000001c0
        /*0ce0*/ 	.short	0x010a
        /*0ce2*/ 	.byte	0xff
	.zero		1


	//   ....[189]....
        /*0ce4*/ 	.word	0x0000d200
        /*0ce8*/ 	.word	0x00000002
        /*0cec*/ 	.word	0x000001b0
        /*0cf0*/ 	.short	0x010a
        /*0cf2*/ 	.byte	0xff
	.zero		1


	//   ....[190]....
        /*0cf4*/ 	.word	0x0000d260
        /*0cf8*/ 	.word	0x00000000
        /*0cfc*/ 	.word	0x000001c0
        /*0d00*/ 	.short	0x010a
        /*0d02*/ 	.byte	0xff
	.zero		1


	//   ....[191]....
        /*0d04*/ 	.word	0x0000d2c0
        /*0d08*/ 	.word	0x00000000
        /*0d0c*/ 	.word	0x00000008
        /*0d10*/ 	.short	0x010a
        /*0d12*/ 	.byte	0xff
	.zero		1


	//   ....[192]....
        /*0d14*/ 	.word	0x0000d3b0
        /*0d18*/ 	.word	0x00000000
        /*0d1c*/ 	.word	0x00000008
        /*0d20*/ 	.short	0x010a
        /*0d22*/ 	.byte	0xff
	.zero		1


	//   ....[193]....
        /*0d24*/ 	.word	0x0000d400
        /*0d28*/ 	.word	0x00000000
        /*0d2c*/ 	.word	0x000001b0
        /*0d30*/ 	.short	0x010a
        /*0d32*/ 	.byte	0xff
	.zero		1


	//   ....[194]....
        /*0d34*/ 	.word	0x0000d460
        /*0d38*/ 	.word	0x00000000
        /*0d3c*/ 	.word	0x000001e0
        /*0d40*/ 	.short	0x010a
        /*0d42*/ 	.byte	0xff
	.zero		1


	//   ....[195]....
        /*0d44*/ 	.word	0x0000d4c0
        /*0d48*/ 	.word	0x00000000
        /*0d4c*/ 	.word	0x00000000
        /*0d50*/ 	.short	0x010a
        /*0d52*/ 	.byte	0xff
	.zero		1


	//   ....[196]....
        /*0d54*/ 	.word	0x0000d520
        /*0d58*/ 	.word	0x00000000
        /*0d5c*/ 	.word	0x00000000
        /*0d60*/ 	.short	0x010a
        /*0d62*/ 	.byte	0xff
	.zero		1


	//   ....[197]....
        /*0d64*/ 	.word	0x0000d580
        /*0d68*/ 	.word	0x00000000
        /*0d6c*/ 	.word	0x00000210
        /*0d70*/ 	.short	0x010a
        /*0d72*/ 	.byte	0xff
	.zero		1


	//   ....[198]....
        /*0d74*/ 	.word	0x0000d5d0
        /*0d78*/ 	.word	0x0000000c
        /*0d7c*/ 	.word	0x000001b0
        /*0d80*/ 	.short	0x010a
        /*0d82*/ 	.byte	0xff
	.zero		1


	//   ....[199]....
        /*0d84*/ 	.word	0x0000d630
        /*0d88*/ 	.word	0x00000000
        /*0d8c*/ 	.word	0x000001a8
        /*0d90*/ 	.short	0x010a
        /*0d92*/ 	.byte	0xff
	.zero		1


	//   ....[200]....
        /*0d94*/ 	.word	0x0000d690
        /*0d98*/ 	.word	0x00000000
        /*0d9c*/ 	.word	0x00000180
        /*0da0*/ 	.short	0x010a
        /*0da2*/ 	.byte	0xff
	.zero		1


	//   ....[201]....
        /*0da4*/ 	.word	0x0000d6f0
        /*0da8*/ 	.word	0x00000000
        /*0dac*/ 	.word	0x00000188
        /*0db0*/ 	.short	0x010a
        /*0db2*/ 	.byte	0xff
	.zero		1


	//   ....[202]....
        /*0db4*/ 	.word	0x0000d750
        /*0db8*/ 	.word	0x00000000
        /*0dbc*/ 	.word	0x00000190
        /*0dc0*/ 	.short	0x010a
        /*0dc2*/ 	.byte	0xff
	.zero		1


	//   ....[203]....
        /*0dc4*/ 	.word	0x0000d7b0
        /*0dc8*/ 	.word	0x00000000
        /*0dcc*/ 	.word	0x00000198
        /*0dd0*/ 	.short	0x010a
        /*0dd2*/ 	.byte	0xff
	.zero		1


	//   ....[204]....
        /*0dd4*/ 	.word	0x0000d810
        /*0dd8*/ 	.word	0x00000000
        /*0ddc*/ 	.word	0x00000180
        /*0de0*/ 	.short	0x010a
        /*0de2*/ 	.byte	0xff
	.zero		1


	//   ....[205]....
        /*0de4*/ 	.word	0x0000d870
        /*0de8*/ 	.word	0x00000000
        /*0dec*/ 	.word	0x00000188
        /*0df0*/ 	.short	0x010a
        /*0df2*/ 	.byte	0xff
	.zero		1


	//   ....[206]....
        /*0df4*/ 	.word	0x0000d8d0
        /*0df8*/ 	.word	0x00000000
        /*0dfc*/ 	.word	0x00000190
        /*0e00*/ 	.short	0x010a
        /*0e02*/ 	.byte	0xff
	.zero		1


	//   ....[207]....
        /*0e04*/ 	.word	0x0000d920
        /*0e08*/ 	.word	0x00000003
        /*0e0c*/ 	.word	0x000001b0
        /*0e10*/ 	.short	0x010a
        /*0e12*/ 	.byte	0xff
	.zero		1


	//   ....[208]....
        /*0e14*/ 	.word	0x0000d970
        /*0e18*/ 	.word	0x00000003
        /*0e1c*/ 	.word	0x00000160
        /*0e20*/ 	.short	0x010a
        /*0e22*/ 	.byte	0xff
	.zero		1


	//   ....[209]....
        /*0e24*/ 	.word	0x0000d9c0
        /*0e28*/ 	.word	0x000000a5
        /*0e2c*/ 	.word	0x000001d0
        /*0e30*/ 	.short	0x010a
        /*0e32*/ 	.byte	0xff
	.zero		1


	//   ....[210]....
        /*0e34*/ 	.word	0x0000da10
        /*0e38*/ 	.word	0x000000bf
        /*0e3c*/ 	.word	0x00000160
        /*0e40*/ 	.short	0x010a
        /*0e42*/ 	.byte	0xff
	.zero		1


	//   ....[211]....
        /*0e44*/ 	.word	0x0000da60
        /*0e48*/ 	.word	0x00000000
        /*0e4c*/ 	.word	0x00000160
        /*0e50*/ 	.short	0x010a
        /*0e52*/ 	.byte	0xff
	.zero		1


	//   ....[212]....
        /*0e54*/ 	.word	0x0000dab0
        /*0e58*/ 	.word	0x00000000
        /*0e5c*/ 	.word	0x00000160
        /*0e60*/ 	.short	0x010a
        /*0e62*/ 	.byte	0xff
	.zero		1


	//----- nvinfo : EIATTR_NUM_MBARRIERS
	.align		4
.L_48:
        /*0e64*/ 	.byte	0x03, 0x38
        /*0e66*/ 	.short	0x0043


	//----- nvinfo : EIATTR_EXIT_INSTR_OFFSETS
	.align		4
        /*0e68*/ 	.byte	0x04, 0x1c
        /*0e6a*/ 	.short	(.L_50 - .L_49)


	//   ....[0]....
.L_49:
        /*0e6c*/ 	.word	0x000037b0


	//   ....[1]....
        /*0e70*/ 	.word	0x00003ca0


	//   ....[2]....
        /*0e74*/ 	.word	0x00003d00


	//   ....[3]....
        /*0e78*/ 	.word	0x00004e10


	//   ....[4]....
        /*0e7c*/ 	.word	0x00005f70


	//   ....[5]....
        /*0e80*/ 	.word	0x00005fb0


	//   ....[6]....
        /*0e84*/ 	.word	0x0000c800


	//----- nvinfo : EIATTR_MAX_THREADS
	.align		4
.L_50:
        /*0e88*/ 	.byte	0x04, 0x05
        /*0e8a*/ 	.short	(.L_52 - .L_51)
.L_51:
        /*0e8c*/ 	.word	0x00000100
        /*0e90*/ 	.word	0x00000001
        /*0e94*/ 	.word	0x00000001


	//----- nvinfo : EIATTR_CRS_STACK_SIZE
	.align		4
.L_52:
        /*0e98*/ 	.byte	0x04, 0x1e
        /*0e9a*/ 	.short	(.L_54 - .L_53)
.L_53:
        /*0e9c*/ 	.word	0x00000000


	//----- nvinfo : EIATTR_CBANK_PARAM_SIZE
	.align		4
.L_54:
        /*0ea0*/ 	.byte	0x03, 0x19
        /*0ea2*/ 	.short	0x0800


	//----- nvinfo : EIATTR_PARAM_CBANK
	.align		4
        /*0ea4*/ 	.byte	0x04, 0x0a
        /*0ea6*/ 	.short	(.L_56 - .L_55)
	.align		4
.L_55:
        /*0ea8*/ 	.word	index@(.nv.constant0._ZN7cutlass13device_kernelINS_4gemm6kernel13GemmUniversalIN4cute5tupleIJiiiiEEENS1_10collective13CollectiveMmaINS1_35MainloopSm100TmaUmmaWarpSpecializedILi22ELi2ELi2ENS5_IJNS4_1CILi2EEENSA_ILi4EEENSA_ILi1EEEEEEEENS5_IJNSA_ILi256EEESG_NSA_ILi32EEEEEENS_12float_e4m3_tENS5_IJlSD_lEEESJ_SK_NS4_8TiledMMAINS4_8MMA_AtomIJNS4_10MMA_TraitsINS4_25SM100_MMA_F8F6F4_2x1SM_SSEJSJ_SJ_fSG_SG_NS4_17integral_constantINS4_4UMMA5MajorELSR_0EEESS_NSP_INSQ_7ScaleInELST_0EEESU_EEEEEENS4_6LayoutINS5_IJSD_SD_SD_EEENS5_IJNSA_ILi0EEESZ_SZ_EEEEENS5_IJNS4_10UnderscoreES12_S12_EEEEENS4_28SM100_TMA_2SM_LOAD_MULTICASTENS4_14ComposedLayoutINS4_7SwizzleILi1ELi4ELi3EEENS4_18smem_ptr_flag_bitsILi8EEENSX_INS5_IJNSA_ILi8EEESH_EEENS5_IJSH_SD_EEEEEEEvNS4_8identityENS4_18SM100_TMA_2SM_LOADES1F_vS1G_EENS_8epilogue10collective18CollectiveEpilogueINS1J_23Sm100TmaWarpSpecializedILi4ELi2ELi64ELb0ELb0EEEJNS5_IJNSA_ILi128EEESG_SH_EEENS5_IJNSX_IS1O_SD_EENSX_INSA_ILi64EEESD_EEEEESJ_SK_SJ_SK_NS1J_6fusion15FusionCallbacksIS1N_NS1U_17LinearCombinationISJ_fSJ_fLNS_15FloatRoundStyleE2EEES1P_S1T_JEEENS4_5SM1004TMEM4LOAD26SM100_TMEM_LOAD_32dp32b64xENS4_13SM90_TMA_LOADENS16_INS17_ILi2ELi4ELi3EEES1A_NSX_INS5_IJS1B_S1R_EEENS5_IJS1R_SD_EEEEEEENS4_39AutoVectorizingCopyWithAssumedAlignmentILi128EEENS4_14SM90_TMA_STOREES29_S2B_S2B_EEEvvEEEEvNT_6ParamsE)
        /*0eac*/ 	.short	0x0380
        /*0eae*/ 	.short	0x0800


	//----- nvinfo : EIATTR_SW_WAR
	.align		4
.L_56:
        /*0eb0*/ 	.byte	0x04, 0x36
        /*0eb2*/ 	.short	(.L_58 - .L_57)
.L_57:
        /*0eb4*/ 	.word	0x00000008
.L_58:


//--------------------- .nv.callgraph             --------------------------
	.section	.nv.callgraph,"",@"SHT_CUDA_CALLGRAPH"
	.align	4
	.sectionentsize	8
	.align		4
        /*0000*/ 	.word	0x00000000
	.align		4
        /*0004*/ 	.word	0xffffffff
	.align		4
        /*0008*/ 	.word	index@(_ZN7cutlass13device_kernelINS_4gemm6kernel13GemmUniversalIN4cute5tupleIJiiiiEEENS1_10collective13CollectiveMmaINS1_35MainloopSm100TmaUmmaWarpSpecializedILi22ELi2ELi2ENS5_IJNS4_1CILi2EEENSA_ILi4EEENSA_ILi1EEEEEEEENS5_IJNSA_ILi256EEESG_NSA_ILi32EEEEEENS_12float_e4m3_tENS5_IJlSD_lEEESJ_SK_NS4_8TiledMMAINS4_8MMA_AtomIJNS4_10MMA_TraitsINS4_25SM100_MMA_F8F6F4_2x1SM_SSEJSJ_SJ_fSG_SG_NS4_17integral_constantINS4_4UMMA5MajorELSR_0EEESS_NSP_INSQ_7ScaleInELST_0EEESU_EEEEEENS4_6LayoutINS5_IJSD_SD_SD_EEENS5_IJNSA_ILi0EEESZ_SZ_EEEEENS5_IJNS4_10UnderscoreES12_S12_EEEEENS4_28SM100_TMA_2SM_LOAD_MULTICASTENS4_14ComposedLayoutINS4_7SwizzleILi1ELi4ELi3EEENS4_18smem_ptr_flag_bitsILi8EEENSX_INS5_IJNSA_ILi8EEESH_EEENS5_IJSH_SD_EEEEEEEvNS4_8identityENS4_18SM100_TMA_2SM_LOADES1F_vS1G_EENS_8epilogue10collective18CollectiveEpilogueINS1J_23Sm100TmaWarpSpecializedILi4ELi2ELi64ELb0ELb0EEEJNS5_IJNSA_ILi128EEESG_SH_EEENS5_IJNSX_IS1O_SD_EENSX_INSA_ILi64EEESD_EEEEESJ_SK_SJ_SK_NS1J_6fusion15FusionCallbacksIS1N_NS1U_17LinearCombinationISJ_fSJ_fLNS_15FloatRoundStyleE2EEES1P_S1T_JEEENS4_5SM1004TMEM4LOAD26SM100_TMEM_LOAD_32dp32b64xENS4_13SM90_TMA_LOADENS16_INS17_ILi2ELi4ELi3EEES1A_NSX_INS5_IJS1B_S1R_EEENS5_IJS1R_SD_EEEEEEENS4_39AutoVectorizingCopyWithAssumedAlignmentILi128EEENS4_14SM90_TMA_STOREES29_S2B_S2B_EEEvvEEEEvNT_6ParamsE)
	.align		4
        /*000c*/ 	.word	index@(__assertfail)
	.align		4
        /*0010*/ 	.word	0x00000000
	.align		4
        /*0014*/ 	.word	0xfffffffe
	.align		4
        /*0018*/ 	.word	0x00000000
	.align		4
        /*001c*/ 	.word	0xfffffffd
	.align		4
        /*0020*/ 	.word	0x00000000
	.align		4
        /*0024*/ 	.word	0xfffffffc


//--------------------- .nv.constant4             --------------------------
	.section	.nv.constant4,"a",@progbits
	.align	8
	.align		8
.nv.constant4:
        /*0000*/ 	.dword	__assertfail
	.align		8
        /*0008*/ 	.dword	__unnamed_1
	.align		8
        /*0010*/ 	.dword	__unnamed_2
	.align		8
        /*0018*/ 	.dword	__unnamed_3
	.align		8
        /*0020*/ 	.dword	_ZN40_INTERNAL_6db2095c_4_k_cu_3bf358f1_301464cuda3std3__45__cpo5beginE
	.align		8
        /*0028*/ 	.dword	_ZN40_INTERNAL_6db2095c_4_k_cu_3bf358f1_301464cuda3std3__45__cpo3endE
	.align		8
        /*0030*/ 	.dword	_ZN40_INTERNAL_6db2095c_4_k_cu_3bf358f1_301464cuda3std3__45__cpo6cbeginE
	.align		8
        /*0038*/ 	.dword	_ZN40_INTERNAL_6db2095c_4_k_cu_3bf358f1_301464cuda3std3__45__cpo4cendE
	.align		8
        /*0040*/ 	.dword	_ZN40_INTERNAL_6db2095c_4_k_cu_3bf358f1_301464cuda3std3__442_GLOBAL__N__6db2095c_4_k_cu_3bf358f1_301466ignoreE
	.align		8
        /*0048*/ 	.dword	_ZN40_INTERNAL_6db2095c_4_k_cu_3bf358f1_301464cuda3std3__419piecewise_constructE
	.align		8
        /*0050*/ 	.dword	_ZN40_INTERNAL_6db2095c_4_k_cu_3bf358f1_301464cuda3std3__48in_placeE
	.align		8
        /*0058*/ 	.dword	_ZN40_INTERNAL_6db2095c_4_k_cu_3bf358f1_301464cuda3std6ranges3__45__cpo4swapE
	.align		8
        /*0060*/ 	.dword	_ZN40_INTERNAL_6db2095c_4_k_cu_3bf358f1_301464cuda3std6ranges3__45__cpo9iter_moveE
	.align		8
        /*0068*/ 	.dword	_ZN40_INTERNAL_6db2095c_4_k_cu_3bf358f1_301464cute7productE
	.align		8
        /*0070*/ 	.dword	_ZN40_INTERNAL_6db2095c_4_k_cu_3bf358f1_301464cute1_E
	.align		8
        /*0078*/ 	.dword	$str$25
	.align		8
        /*0080*/ 	.dword	$str$26
	.align		8
        /*0088*/ 	.dword	$str$27
	.align		8
        /*0090*/ 	.dword	$str$28


//--------------------- .text._ZN7cutlass13device_kernelINS_4gemm6kernel13GemmUniversalIN4cute5tupleIJiiiiEEENS1_10collective13CollectiveMmaINS1_35MainloopSm100TmaUmmaWarpSpecializedILi22ELi2ELi2ENS5_IJNS4_1CILi2EEENSA_ILi4EEENSA_ILi1EEEEEEEENS5_IJNSA_ILi256EEESG_NSA_ILi32EEEEEENS_12float_e4m3_tENS5_IJlSD_lEEESJ_SK_NS4_8TiledMMAINS4_8MMA_AtomIJNS4_10MMA_TraitsINS4_25SM100_MMA_F8F6F4_2x1SM_SSEJSJ_SJ_fSG_SG_NS4_17integral_constantINS4_4UMMA5MajorELSR_0EEESS_NSP_INSQ_7ScaleInELST_0EEESU_EEEEEENS4_6LayoutINS5_IJSD_SD_SD_EEENS5_IJNSA_ILi0EEESZ_SZ_EEEEENS5_IJNS4_10UnderscoreES12_S12_EEEEENS4_28SM100_TMA_2SM_LOAD_MULTICASTENS4_14ComposedLayoutINS4_7SwizzleILi1ELi4ELi3EEENS4_18smem_ptr_flag_bitsILi8EEENSX_INS5_IJNSA_ILi8EEESH_EEENS5_IJSH_SD_EEEEEEEvNS4_8identityENS4_18SM100_TMA_2SM_LOADES1F_vS1G_EENS_8epilogue10collective18CollectiveEpilogueINS1J_23Sm100TmaWarpSpecializedILi4ELi2ELi64ELb0ELb0EEEJNS5_IJNSA_ILi128EEESG_SH_EEENS5_IJNSX_IS1O_SD_EENSX_INSA_ILi64EEESD_EEEEESJ_SK_SJ_SK_NS1J_6fusion15FusionCallbacksIS1N_NS1U_17LinearCombinationISJ_fSJ_fLNS_15FloatRoundStyleE2EEES1P_S1T_JEEENS4_5SM1004TMEM4LOAD26SM100_TMEM_LOAD_32dp32b64xENS4_13SM90_TMA_LOADENS16_INS17_ILi2ELi4ELi3EEES1A_NSX_INS5_IJS1B_S1R_EEENS5_IJS1R_SD_EEEEEEENS4_39AutoVectorizingCopyWithAssumedAlignmentILi128EEENS4_14SM90_TMA_STOREES29_S2B_S2B_EEEvvEEEEvNT_6ParamsE --------------------------
	.section	.text._ZN7cutlass13device_kernelINS_4gemm6kernel13GemmUniversalIN4cute5tupleIJiiiiEEENS1_10collective13CollectiveMmaINS1_35MainloopSm100TmaUmmaWarpSpecializedILi22ELi2ELi2ENS5_IJNS4_1CILi2EEENSA_ILi4EEENSA_ILi1EEEEEEEENS5_IJNSA_ILi256EEESG_NSA_ILi32EEEEEENS_12float_e4m3_tENS5_IJlSD_lEEESJ_SK_NS4_8TiledMMAINS4_8MMA_AtomIJNS4_10MMA_TraitsINS4_25SM100_MMA_F8F6F4_2x1SM_SSEJSJ_SJ_fSG_SG_NS4_17integral_constantINS4_4UMMA5MajorELSR_0EEESS_NSP_INSQ_7ScaleInELST_0EEESU_EEEEEENS4_6LayoutINS5_IJSD_SD_SD_EEENS5_IJNSA_ILi0EEESZ_SZ_EEEEENS5_IJNS4_10UnderscoreES12_S12_EEEEENS4_28SM100_TMA_2SM_LOAD_MULTICASTENS4_14ComposedLayoutINS4_7SwizzleILi1ELi4ELi3EEENS4_18smem_ptr_flag_bitsILi8EEENSX_INS5_IJNSA_ILi8EEESH_EEENS5_IJSH_SD_EEEEEEEvNS4_8identityENS4_18SM100_TMA_2SM_LOADES1F_vS1G_EENS_8epilogue10collective18CollectiveEpilogueINS1J_23Sm100TmaWarpSpecializedILi4ELi2ELi64ELb0ELb0EEEJNS5_IJNSA_ILi128EEESG_SH_EEENS5_IJNSX_IS1O_SD_EENSX_INSA_ILi64EEESD_EEEEESJ_SK_SJ_SK_NS1J_6fusion15FusionCallbacksIS1N_NS1U_17LinearCombinationISJ_fSJ_fLNS_15FloatRoundStyleE2EEES1P_S1T_JEEENS4_5SM1004TMEM4LOAD26SM100_TMEM_LOAD_32dp32b64xENS4_13SM90_TMA_LOADENS16_INS17_ILi2ELi4ELi3EEES1A_NSX_INS5_IJS1B_S1R_EEENS5_IJS1R_SD_EEEEEEENS4_39AutoVectorizingCopyWithAssumedAlignmentILi128EEENS4_14SM90_TMA_STOREES29_S2B_S2B_EEEvvEEEEvNT_6ParamsE,"ax",@progbits
	.align	128
.text._ZN7cutlass13device_kernelINS_4gemm6kernel13GemmUniversalIN4cute5tupleIJiiiiEEENS1_10collective13CollectiveMmaINS1_35MainloopSm100TmaUmmaWarpSpecializedILi22ELi2ELi2ENS5_IJNS4_1CILi2EEENSA_ILi4EEENSA_ILi1EEEEEEEENS5_IJNSA_ILi256EEESG_NSA_ILi32EEEEEENS_12float_e4m3_tENS5_IJlSD_lEEESJ_SK_NS4_8TiledMMAINS4_8MMA_AtomIJNS4_10MMA_TraitsINS4_25SM100_MMA_F8F6F4_2x1SM_SSEJSJ_SJ_fSG_SG_NS4_17integral_constantINS4_4UMMA5MajorELSR_0EEESS_NSP_INSQ_7ScaleInELST_0EEESU_EEEEEENS4_6LayoutINS5_IJSD_SD_SD_EEENS5_IJNSA_ILi0EEESZ_SZ_EEEEENS5_IJNS4_10UnderscoreES12_S12_EEEEENS4_28SM100_TMA_2SM_LOAD_MULTICASTENS4_14ComposedLayoutINS4_7SwizzleILi1ELi4ELi3EEENS4_18smem_ptr_flag_bitsILi8EEENSX_INS5_IJNSA_ILi8EEESH_EEENS5_IJSH_SD_EEEEEEEvNS4_8identityENS4_18SM100_TMA_2SM_LOADES1F_vS1G_EENS_8epilogue10collective18CollectiveEpilogueINS1J_23Sm100TmaWarpSpecializedILi4ELi2ELi64ELb0ELb0EEEJNS5_IJNSA_ILi128EEESG_SH_EEENS5_IJNSX_IS1O_SD_EENSX_INSA_ILi64EEESD_EEEEESJ_SK_SJ_SK_NS1J_6fusion15FusionCallbacksIS1N_NS1U_17LinearCombinationISJ_fSJ_fLNS_15FloatRoundStyleE2EEES1P_S1T_JEEENS4_5SM1004TMEM4LOAD26SM100_TMEM_LOAD_32dp32b64xENS4_13SM90_TMA_LOADENS16_INS17_ILi2ELi4ELi3EEES1A_NSX_INS5_IJS1B_S1R_EEENS5_IJS1R_SD_EEEEEEENS4_39AutoVectorizingCopyWithAssumedAlignmentILi128EEENS4_14SM90_TMA_STOREES29_S2B_S2B_EEEvvEEEEvNT_6ParamsE:
        .type           _ZN7cutlass13device_kernelINS_4gemm6kernel13GemmUniversalIN4cute5tupleIJiiiiEEENS1_10collective13CollectiveMmaINS1_35MainloopSm100TmaUmmaWarpSpecializedILi22ELi2ELi2ENS5_IJNS4_1CILi2EEENSA_ILi4EEENSA_ILi1EEEEEEEENS5_IJNSA_ILi256EEESG_NSA_ILi32EEEEEENS_12float_e4m3_tENS5_IJlSD_lEEESJ_SK_NS4_8TiledMMAINS4_8MMA_AtomIJNS4_10MMA_TraitsINS4_25SM100_MMA_F8F6F4_2x1SM_SSEJSJ_SJ_fSG_SG_NS4_17integral_constantINS4_4UMMA5MajorELSR_0EEESS_NSP_INSQ_7ScaleInELST_0EEESU_EEEEEENS4_6LayoutINS5_IJSD_SD_SD_EEENS5_IJNSA_ILi0EEESZ_SZ_EEEEENS5_IJNS4_10UnderscoreES12_S12_EEEEENS4_28SM100_TMA_2SM_LOAD_MULTICASTENS4_14ComposedLayoutINS4_7SwizzleILi1ELi4ELi3EEENS4_18smem_ptr_flag_bitsILi8EEENSX_INS5_IJNSA_ILi8EEESH_EEENS5_IJSH_SD_EEEEEEEvNS4_8identityENS4_18SM100_TMA_2SM_LOADES1F_vS1G_EENS_8epilogue10collective18CollectiveEpilogueINS1J_23Sm100TmaWarpSpecializedILi4ELi2ELi64ELb0ELb0EEEJNS5_IJNSA_ILi128EEESG_SH_EEENS5_IJNSX_IS1O_SD_EENSX_INSA_ILi64EEESD_EEEEESJ_SK_SJ_SK_NS1J_6fusion15FusionCallbacksIS1N_NS1U_17LinearCombinationISJ_fSJ_fLNS_15FloatRoundStyleE2EEES1P_S1T_JEEENS4_5SM1004TMEM4LOAD26SM100_TMEM_LOAD_32dp32b64xENS4_13SM90_TMA_LOADENS16_INS17_ILi2ELi4ELi3EEES1A_NSX_INS5_IJS1B_S1R_EEENS5_IJS1R_SD_EEEEEEENS4_39AutoVectorizingCopyWithAssumedAlignmentILi128EEENS4_14SM90_TMA_STOREES29_S2B_S2B_EEEvvEEEEvNT_6ParamsE,@function
        .size           _ZN7cutlass13device_kernelINS_4gemm6kernel13GemmUniversalIN4cute5tupleIJiiiiEEENS1_10collective13CollectiveMmaINS1_35MainloopSm100TmaUmmaWarpSpecializedILi22ELi2ELi2ENS5_IJNS4_1CILi2EEENSA_ILi4EEENSA_ILi1EEEEEEEENS5_IJNSA_ILi256EEESG_NSA_ILi32EEEEEENS_12float_e4m3_tENS5_IJlSD_lEEESJ_SK_NS4_8TiledMMAINS4_8MMA_AtomIJNS4_10MMA_TraitsINS4_25SM100_MMA_F8F6F4_2x1SM_SSEJSJ_SJ_fSG_SG_NS4_17integral_constantINS4_4UMMA5MajorELSR_0EEESS_NSP_INSQ_7ScaleInELST_0EEESU_EEEEEENS4_6LayoutINS5_IJSD_SD_SD_EEENS5_IJNSA_ILi0EEESZ_SZ_EEEEENS5_IJNS4_10UnderscoreES12_S12_EEEEENS4_28SM100_TMA_2SM_LOAD_MULTICASTENS4_14ComposedLayoutINS4_7SwizzleILi1ELi4ELi3EEENS4_18smem_ptr_flag_bitsILi8EEENSX_INS5_IJNSA_ILi8EEESH_EEENS5_IJSH_SD_EEEEEEEvNS4_8identityENS4_18SM100_TMA_2SM_LOADES1F_vS1G_EENS_8epilogue10collective18CollectiveEpilogueINS1J_23Sm100TmaWarpSpecializedILi4ELi2ELi64ELb0ELb0EEEJNS5_IJNSA_ILi128EEESG_SH_EEENS5_IJNSX_IS1O_SD_EENSX_INSA_ILi64EEESD_EEEEESJ_SK_SJ_SK_NS1J_6fusion15FusionCallbacksIS1N_NS1U_17LinearCombinationISJ_fSJ_fLNS_15FloatRoundStyleE2EEES1P_S1T_JEEENS4_5SM1004TMEM4LOAD26SM100_TMEM_LOAD_32dp32b64xENS4_13SM90_TMA_LOADENS16_INS17_ILi2ELi4ELi3EEES1A_NSX_INS5_IJS1B_S1R_EEENS5_IJS1R_SD_EEEEEEENS4_39AutoVectorizingCopyWithAssumedAlignmentILi128EEENS4_14SM90_TMA_STOREES29_S2B_S2B_EEEvvEEEEvNT_6ParamsE,(.L_x_243 - _ZN7cutlass13device_kernelINS_4gemm6kernel13GemmUniversalIN4cute5tupleIJiiiiEEENS1_10collective13CollectiveMmaINS1_35MainloopSm100TmaUmmaWarpSpecializedILi22ELi2ELi2ENS5_IJNS4_1CILi2EEENSA_ILi4EEENSA_ILi1EEEEEEEENS5_IJNSA_ILi256EEESG_NSA_ILi32EEEEEENS_12float_e4m3_tENS5_IJlSD_lEEESJ_SK_NS4_8TiledMMAINS4_8MMA_AtomIJNS4_10MMA_TraitsINS4_25SM100_MMA_F8F6F4_2x1SM_SSEJSJ_SJ_fSG_SG_NS4_17integral_constantINS4_4UMMA5MajorELSR_0EEESS_NSP_INSQ_7ScaleInELST_0EEESU_EEEEEENS4_6LayoutINS5_IJSD_SD_SD_EEENS5_IJNSA_ILi0EEESZ_SZ_EEEEENS5_IJNS4_10UnderscoreES12_S12_EEEEENS4_28SM100_TMA_2SM_LOAD_MULTICASTENS4_14ComposedLayoutINS4_7SwizzleILi1ELi4ELi3EEENS4_18smem_ptr_flag_bitsILi8EEENSX_INS5_IJNSA_ILi8EEESH_EEENS5_IJSH_SD_EEEEEEEvNS4_8identityENS4_18SM100_TMA_2SM_LOADES1F_vS1G_EENS_8epilogue10collective18CollectiveEpilogueINS1J_23Sm100TmaWarpSpecializedILi4ELi2ELi64ELb0ELb0EEEJNS5_IJNSA_ILi128EEESG_SH_EEENS5_IJNSX_IS1O_SD_EENSX_INSA_ILi64EEESD_EEEEESJ_SK_SJ_SK_NS1J_6fusion15FusionCallbacksIS1N_NS1U_17LinearCombinationISJ_fSJ_fLNS_15FloatRoundStyleE2EEES1P_S1T_JEEENS4_5SM1004TMEM4LOAD26SM100_TMEM_LOAD_32dp32b64xENS4_13SM90_TMA_LOADENS16_INS17_ILi2ELi4ELi3EEES1A_NSX_INS5_IJS1B_S1R_EEENS5_IJS1R_SD_EEEEEEENS4_39AutoVectorizingCopyWithAssumedAlignmentILi128EEENS4_14SM90_TMA_STOREES29_S2B_S2B_EEEvvEEEEvNT_6ParamsE)
        .other          _ZN7cutlass13device_kernelINS_4gemm6kernel13GemmUniversalIN4cute5tupleIJiiiiEEENS1_10collective13CollectiveMmaINS1_35MainloopSm100TmaUmmaWarpSpecializedILi22ELi2ELi2ENS5_IJNS4_1CILi2EEENSA_ILi4EEENSA_ILi1EEEEEEEENS5_IJNSA_ILi256EEESG_NSA_ILi32EEEEEENS_12float_e4m3_tENS5_IJlSD_lEEESJ_SK_NS4_8TiledMMAINS4_8MMA_AtomIJNS4_10MMA_TraitsINS4_25SM100_MMA_F8F6F4_2x1SM_SSEJSJ_SJ_fSG_SG_NS4_17integral_constantINS4_4UMMA5MajorELSR_0EEESS_NSP_INSQ_7ScaleInELST_0EEESU_EEEEEENS4_6LayoutINS5_IJSD_SD_SD_EEENS5_IJNSA_ILi0EEESZ_SZ_EEEEENS5_IJNS4_10UnderscoreES12_S12_EEEEENS4_28SM100_TMA_2SM_LOAD_MULTICASTENS4_14ComposedLayoutINS4_7SwizzleILi1ELi4ELi3EEENS4_18smem_ptr_flag_bitsILi8EEENSX_INS5_IJNSA_ILi8EEESH_EEENS5_IJSH_SD_EEEEEEEvNS4_8identityENS4_18SM100_TMA_2SM_LOADES1F_vS1G_EENS_8epilogue10collective18CollectiveEpilogueINS1J_23Sm100TmaWarpSpecializedILi4ELi2ELi64ELb0ELb0EEEJNS5_IJNSA_ILi128EEESG_SH_EEENS5_IJNSX_IS1O_SD_EENSX_INSA_ILi64EEESD_EEEEESJ_SK_SJ_SK_NS1J_6fusion15FusionCallbacksIS1N_NS1U_17LinearCombinationISJ_fSJ_fLNS_15FloatRoundStyleE2EEES1P_S1T_JEEENS4_5SM1004TMEM4LOAD26SM100_TMEM_LOAD_32dp32b64xENS4_13SM90_TMA_LOADENS16_INS17_ILi2ELi4ELi3EEES1A_NSX_INS5_IJS1B_S1R_EEENS5_IJS1R_SD_EEEEEEENS4_39AutoVectorizingCopyWithAssumedAlignmentILi128EEENS4_14SM90_TMA_STOREES29_S2B_S2B_EEEvvEEEEvNT_6ParamsE,@"STO_CUDA_ENTRY STV_DEFAULT"
_ZN7cutlass13device_kernelINS_4gemm6kernel13GemmUniversalIN4cute5tupleIJiiiiEEENS1_10collective13CollectiveMmaINS1_35MainloopSm100TmaUmmaWarpSpecializedILi22ELi2ELi2ENS5_IJNS4_1CILi2EEENSA_ILi4EEENSA_ILi1EEEEEEEENS5_IJNSA_ILi256EEESG_NSA_ILi32EEEEEENS_12float_e4m3_tENS5_IJlSD_lEEESJ_SK_NS4_8TiledMMAINS4_8MMA_AtomIJNS4_10MMA_TraitsINS4_25SM100_MMA_F8F6F4_2x1SM_SSEJSJ_SJ_fSG_SG_NS4_17integral_constantINS4_4UMMA5MajorELSR_0EEESS_NSP_INSQ_7ScaleInELST_0EEESU_EEEEEENS4_6LayoutINS5_IJSD_SD_SD_EEENS5_IJNSA_ILi0EEESZ_SZ_EEEEENS5_IJNS4_10UnderscoreES12_S12_EEEEENS4_28SM100_TMA_2SM_LOAD_MULTICASTENS4_14ComposedLayoutINS4_7SwizzleILi1ELi4ELi3EEENS4_18smem_ptr_flag_bitsILi8EEENSX_INS5_IJNSA_ILi8EEESH_EEENS5_IJSH_SD_EEEEEEEvNS4_8identityENS4_18SM100_TMA_2SM_LOADES1F_vS1G_EENS_8epilogue10collective18CollectiveEpilogueINS1J_23Sm100TmaWarpSpecializedILi4ELi2ELi64ELb0ELb0EEEJNS5_IJNSA_ILi128EEESG_SH_EEENS5_IJNSX_IS1O_SD_EENSX_INSA_ILi64EEESD_EEEEESJ_SK_SJ_SK_NS1J_6fusion15FusionCallbacksIS1N_NS1U_17LinearCombinationISJ_fSJ_fLNS_15FloatRoundStyleE2EEES1P_S1T_JEEENS4_5SM1004TMEM4LOAD26SM100_TMEM_LOAD_32dp32b64xENS4_13SM90_TMA_LOADENS16_INS17_ILi2ELi4ELi3EEES1A_NSX_INS5_IJS1B_S1R_EEENS5_IJS1R_SD_EEEEEEENS4_39AutoVectorizingCopyWithAssumedAlignmentILi128EEENS4_14SM90_TMA_STOREES29_S2B_S2B_EEEvvEEEEvNT_6ParamsE:
[----:B------:R-:W1:Y:S01]  /*0000*/  LDC R1, c[0x0][0x37c] ;  /* 0x0000df00ff017b82 */ /* 0x000e620000000800 */
[----:B------:R-:W2:Y:S01]  /*0010*/  S2R R174, SR_TID.X ;  /* 0x0000000000ae7919 */ /* 0x000ea20000002100 */
[----:B------:R-:W3:Y:S06]  /*0020*/  LDCU.64 UR8, c[0x0][0x890] ;  /* 0x00011200ff0877ac */ /* 0x000eec0008000a00 */
[----:B------:R-:W4:Y:S01]  /*0030*/  S2UR UR45, SR_CgaCtaId ;  /* 0x00000000002d79c3 */ /* 0x000f220000008800 */
[----:B------:R-:W-:Y:S02]  /*0040*/  PRMT R162, RZ, 0x7610, R162 ;  /* 0x00007610ffa27816 */ /* 0x000fe400000000a2 */
[----:B------:R-:W-:-:S02]  /*0050*/  ELECT P0, URZ, PT ;  /* 0x0000000000ff782f */ /* 0x000fc40003800000 */
[----:B---3--:R-:W-:-:S04]  /*0060*/  ISETP.NE.U32.AND P1, PT, RZ, UR8, PT ;  /* 0x00000008ff007c0c */ /* 0x008fc8000bf25070 */
[----:B------:R-:W-:Y:S01]  /*0070*/  ISETP.NE.AND.EX P2, PT, RZ, UR9, PT, P1 ;  /* 0x00000009ff007c0c */ /* 0x000fe2000bf45310 */
[----:B----4-:R-:W-:Y:S02]  /*0080*/  ULOP3.LUT UR28, UR45, 0x1, URZ, 0xc0, !UPT ;  /* 0x000000012d1c7892 */ /* 0x010fe4000f8ec0ff */
[----:B------:R-:W-:Y:S01]  /*0090*/  ULOP3.LUT UR29, UR45, 0x1, URZ, 0x3c, !UPT ;  /* 0x000000012d1d7892 */ /* 0x000fe2000f8e3cff */
[----:B--2---:R-:W-:-:S05]  /*00a0*/  SHF.R.U32.HI R163, RZ, 0x5, R174 ;  /* 0x00000005ffa37819 */ /* 0x004fca00000116ae */
[----:B------:R-:W2:Y:S02]  /*00b0*/  SHFL.IDX PT, R0, R163, RZ, 0x1f ;  /* 0x00001fffa3007589 */ /* 0x000ea400000e0000 */
[----:B--2---:R-:W-:Y:S02]  /*00c0*/  R2UR UR17, R0 ;  /* 0x00000000001172ca */ /* 0x004fe400000e0000 */
[----:B-1----:R-:W-:Y:S05]  /*00d0*/  @P2 BRA `(.L_x_0) ;  /* 0x0000000000302947 */ /* 0x002fea0003800000 */
[----:B------:R-:W1:Y:S02]  /*00e0*/  LDCU.64 UR4, c[0x0][0x888] ;  /* 0x00011100ff0477ac */ /* 0x000e640008000a00 */
[----:B-1----:R-:W-:-:S04]  /*00f0*/  UISETP.NE.U32.AND UP0, UPT, UR4, URZ, UPT ;  /* 0x000000ff0400728c */ /* 0x002fc8000bf05070 */
[----:B------:R-:W-:-:S09]  /*0100*/  UISETP.NE.AND.EX UP0, UPT, UR5, URZ, UPT, UP0 ;  /* 0x000000ff0500728c */ /* 0x000fd2000bf05300 */
[----:B------:R-:W-:Y:S05]  /*0110*/  BRA.U !UP0, `(.L_x_1) ;  /* 0x0000000108147547 */ /* 0x000fea000b800000 */
[----:B------:R-:W1:Y:S01]  /*0120*/  LDC.64 R2, c[0x0][0x888] ;  /* 0x00022200ff027b82 */ /* 0x000e620000000a00 */
[----:B------:R-:W1:Y:S02]  /*0130*/  LDCU.64 UR4, c[0x0][0x358] ;  /* 0x00006b00ff0477ac */ /* 0x000e640008000a00 */
[----:B-1----:R1:W5:Y:S01]  /*0140*/  LDG.E R73, desc[UR4][R2.64] ;  /* 0x0000000402497981 */ /* 0x002362000c1e1900 */
[----:B------:R-:W-:Y:S01]  /*0150*/  HFMA2 R162, -RZ, RZ, 0, 5.9604644775390625e-08 ;  /* 0x00000001ffa27431 */ /* 0x000fe200000001ff */
[----:B------:R-:W-:Y:S05]  /*0160*/  BRA `(.L_x_0) ;  /* 0x00000000000c7947 */ /* 0x000fea0003800000 */
.L_x_1:
[----:B------:R-:W1:Y:S01]  /*0170*/  LDCU UR4, c[0x0][0x880] ;  /* 0x00011000ff0477ac */ /* 0x000e620008000800 */
[----:B------:R-:W-:Y:S01]  /*0180*/  HFMA2 R162, -RZ, RZ, 0, 5.9604644775390625e-08 ;  /* 0x00000001ffa27431 */ /* 0x000fe200000001ff */
[----:B-1----:R-:W-:-:S07]  /*0190*/  MOV R73, UR4 ;  /* 0x0000000400497c02 */ /* 0x002fce0008000f00 */
.L_x_0:
[----:B------:R-:W2:Y:S02]  /*01a0*/  LDCU.64 UR4, c[0x0][0x8b0] ;  /* 0x00011600ff0477ac */ /* 0x000ea40008000a00 */
[----:B--2---:R-:W-:-:S04]  /*01b0*/  UISETP.NE.U32.AND UP0, UPT, UR4, URZ, UPT ;  /* 0x000000ff0400728c */ /* 0x004fc8000bf05070 */
[----:B------:R-:W-:-:S09]  /*01c0*/  UISETP.NE.AND.EX UP0, UPT, UR5, URZ, UPT, UP0 ;  /* 0x000000ff0500728c */ /* 0x000fd2000bf05300 */
[----:B------:R-:W-:Y:S05]  /*01d0*/  BRA.U UP0, `(.L_x_2) ;  /* 0x0000000100287547 */ /* 0x000fea000b800000 */
[----:B------:R-:W2:Y:S02]  /*01e0*/  LDCU.64 UR4, c[0x0][0x8a8] ;  /* 0x00011500ff0477ac */ /* 0x000ea40008000a00 */
[----:B--2---:R-:W-:-:S04]  /*01f0*/  UISETP.NE.U32.AND UP0, UPT, UR4, URZ, UPT ;  /* 0x000000ff0400728c */ /* 0x004fc8000bf05070 */
[----:B------:R-:W-:-:S09]  /*0200*/  UISETP.NE.AND.EX UP0, UPT, UR5, URZ, UPT, UP0 ;  /* 0x000000ff0500728c */ /* 0x000fd2000bf05300 */
[----:B------:R-:W-:Y:S05]  /*0210*/  BRA.U !UP0, `(.L_x_3) ;  /* 0x0000000108107547 */ /* 0x000fea000b800000 */
[----:B------:R-:W2:Y:S01]  /*0220*/  LDC.64 R70, c[0x0][0x8a8] ;  /* 0x00022a00ff467b82 */ /* 0x000ea20000000a00 */
[----:B------:R-:W2:Y:S02]  /*0230*/  LDCU.64 UR4, c[0x0][0x358] ;  /* 0x00006b00ff0477ac */ /* 0x000ea40008000a00 */
[----:B--2---:R2:W5:Y:S01]  /*0240*/  LDG.E R70, desc[UR4][R70.64] ;  /* 0x0000000446467981 */ /* 0x004562000c1e1900 */
[----:B------:R-:W-:Y:S05]  /*0250*/  BRA `(.L_x_2) ;  /* 0x0000000000087947 */ /* 0x000fea0003800000 */
.L_x_3:
[----:B------:R-:W2:Y:S02]  /*0260*/  LDCU UR4, c[0x0][0x8a0] ;  /* 0x00011400ff0477ac */ /* 0x000ea40008000800 */
[----:B--2---:R-:W-:Y:S02]  /*0270*/  MOV R70, UR4 ;  /* 0x0000000400467c02 */ /* 0x004fe40008000f00 */
.L_x_2:
[----:B------:R-:W-:Y:S01]  /*0280*/  IMAD.U32 R0, RZ, RZ, UR17 ;  /* 0x00000011ff007e24 */ /* 0x000fe2000f8e00ff */
[----:B------:R-:W-:Y:S04]  /*0290*/  BSSY.RECONVERGENT B0, `(.L_x_4) ;  /* 0x000000c000007945 */ /* 0x000fe80003800200 */
[C---:B------:R-:W-:Y:S02]  /*02a0*/  ISETP.NE.OR P3, PT, R0.reuse, 0x1, !P0 ;  /* 0x000000010000780c */ /* 0x040fe40004765670 */
[----:B------:R-:W-:-:S11]  /*02b0*/  ISETP.NE.OR P2, PT, R0, 0x3, !P0 ;  /* 0x000000030000780c */ /* 0x000fd60004745670 */
[----:B------:R-:W-:Y:S05]  /*02c0*/  @P3 BRA `(.L_x_5) ;  /* 0x0000000000203947 */ /* 0x000fea0003800000 */
[----:B------:R-:W3:Y:S02]  /*02d0*/  LDCU.64 UR4, c[0x0][0x348] ;  /* 0x00006900ff0477ac */ /* 0x000ee40008000a00 */
[----:B---3--:R-:W-:Y:S02]  /*02e0*/  UIADD3 UR6, UP1, UPT, UR4, 0x80, URZ ;  /* 0x0000008004067890 */ /* 0x008fe4000ff3e0ff */
[----:B------:R-:W-:Y:S02]  /*02f0*/  UIADD3 UR4, UP0, UPT, UR4, 0x180, URZ ;  /* 0x0000018004047890 */ /* 0x000fe4000ff1e0ff */
[----:B------:R-:W-:Y:S02]  /*0300*/  UIADD3.X UR7, UPT, UPT, URZ, UR5, URZ, UP1, !UPT ;  /* 0x00000005ff077290 */ /* 0x000fe40008ffe4ff */
[----:B------:R-:W-:-:S07]  /*0310*/  UIADD3.X UR5, UPT, UPT, URZ, UR5, URZ, UP0, !UPT ;  /* 0x00000005ff057290 */ /* 0x000fce00087fe4ff */
[----:B------:R3:W-:Y:S02]  /*0320*/  UTMACCTL.PF [UR6] ;  /* 0x00000000060079b9 */ /* 0x0007e40008040000 */
[----:B------:R3:W-:Y:S02]  /*0330*/  UTMACCTL.PF [UR4] ;  /* 0x00000000040079b9 */ /* 0x0007e40008040000 */
[----:B---3--:R-:W-:Y:S01]  /*0340*/  NOP ;  /* 0x0000000000007918 */ /* 0x008fe20000000000 */
.L_x_5:
[----:B------:R-:W-:Y:S05]  /*0350*/  BSYNC.RECONVERGENT B0 ;  /* 0x0000000000007941 */ /* 0x000fea0003800200 */
.L_x_4:
[----:B------:R-:W-:Y:S04]  /*0360*/  BSSY.RECONVERGENT B0, `(.L_x_6) ;  /* 0x000000a000007945 */ /* 0x000fe80003800200 */
        /* <DEDUP_REMOVED lines=9> */
.L_x_7:
[----:B------:R-:W-:Y:S05]  /*0400*/  BSYNC.RECONVERGENT B0 ;  /* 0x0000000000007941 */ /* 0x000fea0003800200 */
.L_x_6:
[----:B------:R-:W3:Y:S01]  /*0410*/  LDCU.64 UR4, c[0x0][0x888] ;  /* 0x00011100ff0477ac */ /* 0x000ee20008000a00 */
[----:B------:R-:W-:Y:S01]  /*0420*/  ISETP.NE.AND.EX P1, PT, RZ, UR9, PT, P1 ;  /* 0x00000009ff007c0c */ /* 0x000fe2000bf25310 */
[----:B------:R-:W-:Y:S01]  /*0430*/  UPLOP3.LUT UP4, UPT, UPT, UPT, UPT, 0x80, 0x8 ;  /* 0x000000000008789c */ /* 0x000fe20003f8f070 */
[----:B---3--:R-:W-:-:S04]  /*0440*/  ISETP.NE.U32.AND P2, PT, RZ, UR4, PT ;  /* 0x00000004ff007c0c */ /* 0x008fc8000bf45070 */
[----:B------:R-:W-:-:S13]  /*0450*/  ISETP.NE.AND.EX P2, PT, RZ, UR5, PT, P2 ;  /* 0x00000005ff007c0c */ /* 0x000fda000bf45320 */
[----:B------:R-:W-:Y:S05]  /*0460*/  @P2 BRA P1, `(.L_x_8) ;  /* 0x0000000000282947 */ /* 0x000fea0000800000 */
[----:B------:R-:W-:Y:S01]  /*0470*/  UISETP.NE.U32.AND UP0, UPT, UR8, URZ, UPT ;  /* 0x000000ff0800728c */ /* 0x000fe2000bf05070 */
[----:B-----5:R-:W-:Y:S01]  /*0480*/  FSETP.NEU.AND P1, PT, R73, RZ, PT ;  /* 0x000000ff4900720b */ /* 0x020fe20003f2d000 */
[----:B------:R-:W-:Y:S02]  /*0490*/  UISETP.NE.U32.AND UP2, UPT, UR4, URZ, UPT ;  /* 0x000000ff0400728c */ /* 0x000fe4000bf45070 */
[----:B------:R-:W-:Y:S02]  /*04a0*/  UISETP.NE.AND.EX UP1, UPT, UR9, URZ, UPT, UP0 ;  /* 0x000000ff0900728c */ /* 0x000fe4000bf25300 */
[----:B------:R-:W-:-:S04]  /*04b0*/  UISETP.NE.AND.EX UP0, UPT, UR5, URZ, UPT, UP2 ;  /* 0x000000ff0500728c */ /* 0x000fc8000bf05320 */
[----:B------:R-:W-:-:S04]  /*04c0*/  USEL UR4, URZ, 0xffffffff, UP0 ;  /* 0xffffffffff047887 */ /* 0x000fc80008000000 */
[----:B------:R-:W-:Y:S01]  /*04d0*/  VOTEU.ANY UP0, P1 ;  /* 0x0000000000ff7886 */ /* 0x000fe20000800100 */
[----:B------:R-:W-:-:S04]  /*04e0*/  @!UP1 USEL UR4, URZ, 0xffffffff, UP0 ;  /* 0xffffffffff049887 */ /* 0x000fc80008000000 */
[----:B------:R-:W-:-:S04]  /*04f0*/  ULOP3.LUT UR4, UR4, 0x1, URZ, 0xc0, !UPT ;  /* 0x0000000104047892 */ /* 0x000fc8000f8ec0ff */
[----:B------:R-:W-:-:S11]  /*0500*/  UISETP.NE.U32.AND UP4, UPT, UR4, 0x1, UPT ;  /* 0x000000010400788c */ /* 0x000fd6000bf85070 */
.L_x_8:
[----:B------:R-:W3:Y:S01]  /*0510*/  SHFL.IDX PT, R0, R163, RZ, 0x1f ;  /* 0x00001fffa3007589 */ /* 0x000ee200000e0000 */
[----:B------:R-:W-:-:S04]  /*0520*/  UISETP.NE.AND UP0, UPT, UR17, 0x2, UPT ;  /* 0x000000021100788c */ /* 0x000fc8000bf05270 */
[----:B------:R-:W-:Y:S02]  /*0530*/  UISETP.EQ.AND UP1, UPT, UR28, URZ, !UP0 ;  /* 0x000000ff1c00728c */ /* 0x000fe4000c722270 */
[----:B------:R-:W-:-:S04]  /*0540*/  USEL UR41, URZ, 0x1, UP0 ;  /* 0x00000001ff297887 */ /* 0x000fc80008000000 */
[----:B------:R-:W-:Y:S02]  /*0550*/  PLOP3.LUT P3, PT, P0, PT, UP1, 0x80, 0x8 ;  /* 0x000000000008781c */ /* 0x000fe4000076f018 */
[----:B---3--:R-:W-:-:S13]  /*0560*/  ISETP.NE.AND P1, PT, R0, RZ, PT ;  /* 0x000000ff0000720c */ /* 0x008fda0003f25270 */
[----:B------:R-:W-:Y:S05]  /*0570*/  @P1 BRA `(.L_x_9) ;  /* 0x0000000000f01947 */ /* 0x000fea0003800000 */
[----:B------:R-:W-:Y:S01]  /*0580*/  ELECT P1, URZ, PT ;  /* 0x0000000000ff782f */ /* 0x000fe20003820000 */
[----:B------:R-:W-:-:S12]  /*0590*/  BSSY.RECONVERGENT B0, `(.L_x_9) ;  /* 0x000003a000007945 */ /* 0x000fd80003800200 */
[----:B------:R-:W-:Y:S05]  /*05a0*/  @!P1 BRA `(.L_x_10) ;  /* 0x0000000000e09947 */ /* 0x000fea0003800000 */
[----:B------:R-:W-:Y:S01]  /*05b0*/  UMOV UR4, 0x400 ;  /* 0x0000040000047882 */ /* 0x000fe20000000000 */
[----:B------:R-:W-:Y:S01]  /*05c0*/  UMOV UR8, 0x1 ;  /* 0x0000000100087882 */ /* 0x000fe20000000000 */
[----:B------:R-:W-:Y:S01]  /*05d0*/  UMOV UR6, 0x4 ;  /* 0x0000000400067882 */ /* 0x000fe20000000000 */
[----:B------:R-:W-:Y:S02]  /*05e0*/  ULEA UR4, UR45, UR4, 0x18 ;  /* 0x000000042d047291 */ /* 0x000fe4000f8ec0ff */
[----:B------:R-:W-:-:S04]  /*05f0*/  UIADD3 UR8, UPT, UPT, -UR8, 0x100000, URZ ;  /* 0x0010000008087890 */ /* 0x000fc8000fffe1ff */
[----:B------:R-:W-:Y:S02]  /*0600*/  USHF.L.U32 UR9, UR8, 0xb, URZ ;  /* 0x0000000b08097899 */ /* 0x000fe400080006ff */
[----:B------:R-:W-:Y:S02]  /*0610*/  USHF.L.U32 UR8, UR8, 0x1, URZ ;  /* 0x0000000108087899 */ /* 0x000fe400080006ff */
[----:B------:R-:W-:-:S04]  /*0620*/  UIADD3 UR6, UPT, UPT, -UR6, 0x100000, URZ ;  /* 0x0010000006067890 */ /* 0x000fc8000fffe1ff */
[----:B------:R-:W-:Y:S02]  /*0630*/  USHF.L.U32 UR7, UR6, 0xb, URZ ;  /* 0x0000000b06077899 */ /* 0x000fe400080006ff */
[----:B------:R-:W-:Y:S01]  /*0640*/  USHF.L.U32 UR6, UR6, 0x1, URZ ;  /* 0x0000000106067899 */ /* 0x000fe200080006ff */
[----:B------:R-:W3:Y:S03]  /*0650*/  FENCE.VIEW.ASYNC.S ;  /* 0x00000000000073c6 */ /* 0x000ee60000000000 */
[----:B---3--:R3:W4:Y:S08]  /*0660*/  SYNCS.EXCH.64 URZ, [UR4], UR8 ;  /* 0x0000000804ff75b2 */ /* 0x0087300008000100 */
[----:B------:R3:W1:Y:S01]  /*0670*/  SYNCS.EXCH.64 URZ, [UR4+0xb0], UR6 ;  /* 0x0000b00604ff75b2 */ /* 0x0006620008000100 */
        /* <DEDUP_REMOVED lines=41> */
[----:B------:R3:W1:Y:S02]  /*0910*/  SYNCS.EXCH.64 URZ, [UR4+0x158], UR6 ;  /* 0x0001580604ff75b2 */ /* 0x0006640008000100 */
[----:B---34-:R-:W-:Y:S01]  /*0920*/  NOP ;  /* 0x0000000000007918 */ /* 0x018fe20000000000 */
.L_x_10:
[----:B------:R-:W-:Y:S05]  /*0930*/  BSYNC.RECONVERGENT B0 ;  /* 0x0000000000007941 */ /* 0x000fea0003800200 */
.L_x_9:
[----:B------:R-:W3:Y:S01]  /*0940*/  SHFL.IDX PT, R0, R163, RZ, 0x1f ;  /* 0x00001fffa3007589 */ /* 0x000ee200000e0000 */
[----:B------:R-:W-:Y:S01]  /*0950*/  NOP ;  /* 0x0000000000007918 */ /* 0x000fe20000000000 */
[----:B---3--:R-:W-:-:S13]  /*0960*/  ISETP.NE.AND P1, PT, R0, 0x1, PT ;  /* 0x000000010000780c */ /* 0x008fda0003f25270 */
[----:B------:R-:W-:Y:S05]  /*0970*/  @P1 BRA `(.L_x_11) ;  /* 0x0000000000541947 */ /* 0x000fea0003800000 */
        /* <DEDUP_REMOVED lines=10> */
[----:B------:R-:W-:Y:S01]  /*0a20*/  ELECT P1, URZ, PT ;  /* 0x0000000000ff782f */ /* 0x000fe20003820000 */
[----:B------:R-:W3:Y:S02]  /*0a30*/  FENCE.VIEW.ASYNC.S ;  /* 0x00000000000073c6 */ /* 0x000ee40000000000 */
[----:B---3--:R3:W4:Y:S08]  /*0a40*/  SYNCS.EXCH.64 URZ, [UR4+0x160], UR8 ;  /* 0x0001600804ff75b2 */ /* 0x0087300008000100 */
[----:B------:R3:W1:Y:S01]  /*0a50*/  SYNCS.EXCH.64 URZ, [UR4+0x180], UR6 ;  /* 0x0001800604ff75b2 */ /* 0x0006620008000100 */
[----:B------:R3:W1:Y:S01]  /*0a60*/  SYNCS.EXCH.64 URZ, [UR4+0x168], UR8 ;  /* 0x0001680804ff75b2 */ /* 0x0006620008000100 */
[----:B------:R3:W1:Y:S01]  /*0a70*/  SYNCS.EXCH.64 URZ, [UR4+0x188], UR6 ;  /* 0x0001880604ff75b2 */ /* 0x0006620008000100 */
[----:B------:R3:W1:Y:S01]  /*0a80*/  SYNCS.EXCH.64 URZ, [UR4+0x170], UR8 ;  /* 0x0001700804ff75b2 */ /* 0x0006620008000100 */
[----:B------:R3:W1:Y:S01]  /*0a90*/  SYNCS.EXCH.64 URZ, [UR4+0x190], UR6 ;  /* 0x0001900604ff75b2 */ /* 0x0006620008000100 */
[----:B------:R3:W1:Y:S01]  /*0aa0*/  SYNCS.EXCH.64 URZ, [UR4+0x178], UR8 ;  /* 0x0001780804ff75b2 */ /* 0x0006620008000100 */
[----:B------:R3:W1:Y:S01]  /*0ab0*/  SYNCS.EXCH.64 URZ, [UR4+0x198], UR6 ;  /* 0x0001980604ff75b2 */ /* 0x0006620008000100 */
[----:B------:R-:W-:Y:S01]  /*0ac0*/  NOP ;  /* 0x0000000000007918 */ /* 0x000fe20000000000 */
.L_x_11:
[----:B------:R-:W2:Y:S01]  /*0ad0*/  SHFL.IDX PT, R0, R163, RZ, 0x1f ;  /* 0x00001fffa3007589 */ /* 0x000ea200000e0000 */
[----:B------:R-:W-:Y:S01]  /*0ae0*/  NOP ;  /* 0x0000000000007918 */ /* 0x000fe20000000000 */
[----:B--2---:R-:W-:-:S13]  /*0af0*/  ISETP.NE.AND P1, PT, R0, 0x3, PT ;  /* 0x000000030000780c */ /* 0x004fda0003f25270 */
[----:B------:R-:W-:Y:S05]  /*0b00*/  @P1 BRA `(.L_x_12) ;  /* 0x00000000002c1947 */ /* 0x000fea0003800000 */
[----:B---3--:R-:W-:Y:S01]  /*0b10*/  UMOV UR6, 0x400 ;  /* 0x0000040000067882 */ /* 0x008fe20000000000 */
[----:B------:R-:W-:Y:S01]  /*0b20*/  UMOV UR4, 0x20 ;  /* 0x0000002000047882 */ /* 0x000fe20000000000 */
[----:B------:R-:W-:Y:S02]  /*0b30*/  ULEA UR6, UR45, UR6, 0x18 ;  /* 0x000000062d067291 */ /* 0x000fe4000f8ec0ff */
[----:B------:R-:W-:-:S04]  /*0b40*/  UIADD3 UR4, UPT, UPT, -UR4, 0x100000, URZ ;  /* 0x0010000004047890 */ /* 0x000fc8000fffe1ff */
[----:B------:R-:W-:Y:S02]  /*0b50*/  USHF.L.U32 UR5, UR4, 0xb, URZ ;  /* 0x0000000b04057899 */ /* 0x000fe400080006ff */
[----:B------:R-:W-:Y:S01]  /*0b60*/  USHF.L.U32 UR4, UR4, 0x1, URZ ;  /* 0x0000000104047899 */ /* 0x000fe200080006ff */
[----:B------:R-:W-:Y:S01]  /*0b70*/  ELECT P1, URZ, PT ;  /* 0x0000000000ff782f */ /* 0x000fe20003820000 */
[----:B------:R-:W2:Y:S10]  /*0b80*/  FENCE.VIEW.ASYNC.S ;  /* 0x00000000000073c6 */ /* 0x000eb40000000000 */
[----:B--2---:R2:W3:Y:S01]  /*0b90*/  SYNCS.EXCH.64 URZ, [UR6+0x1a0], UR4 ;  /* 0x0001a00406ff75b2 */ /* 0x0044e20008000100 */
[----:B------:R2:W1:Y:S01]  /*0ba0*/  SYNCS.EXCH.64 URZ, [UR6+0x1a8], UR4 ;  /* 0x0001a80406ff75b2 */ /* 0x0004620008000100 */
[----:B------:R-:W-:Y:S01]  /*0bb0*/  NOP ;  /* 0x0000000000007918 */ /* 0x000fe20000000000 */
.L_x_12:
[----:B------:R-:W4:Y:S01]  /*0bc0*/  SHFL.IDX PT, R0, R163, RZ, 0x1f ;  /* 0x00001fffa3007589 */ /* 0x000f2200000e0000 */
[----:B------:R-:W-:Y:S01]  /*0bd0*/  NOP ;  /* 0x0000000000007918 */ /* 0x000fe20000000000 */
[----:B----4-:R-:W-:-:S13]  /*0be0*/  ISETP.NE.AND P1, PT, R0, 0x4, PT ;  /* 0x000000040000780c */ /* 0x010fda0003f25270 */
[----:B------:R-:W-:Y:S05]  /*0bf0*/  @P1 BRA `(.L_x_13) ;  /* 0x0000000000481947 */ /* 0x000fea0003800000 */
[----:B--23--:R-:W-:Y:S01]  /*0c00*/  UMOV UR4, 0x720 ;  /* 0x0000072000047882 */ /* 0x00cfe20000000000 */
[----:B------:R-:W-:Y:S01]  /*0c10*/  UMOV UR6, 0x400 ;  /* 0x0000040000067882 */ /* 0x000fe20000000000 */
[----:B------:R-:W-:Y:S01]  /*0c20*/  USEL UR4, UR4, 0x620, UP4 ;  /* 0x0000062004047887 */ /* 0x000fe2000a000000 */
        /* <DEDUP_REMOVED lines=9> */
[----:B------:R-:W2:Y:S02]  /*0cc0*/  FENCE.VIEW.ASYNC.S ;  /* 0x00000000000073c6 */ /* 0x000ea40000000000 */
[----:B--2---:R4:W2:Y:S08]  /*0cd0*/  SYNCS.EXCH.64 URZ, [UR6+0x1b0], UR8 ;  /* 0x0001b00806ff75b2 */ /* 0x0048b00008000100 */
[----:B------:R4:W3:Y:S01]  /*0ce0*/  SYNCS.EXCH.64 URZ, [UR6+0x1c0], UR4 ;  /* 0x0001c00406ff75b2 */ /* 0x0008e20008000100 */
[----:B------:R4:W1:Y:S01]  /*0cf0*/  SYNCS.EXCH.64 URZ, [UR6+0x1b8], UR8 ;  /* 0x0001b80806ff75b2 */ /* 0x0008620008000100 */
[----:B------:R4:W1:Y:S02]  /*0d00*/  SYNCS.EXCH.64 URZ, [UR6+0x1c8], UR4 ;  /* 0x0001c80406ff75b2 */ /* 0x0008640008000100 */
[----:B----4-:R-:W-:Y:S01]  /*0d10*/  NOP ;  /* 0x0000000000007918 */ /* 0x010fe20000000000 */
.L_x_13:
[----:B------:R-:W4:Y:S01]  /*0d20*/  SHFL.IDX PT, R0, R163, RZ, 0x1f ;  /* 0x00001fffa3007589 */ /* 0x000f2200000e0000 */
[----:B------:R-:W-:Y:S01]  /*0d30*/  NOP ;  /* 0x0000000000007918 */ /* 0x000fe20000000000 */
[----:B----4-:R-:W-:-:S13]  /*0d40*/  ISETP.NE.AND P1, PT, R0, 0x5, PT ;  /* 0x000000050000780c */ /* 0x010fda0003f25270 */
[----:B------:R-:W-:Y:S05]  /*0d50*/  @P1 BRA `(.L_x_14) ;  /* 0x0000000000441947 */ /* 0x000fea0003800000 */
[----:B--23--:R-:W-:Y:S01]  /*0d60*/  UMOV UR4, 0x400 ;  /* 0x0000040000047882 */ /* 0x00cfe20000000000 */
        /* <DEDUP_REMOVED lines=16> */
.L_x_14:
[----:B------:R-:W4:Y:S01]  /*0e70*/  SHFL.IDX PT, R0, R163, RZ, 0x1f ;  /* 0x00001fffa3007589 */ /* 0x000f2200000e0000 */
[----:B------:R-:W-:Y:S01]  /*0e80*/  ISETP.NE.OR P0, PT, RZ, UR17, !P0 ;  /* 0x00000011ff007c0c */ /* 0x000fe2000c705670 */
[----:B------:R-:W-:Y:S01]  /*0e90*/  NOP ;  /* 0x0000000000007918 */ /* 0x000fe20000000000 */
[----:B----4-:R-:W-:-:S13]  /*0ea0*/  ISETP.NE.AND P1, PT, R0, 0x3, PT ;  /* 0x000000030000780c */ /* 0x010fda0003f25270 */
[----:B------:R-:W-:Y:S05]  /*0eb0*/  @P1 BRA `(.L_x_15) ;  /* 0x0000000000341947 */ /* 0x000fea0003800000 */
[----:B--23--:R-:W-:Y:S01]  /*0ec0*/  UMOV UR4, 0x400 ;  /* 0x0000040000047882 */ /* 0x00cfe20000000000 */
[----:B------:R-:W-:Y:S01]  /*0ed0*/  UMOV UR6, 0x20 ;  /* 0x0000002000067882 */ /* 0x000fe20000000000 */
[----:B------:R-:W-:Y:S02]  /*0ee0*/  ULEA UR4, UR45, UR4, 0x18 ;  /* 0x000000042d047291 */ /* 0x000fe4000f8ec0ff */
[----:B------:R-:W-:-:S04]  /*0ef0*/  UIADD3 UR6, UPT, UPT, -UR6, 0x100000, URZ ;  /* 0x0010000006067890 */ /* 0x000fc8000fffe1ff */
[----:B------:R-:W-:Y:S02]  /*0f00*/  USHF.L.U32 UR7, UR6, 0xb, URZ ;  /* 0x0000000b06077899 */ /* 0x000fe400080006ff */
[----:B------:R-:W-:Y:S01]  /*0f10*/  USHF.L.U32 UR6, UR6, 0x1, URZ ;  /* 0x0000000106067899 */ /* 0x000fe200080006ff */
[----:B------:R-:W-:Y:S01]  /*0f20*/  ELECT P1, URZ, PT ;  /* 0x0000000000ff782f */ /* 0x000fe20003820000 */
[----:B------:R-:W2:Y:S10]  /*0f30*/  FENCE.VIEW.ASYNC.S ;  /* 0x00000000000073c6 */ /* 0x000eb40000000000 */
[----:B--2---:R4:W2:Y:S01]  /*0f40*/  SYNCS.EXCH.64 URZ, [UR4+0x1f0], UR6 ;  /* 0x0001f00604ff75b2 */ /* 0x0048a20008000100 */
[----:B------:R4:W3:Y:S01]  /*0f50*/  SYNCS.EXCH.64 URZ, [UR4+0x200], UR6 ;  /* 0x0002000604ff75b2 */ /* 0x0008e20008000100 */
[----:B------:R4:W1:Y:S01]  /*0f60*/  SYNCS.EXCH.64 URZ, [UR4+0x1f8], UR6 ;  /* 0x0001f80604ff75b2 */ /* 0x0008620008000100 */
[----:B------:R4:W1:Y:S02]  /*0f70*/  SYNCS.EXCH.64 URZ, [UR4+0x208], UR6 ;  /* 0x0002080604ff75b2 */ /* 0x0008640008000100 */
[----:B----4-:R-:W-:Y:S01]  /*0f80*/  NOP ;  /* 0x0000000000007918 */ /* 0x010fe20000000000 */
.L_x_15:
[----:B------:R-:W-:Y:S01]  /*0f90*/  VOTEU.ALL UP0, P0 ;  /* 0x0000000000ff7886 */ /* 0x000fe20000000000 */
[----:B--23--:R-:W-:Y:S01]  /*0fa0*/  UMOV UR4, 0x20 ;  /* 0x0000002000047882 */ /* 0x00cfe20000000000 */
[----:B------:R-:W2:Y:S01]  /*0fb0*/  LDCU UR7, c[0x0][0x36c] ;  /* 0x00006d80ff0777ac */ /* 0x000ea20008000800 */
[----:B------:R-:W-:Y:S01]  /*0fc0*/  NOP ;  /* 0x0000000000007918 */ /* 0x000fe20000000000 */
[----:B------:R-:W-:Y:S01]  /*0fd0*/  LOP3.LUT R0, R174, 0x1f, RZ, 0xc0, !PT ;  /* 0x0000001fae007812 */ /* 0x000fe200078ec0ff */
[----:B------:R-:W-:Y:S01]  /*0fe0*/  @!UP0 UMOV UR6, 0x400 ;  /* 0x0000040000068882 */ /* 0x000fe20000000000 */
[----:B------:R-:W-:-:S04]  /*0ff0*/  @!UP0 UIADD3 UR4, UPT, UPT, -UR4, 0x100000, URZ ;  /* 0x0010000004048890 */ /* 0x000fc8000fffe1ff */
[----:B------:R-:W-:Y:S02]  /*1000*/  @!UP0 USHF.L.U32 UR5, UR4, 0xb, URZ ;  /* 0x0000000b04058899 */ /* 0x000fe400080006ff */
[----:B------:R-:W-:Y:S02]  /*1010*/  @!UP0 USHF.L.U32 UR4, UR4, 0x1, URZ ;  /* 0x0000000104048899 */ /* 0x000fe400080006ff */
[----:B------:R-:W-:Y:S01]  /*1020*/  @!UP0 ULEA UR6, UR45, UR6, 0x18 ;  /* 0x000000062d068291 */ /* 0x000fe2000f8ec0ff */
[----:B------:R-:W-:Y:S01]  /*1030*/  VOTEU.ALL UP0, P0 ;  /* 0x0000000000ff7886 */ /* 0x000fe20000000000 */
[----:B------:R-:W-:Y:S02]  /*1040*/  UISETP.NE.AND UP5, UPT, UR17, URZ, UPT ;  /* 0x000000ff1100728c */ /* 0x000fe4000bfa5270 */
[----:B--2---:R-:W-:Y:S01]  /*1050*/  UISETP.EQ.U32.AND UP6, UPT, UR7, 0x1, UPT ;  /* 0x000000010700788c */ /* 0x004fe2000bfc2070 */
[----:B------:R-:W2:Y:S07]  /*1060*/  FENCE.VIEW.ASYNC.S ;  /* 0x00000000000073c6 */ /* 0x000eae0000000000 */
[----:B--2---:R2:W3:Y:S01]  /*1070*/  @!UP0 SYNCS.EXCH.64 URZ, [UR6+0x210], UR4 ;  /* 0x0002100406ff85b2 */ /* 0x0044e20008000100 */
[----:B------:R-:W-:Y:S05]  /*1080*/  BRA.U !UP6, `(.L_x_16) ;  /* 0x000000010e087547 */ /* 0x000fea000b800000 */
[----:B-1-3--:R-:W-:Y:S01]  /*1090*/  UCGABAR_ARV ;  /* 0x00000000000079c7 */ /* 0x00afe20008000000 */
[----:B------:R-:W-:Y:S05]  /*10a0*/  BRA `(.L_x_17) ;  /* 0x0000000000047947 */ /* 0x000fea0003800000 */
.L_x_16:
[----:B-1-3--:R-:W-:Y:S01]  /*10b0*/  NOP ;  /* 0x0000000000007918 */ /* 0x00afe20000000000 */
.L_x_17:
[----:B------:R-:W1:Y:S01]  /*10c0*/  S2UR UR16, SR_CTAID.X ;  /* 0x00000000001079c3 */ /* 0x000e620000002500 */
[----:B------:R-:W-:-:S05]  /*10d0*/  CS2R.32 R164, SR_CgaSize ;  /* 0x0000000000a47805 */ /* 0x000fca0000008a00 */
[----:B------:R-:W-:-:S05]  /*10e0*/  IMAD R164, R164, -0xa0, RZ ;  /* 0xffffff60a4a47824 */ /* 0x000fca00078e02ff */
[----:B--2---:R-:W-:-:S14]  /*10f0*/  R2UR UR5, R164 ;  /* 0x00000000a40572ca */ /* 0x004fdc00000e0000 */
[----:B------:R-:W2:Y:S01]  /*1100*/  LDCU UR5, c[0x0][UR5+0x2b0] ;  /* 0x00005600050577ac */ /* 0x000ea20008000800 */
[----:B------:R-:W-:-:S05]  /*1110*/  CS2R.32 R164, SR_CgaSize ;  /* 0x0000000000a47805 */ /* 0x000fca0000008a00 */
[----:B------:R-:W-:-:S05]  /*1120*/  IMAD R164, R164, -0xa0, RZ ;  /* 0xffffff60a4a47824 */ /* 0x000fca00078e02ff */
[----:B------:R-:W-:-:S14]  /*1130*/  R2UR UR4, R164 ;  /* 0x00000000a40472ca */ /* 0x000fdc00000e0000 */
[----:B------:R-:W3:Y:S01]  /*1140*/  LDCU UR4, c[0x0][UR4+0x2b4] ;  /* 0x00005680040477ac */ /* 0x000ee20008000800 */
[----:B------:R-:W4:Y:S01]  /*1150*/  S2UR UR20, SR_CTAID.Y ;  /* 0x00000000001479c3 */ /* 0x000f220000002600 */
[----:B------:R-:W-:-:S05]  /*1160*/  CS2R.32 R164, SR_CgaSize ;  /* 0x0000000000a47805 */ /* 0x000fca0000008a00 */
[----:B------:R-:W-:-:S05]  /*1170*/  IMAD R164, R164, -0xa0, RZ ;  /* 0xffffff60a4a47824 */ /* 0x000fca00078e02ff */
[----:B------:R-:W-:-:S14]  /*1180*/  R2UR UR7, R164 ;  /* 0x00000000a40772ca */ /* 0x000fdc00000e0000 */
[----:B------:R-:W3:Y:S01]  /*1190*/  LDCU UR7, c[0x0][UR7+0x2a0] ;  /* 0x00005400070777ac */ /* 0x000ee20008000800 */
[----:B------:R-:W-:-:S05]  /*11a0*/  CS2R.32 R164, SR_CgaSize ;  /* 0x0000000000a47805 */ /* 0x000fca0000008a00 */
[----:B------:R-:W-:-:S05]  /*11b0*/  IMAD R164, R164, -0xa0, RZ ;  /* 0xffffff60a4a47824 */ /* 0x000fca00078e02ff */
[----:B------:R-:W-:-:S14]  /*11c0*/  R2UR UR61, R164 ;  /* 0x00000000a43d72ca */ /* 0x000fdc00000e0000 */
[----:B------:R-:W3:Y:S01]  /*11d0*/  LDCU UR61, c[0x0][UR61+0x2a4] ;  /* 0x000054803d3d77ac */ /* 0x000ee20008000800 */
[----:B------:R-:W-:Y:S01]  /*11e0*/  UISETP.GT.U32.AND UP0, UPT, UR28, 0xffff, UPT ;  /* 0x0000ffff1c00788c */ /* 0x000fe2000bf04070 */
[----:B------:R-:W3:Y:S01]  /*11f0*/  LDCU UR23, c[0x0][0xb24] ;  /* 0x00016480ff1777ac */ /* 0x000ee20008000800 */
[----:B------:R-:W3:Y:S01]  /*1200*/  LDCU UR42, c[0x0][0xb24] ;  /* 0x00016480ff2a77ac */ /* 0x000ee20008000800 */
[----:B-1----:R-:W-:Y:S01]  /*1210*/  I2FP.F32.U32 R3, UR16 ;  /* 0x0000001000037c45 */ /* 0x002fe20008201000 */
[----:B------:R-:W1:Y:S04]  /*1220*/  LDCU UR31, c[0x0][0xb30] ;  /* 0x00016600ff1f77ac */ /* 0x000e680008000800 */
[----:B--2---:R-:W-:Y:S01]  /*1230*/  FMUL R3, R3, UR5 ;  /* 0x0000000503037c20 */ /* 0x004fe20008400000 */
[----:B------:R-:W-:Y:S01]  /*1240*/  USHF.L.U32 UR22, UR45, 0x9, URZ ;  /* 0x000000092d167899 */ /* 0x000fe200080006ff */
[----:B----4-:R-:W-:Y:S01]  /*1250*/  I2FP.F32.U32 R2, UR20 ;  /* 0x0000001400027c45 */ /* 0x010fe20008201000 */
[----:B------:R-:W-:Y:S01]  /*1260*/  UMOV UR11, 0x55 ;  /* 0x00000055000b7882 */ /* 0x000fe20000000000 */
[----:B------:R-:W-:-:S02]  /*1270*/  USHF.L.U32 UR46, UR16, 0x7, URZ ;  /* 0x00000007102e7899 */ /* 0x000fc400080006ff */
[----:B------:R-:W2:Y:S01]  /*1280*/  F2I.U32.TRUNC.NTZ R3, R3 ;  /* 0x0000000300037305 */ /* 0x000ea2000020f000 */
[----:B------:R-:W-:Y:S01]  /*1290*/  USEL UR21, UR28, 0xffff, !UP0 ;  /* 0x0000ffff1c157887 */ /* 0x000fe2000c000000 */
[----:B---3--:R-:W-:-:S06]  /*12a0*/  FMUL R2, R2, UR4 ;  /* 0x0000000402027c20 */ /* 0x008fcc0008400000 */
[----:B------:R-:W3:Y:S01]  /*12b0*/  F2I.U32.TRUNC.NTZ R2, R2 ;  /* 0x0000000200027305 */ /* 0x000ee2000020f000 */
[----:B--2---:R-:W-:Y:S02]  /*12c0*/  R2UR UR4, R3 ;  /* 0x00000000030472ca */ /* 0x004fe400000e0000 */
[----:B------:R-:W-:Y:S02]  /*12d0*/  PRMT R3, RZ, 0x7610, R3 ;  /* 0x00007610ff037816 */ /* 0x000fe40000000003 */
[----:B---3--:R-:W-:Y:S02]  /*12e0*/  R2UR UR6, R2 ;  /* 0x00000000020672ca */ /* 0x008fe400000e0000 */
[----:B------:R-:W-:-:S07]  /*12f0*/  PRMT R2, RZ, 0x7610, R2 ;  /* 0x00007610ff027816 */ /* 0x000fce0000000002 */
[----:B------:R-:W-:-:S04]  /*1300*/  UIADD3 UR5, UPT, UPT, -UR4, URZ, URZ ;  /* 0x000000ff04057290 */ /* 0x000fc8000fffe1ff */
[----:B------:R-:W-:Y:S02]  /*1310*/  UIMAD UR5, UR7, UR5, UR16 ;  /* 0x00000005070572a4 */ /* 0x000fe4000f8e0210 */
[----:B------:R-:W-:-:S04]  /*1320*/  UIADD3 UR4, UPT, UPT, -UR6, URZ, URZ ;  /* 0x000000ff06047290 */ /* 0x000fc8000fffe1ff */
[----:B------:R-:W-:Y:S01]  /*1330*/  IMAD.U32 R164, RZ, RZ, UR5 ;  /* 0x00000005ffa47e24 */ /* 0x000fe2000f8e00ff */
[----:B------:R-:W-:Y:S01]  /*1340*/  UIMAD UR61, UR61, UR4, UR20 ;  /* 0x000000043d3d72a4 */ /* 0x000fe2000f8e0214 */
[----:B-1----:R-:W-:Y:S11]  /*1350*/  BRA.U UP5, `(.L_x_18) ;  /* 0x0000000105607547 */ /* 0x002ff6000b800000 */
[----:B------:R-:W-:-:S13]  /*1360*/  R2UR UR4, R164 ;  /* 0x00000000a40472ca */ /* 0x000fda00000e0000 */
[----:B------:R-:W-:Y:S02]  /*1370*/  UISETP.GT.U32.AND UP0, UPT, UR4, 0x1, UPT ;  /* 0x000000010400788c */ /* 0x000fe4000bf04070 */
[----:B------:R-:W-:Y:S02]  /*1380*/  ULOP3.LUT UR10, UR4, 0xfffffffe, URZ, 0xc0, !UPT ;  /* 0xfffffffe040a7892 */ /* 0x000fe4000f8ec0ff */
[----:B------:R-:W-:Y:S02]  /*1390*/  UISETP.NE.AND UP3, UPT, UR61, URZ, UP0 ;  /* 0x000000ff3d00728c */ /* 0x000fe40008765270 */
[----:B------:R-:W-:Y:S02]  /*13a0*/  UISETP.NE.AND UP2, UPT, UR61, 0x1, UP0 ;  /* 0x000000013d00788c */ /* 0x000fe40008745270 */
[----:B------:R-:W-:Y:S02]  /*13b0*/  UISETP.NE.AND UP1, UPT, UR61, 0x2, UP0 ;  /* 0x000000023d00788c */ /* 0x000fe40008725270 */
[----:B------:R-:W-:-:S02]  /*13c0*/  UISETP.NE.AND UP0, UPT, UR61, 0x3, UP0 ;  /* 0x000000033d00788c */ /* 0x000fc40008705270 */
[----:B------:R-:W-:Y:S02]  /*13d0*/  USEL UR6, URZ, 0x1, UP3 ;  /* 0x00000001ff067887 */ /* 0x000fe40009800000 */
[----:B------:R-:W-:Y:S02]  /*13e0*/  USEL UR5, URZ, 0x4, UP2 ;  /* 0x00000004ff057887 */ /* 0x000fe40009000000 */
[----:B------:R-:W-:Y:S02]  /*13f0*/  USEL UR4, URZ, 0x10, UP1 ;  /* 0x00000010ff047887 */ /* 0x000fe40008800000 */
[----:B------:R-:W-:Y:S02]  /*1400*/  USEL UR9, URZ, 0x40, UP0 ;  /* 0x00000040ff097887 */ /* 0x000fe40008000000 */
[----:B------:R-:W-:Y:S02]  /*1410*/  USEL UR8, URZ, 0x2, UP3 ;  /* 0x00000002ff087887 */ /* 0x000fe40009800000 */
[----:B------:R-:W-:-:S02]  /*1420*/  UIADD3 UR4, UPT, UPT, UR4, UR5, UR6 ;  /* 0x0000000504047290 */ /* 0x000fc4000fffe006 */
[----:B------:R-:W-:Y:S02]  /*1430*/  USEL UR6, URZ, 0x20, UP1 ;  /* 0x00000020ff067887 */ /* 0x000fe40008800000 */
[----:B------:R-:W-:Y:S02]  /*1440*/  USEL UR7, URZ, 0x8, UP2 ;  /* 0x00000008ff077887 */ /* 0x000fe40009000000 */
[----:B------:R-:W-:Y:S02]  /*1450*/  UIADD3 UR5, UPT, UPT, UR8, UR9, UR4 ;  /* 0x0000000908057290 */ /* 0x000fe4000fffe004 */
[----:B------:R-:W-:Y:S02]  /*1460*/  ULEA UR4, UR61, UR10, 0x1 ;  /* 0x0000000a3d047291 */ /* 0x000fe4000f8e08ff */
[----:B------:R-:W-:Y:S02]  /*1470*/  USEL UR8, URZ, 0x80, UP0 ;  /* 0x00000080ff087887 */ /* 0x000fe40008000000 */
[----:B------:R-:W-:-:S03]  /*1480*/  UIADD3 UR5, UPT, UPT, UR6, UR7, UR5 ;  /* 0x0000000706057290 */ /* 0x000fc6000fffe005 */
[----:B------:R-:W-:Y:S01]  /*1490*/  UMOV UR6, 0x3 ;  /* 0x0000000300067882 */ /* 0x000fe20000000000 */
[----:B------:R-:W-:Y:S02]  /*14a0*/  UIADD3 UR5, UPT, UPT, UR5, UR8, URZ ;  /* 0x0000000805057290 */ /* 0x000fe4000fffe0ff */
[----:B------:R-:W-:-:S04]  /*14b0*/  USHF.L.U32 UR4, UR6, UR4, URZ ;  /* 0x0000000406047299 */ /* 0x000fc800080006ff */
[----:B------:R-:W-:Y:S02]  /*14c0*/  MOV R3, UR5 ;  /* 0x0000000500037c02 */ /* 0x000fe40008000f00 */
[----:B------:R-:W-:-:S07]  /*14d0*/  IMAD.U32 R2, RZ, RZ, UR4 ;  /* 0x00000004ff027e24 */ /* 0x000fce000f8e00ff */
.L_x_18:
[----:B------:R-:W1:Y:S01]  /*14e0*/  S2UR UR36, SR_CTAID.Z ;  /* 0x00000000002479c3 */ /* 0x000e620000002700 */
[----:B------:R-:W-:Y:S02]  /*14f0*/  UISETP.GE.AND UP0, UPT, UR23, 0x1, UPT ;  /* 0x000000011700788c */ /* 0x000fe4000bf06270 */
[----:B------:R-:W-:Y:S02]  /*1500*/  ULOP3.LUT UR21, UR21, 0xffff, URZ, 0xc0, !UPT ;  /* 0x0000ffff15157892 */ /* 0x000fe4000f8ec0ff */
[----:B------:R-:W-:Y:S02]  /*1510*/  UISETP.NE.AND UP3, UPT, UR17, 0x2, UPT ;  /* 0x000000021100788c */ /* 0x000fe4000bf65270 */
[----:B------:R-:W-:Y:S02]  /*1520*/  ULOP3.LUT UR22, UR22, 0xc00, URZ, 0xc0, !UPT ;  /* 0x00000c0016167892 */ /* 0x000fe4000f8ec0ff */
[----:B------:R-:W-:Y:S02]  /*1530*/  ULOP3.LUT UR46, UR46, 0x80, URZ, 0xc0, !UPT ;  /* 0x000000802e2e7892 */ /* 0x000fe4000f8ec0ff */
[----:B------:R-:W-:Y:S01]  /*1540*/  USHF.L.U32 UR21, UR11, UR21, URZ ;  /* 0x000000150b157299 */ /* 0x000fe200080006ff */
[----:B------:R-:W-:Y:S11]  /*1550*/  BRA.U !UP0, `(.L_x_19) ;  /* 0x0000000108d47547 */ /* 0x000ff6000b800000 */
[----:B------:R-:W2:Y:S01]  /*1560*/  LDCU.128 UR12, c[0x0][0xb10] ;  /* 0x00016200ff0c77ac */ /* 0x000ea20008000c00 */
[----:B------:R-:W3:Y:S01]  /*1570*/  LDCU UR6, c[0x0][0x370] ;  /* 0x00006e00ff0677ac */ /* 0x000ee20008000800 */
[----:B------:R-:W4:Y:S01]  /*1580*/  LDCU UR5, c[0x0][0x374] ;  /* 0x00006e80ff0577ac */ /* 0x000f220008000800 */
[----:B------:R-:W1:Y:S01]  /*1590*/  LDCU UR30, c[0x0][0xb0c] ;  /* 0x00016180ff1e77ac */ /* 0x000e620008000800 */
[----:B------:R-:W1:Y:S01]  /*15a0*/  LDCU UR7, c[0x0][0xb20] ;  /* 0x00016400ff0777ac */ /* 0x000e620008000800 */
[----:B------:R-:W1:Y:S01]  /*15b0*/  LDCU.64 UR8, c[0x0][0xb28] ;  /* 0x00016500ff0877ac */ /* 0x000e620008000a00 */
[----:B--2---:R-:W-:Y:S02]  /*15c0*/  UISETP.NE.AND UP0, UPT, UR14, 0x1, UPT ;  /* 0x000000010e00788c */ /* 0x004fe4000bf05270 */
[----:B----4-:R-:W-:Y:S02]  /*15d0*/  UIMAD.WIDE.U32 UR10, UR5, UR15, URZ ;  /* 0x0000000f050a72a5 */ /* 0x010fe4000f8e00ff */
[----:B---3--:R-:W-:-:S02]  /*15e0*/  UIMAD.WIDE.U32 UR24, UR6, UR12, URZ ;  /* 0x0000000c061872a5 */ /* 0x008fc4000f8e00ff */
[----:B-1----:R-:W-:Y:S02]  /*15f0*/  UISETP.NE.AND UP1, UPT, UR30, 0x1, UPT ;  /* 0x000000011e00788c */ /* 0x002fe4000bf25270 */
[----:B------:R-:W-:Y:S01]  /*1600*/  UISETP.NE.AND UP2, UPT, UR23, 0x1, UPT ;  /* 0x000000011700788c */ /* 0x000fe2000bf45270 */
[----:B------:R-:W-:Y:S02]  /*1610*/  UMOV UR10, UR11 ;  /* 0x0000000b000a7c82 */ /* 0x000fe40008000000 */
[----:B------:R-:W-:Y:S01]  /*1620*/  UMOV UR24, UR25 ;  /* 0x0000001900187c82 */ /* 0x000fe20008000000 */
[----:B------:R-:W-:Y:S02]  /*1630*/  @UP0 USHF.R.U32.HI UR5, URZ, UR7, UR10 ;  /* 0x00000007ff050299 */ /* 0x000fe4000801160a */
[----:B------:R-:W-:Y:S02]  /*1640*/  UIMAD.WIDE.U32 UR26, UR20, UR15, URZ ;  /* 0x0000000f141a72a5 */ /* 0x000fe4000f8e00ff */
[----:B------:R-:W-:-:S02]  /*1650*/  UIMAD.WIDE.U32 UR10, UR5, UR8, URZ ;  /* 0x00000008050a72a5 */ /* 0x000fc4000f8e00ff */
[----:B------:R-:W-:Y:S02]  /*1660*/  @UP1 USHF.R.U32.HI UR6, URZ, UR13, UR24 ;  /* 0x0000000dff061299 */ /* 0x000fe40008011618 */
[----:B------:R-:W-:Y:S02]  /*1670*/  UIMAD.WIDE.U32 UR18, UR16, UR12, URZ ;  /* 0x0000000c101272a5 */ /* 0x000fe4000f8e00ff */
[----:B------:R-:W-:Y:S01]  /*1680*/  UIMAD.WIDE.U32 UR24, UR6, UR8, URZ ;  /* 0x00000008061872a5 */ /* 0x000fe2000f8e00ff */
[----:B------:R-:W-:Y:S01]  /*1690*/  UMOV UR4, UR27 ;  /* 0x0000001b00047c82 */ /* 0x000fe20008000000 */
[----:B------:R-:W-:Y:S01]  /*16a0*/  UMOV UR10, UR11 ;  /* 0x0000000b000a7c82 */ /* 0x000fe20008000000 */
[----:B------:R-:W-:Y:S02]  /*16b0*/  USHF.R.U32.HI UR4, URZ, UR7, UR4 ;  /* 0x00000007ff047299 */ /* 0x000fe40008011604 */
[----:B------:R-:W-:Y:S02]  /*16c0*/  @UP2 USHF.R.U32.HI UR5, URZ, UR9, UR10 ;  /* 0x00000009ff052299 */ /* 0x000fe4000801160a */
[----:B------:R-:W-:Y:S01]  /*16d0*/  UMOV UR7, UR25 ;  /* 0x0000001900077c82 */ /* 0x000fe20008000000 */
[----:B------:R-:W-:Y:S01]  /*16e0*/  UMOV UR18, UR19 ;  /* 0x0000001300127c82 */ /* 0x000fe20008000000 */
[----:B------:R-:W-:-:S02]  /*16f0*/  @UP2 USHF.R.U32.HI UR6, URZ, UR9, UR7 ;  /* 0x00000009ff062299 */ /* 0x000fc40008011607 */
[----:B------:R-:W-:Y:S02]  /*1700*/  USHF.R.U32.HI UR13, URZ, UR13, UR18 ;  /* 0x0000000dff0d7299 */ /* 0x000fe40008011612 */
[----:B------:R-:W-:Y:S02]  /*1710*/  USEL UR4, UR20, UR4, !UP0 ;  /* 0x0000000414047287 */ /* 0x000fe4000c000000 */
[----:B------:R-:W-:Y:S02]  /*1720*/  UIMAD UR7, UR5, UR23, URZ ;  /* 0x00000017050772a4 */ /* 0x000fe4000f8e02ff */
[----:B------:R-:W-:Y:S02]  /*1730*/  USEL UR5, UR16, UR13, !UP1 ;  /* 0x0000000d10057287 */ /* 0x000fe4000c800000 */
[----:B------:R-:W-:Y:S02]  /*1740*/  UIMAD UR12, UR6, UR23, URZ ;  /* 0x00000017060c72a4 */ /* 0x000fe4000f8e02ff */
[----:B------:R-:W-:-:S02]  /*1750*/  UISETP.GE.AND UP0, UPT, UR4, UR7, UPT ;  /* 0x000000070400728c */ /* 0x000fc4000bf06270 */
[----:B------:R-:W-:Y:S02]  /*1760*/  UIMAD.WIDE.U32 UR10, UR4, UR8, URZ ;  /* 0x00000008040a72a5 */ /* 0x000fe4000f8e00ff */
[----:B------:R-:W-:Y:S02]  /*1770*/  UISETP.GE.OR UP0, UPT, UR5, UR12, UP0 ;  /* 0x0000000c0500728c */ /* 0x000fe40008706670 */
[----:B------:R-:W-:Y:S02]  /*1780*/  UIMAD.WIDE.U32 UR12, UR5, UR8, URZ ;  /* 0x00000008050c72a5 */ /* 0x000fe4000f8e00ff */
[----:B------:R-:W-:Y:S01]  /*1790*/  UIADD3 UR10, UPT, UPT, -UR4, URZ, URZ ;  /* 0x000000ff040a7290 */ /* 0x000fe2000fffe1ff */
[----:B------:R-:W-:Y:S01]  /*17a0*/  UMOV UR8, UR11 ;  /* 0x0000000b00087c82 */ /* 0x000fe20008000000 */
[----:B------:R-:W-:Y:S02]  /*17b0*/  UIADD3 UR11, UPT, UPT, -UR5, URZ, URZ ;  /* 0x000000ff050b7290 */ /* 0x000fe4000fffe1ff */
[----:B------:R-:W-:-:S03]  /*17c0*/  USHF.R.U32.HI UR8, URZ, UR9, UR8 ;  /* 0x00000009ff087299 */ /* 0x000fc60008011608 */
[----:B------:R-:W-:Y:S01]  /*17d0*/  @!UP0 UMOV UR7, UR13 ;  /* 0x0000000d00078c82 */ /* 0x000fe20008000000 */
[----:B------:R-:W-:Y:S02]  /*17e0*/  UIMAD UR20, UR14, UR10, UR20 ;  /* 0x0000000a0e1472a4 */ /* 0x000fe4000f8e0214 */
[----:B------:R-:W-:Y:S02]  /*17f0*/  USEL UR8, UR4, UR8, !UP2 ;  /* 0x0000000804087287 */ /* 0x000fe4000d000000 */
[----:B------:R-:W-:Y:S02]  /*1800*/  @!UP0 USHF.R.U32.HI UR7, URZ, UR9, UR7 ;  /* 0x00000009ff078299 */ /* 0x000fe40008011607 */
[----:B------:R-:W-:Y:S02]  /*1810*/  UIADD3 UR9, UPT, UPT, -UR8, URZ, URZ ;  /* 0x000000ff08097290 */ /* 0x000fe4000fffe1ff */
[----:B------:R-:W-:Y:S02]  /*1820*/  @!UP0 USEL UR7, UR5, UR7, !UP2 ;  /* 0x0000000705078287 */ /* 0x000fe4000d000000 */
[----:B------:R-:W-:-:S02]  /*1830*/  UIMAD UR9, UR23, UR9, UR4 ;  /* 0x00000009170972a4 */ /* 0x000fc4000f8e0204 */
[----:B------:R-:W-:Y:S02]  /*1840*/  @!UP0 UIADD3 UR8, UPT, UPT, UR8, -UR7, URZ ;  /* 0x8000000708088290 */ /* 0x000fe4000fffe0ff */
[----:B------:R-:W-:Y:S02]  /*1850*/  @!UP0 UIMAD UR6, UR9, UR6, UR7 ;  /* 0x00000006090682a4 */ /* 0x000fe4000f8e0207 */
[----:B------:R-:W-:Y:S02]  /*1860*/  @!UP0 UIMAD UR4, UR8, UR23, UR5 ;  /* 0x00000017080482a4 */ /* 0x000fe4000f8e0205 */
[----:B------:R-:W-:Y:S02]  /*1870*/  UIMAD UR16, UR30, UR11, UR16 ;  /* 0x0000000b1e1072a4 */ /* 0x000fe4000f8e0210 */
[----:B------:R-:W-:Y:S01]  /*1880*/  UIMAD UR20, UR4, UR14, UR20 ;  /* 0x0000000e041472a4 */ /* 0x000fe2000f8e0214 */
[----:B------:R-:W-:Y:S02]  /*1890*/  @!UP0 UMOV UR5, UR6 ;  /* 0x0000000600058c82 */ /* 0x000fe40008000000 */
[----:B------:R-:W-:-:S12]  /*18a0*/  UIMAD UR16, UR5, UR30, UR16 ;  /* 0x0000001e051072a4 */ /* 0x000fd8000f8e0210 */
.L_x_19:
[----:B------:R-:W-:-:S09]  /*18b0*/  UISETP.NE.AND UP0, UPT, UR31, 0x1, UPT ;  /* 0x000000011f00788c */ /* 0x000fd2000bf05270 */
[----:B------:R-:W-:Y:S05]  /*18c0*/  BRA.U UP0, `(.L_x_20) ;  /* 0x0000000100447547 */ /* 0x000fea000b800000 */
[----:B------:R-:W2:Y:S01]  /*18d0*/  LDCU.128 UR8, c[0x0][0xb10] ;  /* 0x00016200ff0877ac */ /* 0x000ea20008000c00 */
[----:B------:R-:W3:Y:S01]  /*18e0*/  LDCU UR12, c[0x0][0xb0c] ;  /* 0x00016180ff0c77ac */ /* 0x000ee20008000800 */
[----:B------:R-:W4:Y:S01]  /*18f0*/  LDCU UR13, c[0x0][0xb20] ;  /* 0x00016400ff0d77ac */ /* 0x000f220008000800 */
[----:B--2---:R-:W-:Y:S02]  /*1900*/  UIMAD.WIDE.U32 UR6, UR16, UR8, URZ ;  /* 0x00000008100672a5 */ /* 0x004fe4000f8e00ff */
[----:B------:R-:W-:Y:S02]  /*1910*/  UIMAD.WIDE.U32 UR4, UR20, UR11, URZ ;  /* 0x0000000b140472a5 */ /* 0x000fe4000f8e00ff */
[----:B---3--:R-:W-:Y:S02]  /*1920*/  UISETP.NE.AND UP1, UPT, UR12, 0x1, UPT ;  /* 0x000000010c00788c */ /* 0x008fe4000bf25270 */
[----:B------:R-:W-:Y:S01]  /*1930*/  UISETP.NE.AND UP0, UPT, UR10, 0x1, UPT ;  /* 0x000000010a00788c */ /* 0x000fe2000bf05270 */
[----:B------:R-:W-:-:S02]  /*1940*/  UMOV UR6, UR7 ;  /* 0x0000000700067c82 */ /* 0x000fc40008000000 */
[----:B------:R-:W-:Y:S01]  /*1950*/  UMOV UR4, UR5 ;  /* 0x0000000500047c82 */ /* 0x000fe20008000000 */
[----:B------:R-:W-:Y:S02]  /*1960*/  USHF.R.U32.HI UR6, URZ, UR9, UR6 ;  /* 0x00000009ff067299 */ /* 0x000fe40008011606 */
[----:B----4-:R-:W-:Y:S02]  /*1970*/  USHF.R.U32.HI UR4, URZ, UR13, UR4 ;  /* 0x0000000dff047299 */ /* 0x010fe40008011604 */
[----:B------:R-:W-:Y:S02]  /*1980*/  USEL UR5, UR16, UR6, !UP1 ;  /* 0x0000000610057287 */ /* 0x000fe4000c800000 */
[----:B------:R-:W-:-:S04]  /*1990*/  USEL UR4, UR20, UR4, !UP0 ;  /* 0x0000000414047287 */ /* 0x000fc8000c000000 */
[----:B------:R-:W-:Y:S02]  /*19a0*/  UIADD3 UR6, UPT, UPT, UR5, -UR4, URZ ;  /* 0x8000000405067290 */ /* 0x000fe4000fffe0ff */
[----:B------:R-:W-:Y:S02]  /*19b0*/  UIADD3 UR4, UPT, UPT, -UR5, UR4, URZ ;  /* 0x0000000405047290 */ /* 0x000fe4000fffe1ff */
[----:B------:R-:W-:Y:S02]  /*19c0*/  UIMAD UR20, UR6, UR10, UR20 ;  /* 0x0000000a061472a4 */ /* 0x000fe4000f8e0214 */
[----:B------:R-:W-:-:S12]  /*19d0*/  UIMAD UR16, UR4, UR12, UR16 ;  /* 0x0000000c041072a4 */ /* 0x000fd8000f8e0210 */
.L_x_20:
[----:B------:R-:W-:Y:S05]  /*19e0*/  BRA.U !UP6, `(.L_x_21) ;  /* 0x000000010e0c7547 */ /* 0x000fea000b800000 */
[----:B------:R-:W-:Y:S01]  /*19f0*/  UCGABAR_WAIT ;  /* 0x0000000000007dc7 */ /* 0x000fe20008000000 */
[----:B------:R-:W-:Y:S01]  /*1a00*/  CCTL.IVALL ;  /* 0x00000000ff00798f */ /* 0x000fe20002000000 */
[----:B------:R-:W-:Y:S05]  /*1a10*/  BRA `(.L_x_22) ;  /* 0x0000000000047947 */ /* 0x000fea0003800000 */
.L_x_21:
[----:B------:R-:W-:Y:S06]  /*1a20*/  BAR.SYNC.DEFER_BLOCKING 0x0 ;  /* 0x0000000000007b1d */ /* 0x000fec0000010000 */
.L_x_22:
[----:B------:R-:W-:Y:S05]  /*1a30*/  BRA.U UP3, `(.L_x_23) ;  /* 0x0000001d03647547 */ /* 0x000fea000b800000 */
[----:B------:R-:W2:Y:S01]  /*1a40*/  LDCU UR6, c[0x0][0x38c] ;  /* 0x00007180ff0677ac */ /* 0x000ea20008000800 */
[----:B------:R-:W-:Y:S01]  /*1a50*/  PLOP3.LUT P1, PT, PT, PT, UP4, 0x80, 0x8 ;  /* 0x000000000008781c */ /* 0x000fe20003f2f048 */
[----:B------:R-:W-:Y:S01]  /*1a60*/  IMAD.MOV.U32 R12, RZ, RZ, 0x1 ;  /* 0x00000001ff0c7424 */ /* 0x000fe200078e00ff */
[----:B------:R-:W-:Y:S02]  /*1a70*/  ISETP.NE.AND P2, PT, R0, RZ, P3 ;  /* 0x000000ff0000720c */ /* 0x000fe40001f45270 */
[----:B------:R-:W-:Y:S02]  /*1a80*/  CS2R R10, SRZ ;  /* 0x00000000000a7805 */ /* 0x000fe4000001ff00 */
[----:B------:R-:W-:Y:S01]  /*1a90*/  PLOP3.LUT P1, PT, P1, PT, PT, 0x8, 0x80 ;  /* 0x000000000080781c */ /* 0x000fe20000f2e170 */
[----:B------:R-:W-:Y:S01]  /*1aa0*/  IMAD.MOV.U32 R9, RZ, RZ, RZ ;  /* 0x000000ffff097224 */ /* 0x000fe200078e00ff */
[----:B------:R-:W3:Y:S01]  /*1ab0*/  LDCU UR38, c[0x0][0x370] ;  /* 0x00006e00ff2677ac */ /* 0x000ee20008000800 */
[----:B------:R-:W-:Y:S01]  /*1ac0*/  IMAD.MOV.U32 R8, RZ, RZ, 0x1 ;  /* 0x00000001ff087424 */ /* 0x000fe200078e00ff */
[----:B------:R-:W4:Y:S01]  /*1ad0*/  LDCU.64 UR26, c[0x0][0x348] ;  /* 0x00006900ff1a77ac */ /* 0x000f220008000a00 */
[----:B------:R-:W-:Y:S01]  /*1ae0*/  ULEA.HI UR43, UR22, UR46, URZ, 0x1b ;  /* 0x0000002e162b7291 */ /* 0x000fe2000f8fd8ff */
[----:B------:R-:W1:Y:S01]  /*1af0*/  LDCU UR37, c[0x0][0x374] ;  /* 0x00006e80ff2577ac */ /* 0x000e620008000800 */
[----:B--2---:R-:W-:-:S02]  /*1b00*/  UIADD3 UR5, UPT, UPT, UR6, 0x1f, URZ ;  /* 0x0000001f06057890 */ /* 0x004fc4000fffe0ff */
[----:B------:R-:W-:Y:S02]  /*1b10*/  UIADD3 UR47, UPT, UPT, UR6, 0x3e, URZ ;  /* 0x0000003e062f7890 */ /* 0x000fe4000fffe0ff */
[----:B------:R-:W-:Y:S01]  /*1b20*/  USHF.R.S32.HI UR4, URZ, 0x1f, UR5 ;  /* 0x0000001fff047899 */ /* 0x000fe20008011405 */
[----:B------:R-:W-:-:S03]  /*1b30*/  UMOV UR7, URZ ;  /* 0x000000ff00077c82 */ /* 0x000fc60008000000 */
[----:B------:R-:W-:Y:S02]  /*1b40*/  ULEA.HI UR4, UR4, UR5, URZ, 0x5 ;  /* 0x0000000504047291 */ /* 0x000fe4000f8f28ff */
[----:B------:R-:W-:Y:S02]  /*1b50*/  UIADD3 UR5, UPT, UPT, UR6, -0x1, URZ ;  /* 0xffffffff06057890 */ /* 0x000fe4000fffe0ff */
[----:B------:R-:W-:Y:S02]  /*1b60*/  USHF.R.S32.HI UR40, URZ, 0x5, UR4 ;  /* 0x00000005ff287899 */ /* 0x000fe40008011404 */
[----:B------:R-:W-:Y:S02]  /*1b70*/  UISETP.GE.U32.AND UP1, UPT, UR5, -0x3f, UPT ;  /* 0xffffffc10500788c */ /* 0x000fe4000bf26070 */
[----:B------:R-:W-:-:S04]  /*1b80*/  UISETP.LT.U32.AND UP0, UPT, UR40, 0x16, UPT ;  /* 0x000000162800788c */ /* 0x000fc8000bf01070 */
[----:B------:R-:W-:Y:S02]  /*1b90*/  USEL UR39, UR40, 0x16, UP0 ;  /* 0x0000001628277887 */ /* 0x000fe40008000000 */
[----:B------:R-:W-:Y:S02]  /*1ba0*/  UISETP.NE.AND UP0, UPT, UR17, URZ, UPT ;  /* 0x000000ff1100728c */ /* 0x000fe4000bf05270 */
[----:B------:R-:W-:Y:S02]  /*1bb0*/  UIADD3 UR4, UPT, UPT, UR39, -0x1, URZ ;  /* 0xffffffff27047890 */ /* 0x000fe4000fffe0ff */
[----:B------:R-:W-:Y:S02]  /*1bc0*/  @UP1 UIADD3 UR4, UPT, UPT, UR39, URZ, URZ ;  /* 0x000000ff27041290 */ /* 0x000fe4000fffe0ff */
[----:B------:R-:W-:Y:S02]  /*1bd0*/  USEL UR23, UR41, 0x2, UP0 ;  /* 0x0000000229177887 */ /* 0x000fe40008000000 */
[----:B------:R-:W-:-:S02]  /*1be0*/  UIADD3 UR44, UPT, UPT, UR40, -UR39, URZ ;  /* 0x80000027282c7290 */ /* 0x000fc4000fffe0ff */
[----:B------:R-:W-:Y:S02]  /*1bf0*/  UIADD3 UR25, UPT, UPT, UR4, 0x1, URZ ;  /* 0x0000000104197890 */ /* 0x000fe4000fffe0ff */
[----:B-1-34-:R-:W-:-:S12]  /*1c00*/  UIADD3 UR41, UPT, UPT, -UR4, URZ, URZ ;  /* 0x000000ff04297290 */ /* 0x01afd8000fffe1ff */
.L_x_43:
[----:B------:R-:W-:Y:S01]  /*1c10*/  UISETP.NE.AND UP0, UPT, UR45, URZ, UPT ;  /* 0x000000ff2d00728c */ /* 0x000fe2000bf05270 */
[----:B-1----:R-:W1:Y:S08]  /*1c20*/  S2UR UR45, SR_CgaCtaId ;  /* 0x00000000002d79c3 */ /* 0x002e700000008800 */
[----:B------:R-:W-:Y:S05]  /*1c30*/  BRA.U UP0, `(.L_x_24) ;  /* 0x0000000100347547 */ /* 0x000fea000b800000 */
[----:B------:R-:W2:Y:S01]  /*1c40*/  S2R R0, SR_CgaCtaId ;  /* 0x0000000000007919 */ /* 0x000ea20000008800 */
[----:B------:R-:W-:Y:S02]  /*1c50*/  MOV R3, 0x400 ;  /* 0x0000040000037802 */ /* 0x000fe40000000f00 */
[----:B------:R-:W-:Y:S02]  /*1c60*/  SHF.L.U32 R2, R8, 0x1f, RZ ;  /* 0x0000001f08027819 */ /* 0x000fe400000006ff */
[----:B--2---:R-:W-:-:S05]  /*1c70*/  LEA R0, R0, R3, 0x18 ;  /* 0x0000000300007211 */ /* 0x004fca00078ec0ff */
[----:B------:R-:W-:-:S04]  /*1c80*/  IMAD R3, R9, 0x8, R0 ;  /* 0x0000000809037824 */ /* 0x000fc800078e0200 */
[----:B------:R-:W2:Y:S02]  /*1c90*/  SYNCS.PHASECHK.TRANS64.TRYWAIT P0, [R3+URZ+0x200], R2 ;  /* 0x00020002030075a7 */ /* 0x000ea400080011ff */
[----:B--2---:R-:W-:Y:S05]  /*1ca0*/  @!P0 BRA `(.L_x_25) ;  /* 0x000000a800d88947 */ /* 0x004fea0003800000 */
.L_x_163:
[----:B------:R-:W-:Y:S01]  /*1cb0*/  VIADD R9, R9, 0x1 ;  /* 0x0000000109097836 */ /* 0x000fe20000000000 */
[----:B------:R2:W-:Y:S04]  /*1cc0*/  SYNCS.ARRIVE.TRANS64.A1T0 RZ, [R3+URZ+0x1f0], RZ ;  /* 0x0001f0ff03ff79a7 */ /* 0x0005e800081000ff */
[----:B------:R-:W-:-:S04]  /*1cd0*/  ISETP.NE.AND P0, PT, R9, 0x2, PT ;  /* 0x000000020900780c */ /* 0x000fc80003f05270 */
[----:B------:R-:W-:Y:S02]  /*1ce0*/  SEL R9, R9, RZ, P0 ;  /* 0x000000ff09097207 */ /* 0x000fe40000000000 */
[----:B--2---:R-:W-:-:S04]  /*1cf0*/  SEL R3, RZ, 0x1, P0 ;  /* 0x00000001ff037807 */ /* 0x004fc80000000000 */
[----:B------:R-:W-:-:S07]  /*1d00*/  LOP3.LUT R8, R8, R3, RZ, 0x3c, !PT ;  /* 0x0000000308087212 */ /* 0x000fce00078e3cff */
.L_x_24:
[----:B------:R-:W-:Y:S01]  /*1d10*/  UMOV UR6, 0x400 ;  /* 0x0000040000067882 */ /* 0x000fe20000000000 */
[----:B------:R-:W-:Y:S01]  /*1d20*/  SHF.L.U32 R0, R12, 0x1f, RZ ;  /* 0x0000001f0c007819 */ /* 0x000fe200000006ff */
[----:B-1----:R-:W-:Y:S02]  /*1d30*/  ULEA UR6, UR45, UR6, 0x18 ;  /* 0x000000062d067291 */ /* 0x002fe4000f8ec0ff */
[----:B------:R-:W-:Y:S02]  /*1d40*/  UISETP.GE.U32.AND UP0, UPT, UR47, 0x3f, UPT ;  /* 0x0000003f2f00788c */ /* 0x000fe4000bf06070 */
[----:B------:R-:W-:Y:S02]  /*1d50*/  ULEA UR4, UR7, UR6, 0x3 ;  /* 0x0000000607047291 */ /* 0x000fe4000f8e18ff */
[----:B------:R-:W-:Y:S01]  /*1d60*/  ULEA UR11, UR20, UR46, 0x8 ;  /* 0x0000002e140b7291 */ /* 0x000fe2000f8e40ff */
[----:B------:R-:W-:-:S06]  /*1d70*/  UMOV UR13, URZ ;  /* 0x000000ff000d7c82 */ /* 0x000fcc0008000000 */
[----:B------:R1:W2:Y:S01]  /*1d80*/  SYNCS.PHASECHK.TRANS64.TRYWAIT P0, [UR4+0xb0], R0 ;  /* 0x0000b000ff0075a7 */ /* 0x0002a20008001104 */
[----:B------:R-:W-:-:S04]  /*1d90*/  ULEA.HI UR4, UR16, UR16, URZ, 0x1 ;  /* 0x0000001010047291 */ /* 0x000fc8000f8f08ff */
[----:B------:R-:W-:-:S04]  /*1da0*/  USHF.L.U32 UR4, UR4, 0x7, URZ ;  /* 0x0000000704047899 */ /* 0x000fc800080006ff */
[----:B------:R-:W-:-:S04]  /*1db0*/  ULOP3.LUT UR35, UR4, 0xffffff00, URZ, 0xc0, !UPT ;  /* 0xffffff0004237892 */ /* 0x000fc8000f8ec0ff */
[----:B------:R-:W-:Y:S01]  /*1dc0*/  UIADD3 UR35, UPT, UPT, UR43, UR35, URZ ;  /* 0x000000232b237290 */ /* 0x000fe2000fffe0ff */
[----:B------:R-:W-:Y:S11]  /*1dd0*/  BRA.U !UP0, `(.L_x_26) ;  /* 0x0000000108c47547 */ /* 0x000ff6000b800000 */
[----:B------:R-:W-:Y:S01]  /*1de0*/  UMOV UR16, UR41 ;  /* 0x0000002900107c82 */ /* 0x000fe20008000000 */
[----:B------:R-:W-:Y:S01]  /*1df0*/  UMOV UR4, UR7 ;  /* 0x0000000700047c82 */ /* 0x000fe20008000000 */
[----:B------:R-:W-:-:S05]  /*1e00*/  UMOV UR34, URZ ;  /* 0x000000ff00227c82 */ /* 0x000fca0008000000 */
.L_x_32:
[----:B------:R-:W-:Y:S01]  /*1e10*/  ULEA UR33, UR4, UR6, 0x3 ;  /* 0x0000000604217291 */ /* 0x000fe2000f8e18ff */
[----:B------:R-:W-:Y:S01]  /*1e20*/  @P3 MOV R2, 0x4000 ;  /* 0x0000400000023802 */ /* 0x000fe20000000f00 */
[----:B--234-:R-:W-:Y:S10]  /*1e30*/  @P0 BRA `(.L_x_27) ;  /* 0x00000000000c0947 */ /* 0x01cff40003800000 */
[----:B------:R-:W-:-:S04]  /*1e40*/  SHF.L.U32 R3, R12, 0x1f, RZ ;  /* 0x0000001f0c037819 */ /* 0x000fc800000006ff */
[----:B------:R-:W2:Y:S02]  /*1e50*/  SYNCS.PHASECHK.TRANS64.TRYWAIT P0, [UR33+0xb0], R3 ;  /* 0x0000b003ff0075a7 */ /* 0x000ea40008001121 */
[----:B--2---:R-:W-:Y:S05]  /*1e60*/  @!P0 BRA `(.L_x_28) ;  /* 0x000000a8007c8947 */ /* 0x004fea0003800000 */
.L_x_27:
[----:B------:R2:W-:Y:S01]  /*1e70*/  @P3 SYNCS.ARRIVE.TRANS64 RZ, [UR33], R2 ;  /* 0x00000002ffff39a7 */ /* 0x0005e20008000021 */
[----:B------:R-:W-:Y:S02]  /*1e80*/  ULOP3.LUT UR5, UR23, 0x2, URZ, 0xfc, !UPT ;  /* 0x0000000217057892 */ /* 0x000fe4000f8efcff */
[----:B------:R-:W-:Y:S02]  /*1e90*/  UIADD3 UR16, UPT, UPT, UR16, 0x1, URZ ;  /* 0x0000000110107890 */ /* 0x000fe4000fffe0ff */
[----:B------:R-:W-:Y:S02]  /*1ea0*/  UISETP.NE.AND UP0, UPT, UR5, 0x2, UPT ;  /* 0x000000020500788c */ /* 0x000fe4000bf05270 */
[----:B------:R-:W-:-:S07]  /*1eb0*/  UISETP.NE.AND UP2, UPT, UR16, 0x1, UPT ;  /* 0x000000011000788c */ /* 0x000fce000bf45270 */
[----:B------:R-:W-:Y:S05]  /*1ec0*/  BRA.U UP0, `(.L_x_29) ;  /* 0x0000000100047547 */ /* 0x000fea000b800000 */
[----:B------:R-:W-:Y:S05]  /*1ed0*/  BPT.TRAP 0x1 ;  /* 0x000000040000795c */ /* 0x000fea0000300000 */
.L_x_29:
[----:B------:R-:W-:Y:S04]  /*1ee0*/  BSSY.RECONVERGENT B0, `(.L_x_30) ;  /* 0x0000003000007945 */ /* 0x000fe80003800200 */
[----:B------:R-:W-:Y:S05]  /*1ef0*/  @!P2 BRA `(.L_x_31) ;  /* 0x000000000004a947 */ /* 0x000fea0003800000 */
[----:B------:R-:W-:Y:S05]  /*1f00*/  BPT.TRAP 0x1 ;  /* 0x000000040000795c */ /* 0x000fea0000300000 */
.L_x_31:
[----:B------:R-:W-:Y:S05]  /*1f10*/  BSYNC.RECONVERGENT B0 ;  /* 0x0000000000007941 */ /* 0x000fea0003800200 */
.L_x_30:
[----:B------:R-:W-:Y:S02]  /*1f20*/  UIADD3 UR5, UPT, UPT, UR4, 0x1, URZ ;  /* 0x0000000104057890 */ /* 0x000fe4000fffe0ff */
[----:B------:R-:W-:Y:S02]  /*1f30*/  UIADD3 UR14, UP1, UPT, UR26, 0x80, URZ ;  /* 0x000000801a0e7890 */ /* 0x000fe4000ff3e0ff */
[----:B------:R-:W-:Y:S02]  /*1f40*/  UISETP.NE.AND UP0, UPT, UR5, 0x16, UPT ;  /* 0x000000160500788c */ /* 0x000fe4000bf05270 */
[----:B------:R-:W-:Y:S02]  /*1f50*/  ULOP3.LUT UR33, UR33, 0xfefffff8, URZ, 0xc0, !UPT ;  /* 0xfefffff821217892 */ /* 0x000fe4000f8ec0ff */
[----:B------:R-:W-:Y:S02]  /*1f60*/  USEL UR8, URZ, 0x1, UP0 ;  /* 0x00000001ff087887 */ /* 0x000fe40008000000 */
[----:B------:R-:W-:-:S02]  /*1f70*/  USEL UR7, UR5, URZ, UP0 ;  /* 0x000000ff05077287 */ /* 0x000fc40008000000 */
[----:B------:R-:W-:Y:S02]  /*1f80*/  UIADD3.X UR15, UPT, UPT, URZ, UR27, URZ, UP1, !UPT ;  /* 0x0000001bff0f7290 */ /* 0x000fe40008ffe4ff */
[----:B------:R-:W-:Y:S01]  /*1f90*/  ULEA UR5, UR7, UR6, 0x3 ;  /* 0x0000000607057291 */ /* 0x000fe2000f8e18ff */
[----:B------:R-:W-:Y:S01]  /*1fa0*/  LOP3.LUT R12, R12, UR8, RZ, 0x3c, !PT ;  /* 0x000000080c0c7c12 */ /* 0x000fe2000f8e3cff */
[----:B------:R-:W-:Y:S02]  /*1fb0*/  USHF.L.U32 UR8, UR4, 0xc, URZ ;  /* 0x0000000c04087899 */ /* 0x000fe400080006ff */
[----:B------:R-:W-:Y:S01]  /*1fc0*/  UIADD3 UR4, UP0, UPT, UR26, 0x180, URZ ;  /* 0x000001801a047890 */ /* 0x000fe2000ff1e0ff */
[----:B-1----:R-:W-:Y:S01]  /*1fd0*/  SHF.L.U32 R0, R12, 0x1f, RZ ;  /* 0x0000001f0c007819 */ /* 0x002fe200000006ff */
[----:B------:R-:W-:Y:S02]  /*1fe0*/  ULOP3.LUT UR32, UR8, UR22, URZ, 0xfc, !UPT ;  /* 0x0000001608207292 */ /* 0x000fe4000f8efcff */
[----:B------:R-:W-:Y:S01]  /*1ff0*/  UPRMT UR13, URZ, 0x5410, UR21 ;  /* 0x00005410ff0d7896 */ /* 0x000fe20008000015 */
[----:B------:R3:W4:Y:S01]  /*2000*/  SYNCS.PHASECHK.TRANS64.TRYWAIT P0, [UR5+0xb0], R0 ;  /* 0x0000b000ff0075a7 */ /* 0x0007220008001105 */
[----:B------:R-:W-:-:S02]  /*2010*/  UIADD3 UR32, UPT, UPT, UR6, 0xc600, UR32 ;  /* 0x0000c60006207890 */ /* 0x000fc4000fffe020 */
[----:B------:R-:W-:Y:S02]  /*2020*/  UIADD3 UR8, UPT, UPT, UR6, 0x22600, UR8 ;  /* 0x0002260006087890 */ /* 0x000fe4000fffe008 */
[----:B------:R-:W-:Y:S01]  /*2030*/  UIADD3.X UR5, UPT, UPT, URZ, UR27, URZ, UP0, !UPT ;  /* 0x0000001bff057290 */ /* 0x000fe200087fe4ff */
[----:B------:R-:W-:Y:S01]  /*2040*/  UMOV UR18, 0x0 ;  /* 0x0000000000127882 */ /* 0x000fe20000000000 */
[----:B------:R-:W-:Y:S01]  /*2050*/  UMOV UR19, 0x10000000 ;  /* 0x1000000000137882 */ /* 0x000fe20000000000 */
[----:B------:R-:W-:Y:S01]  /*2060*/  UMOV UR10, UR34 ;  /* 0x00000022000a7c82 */ /* 0x000fe20008000000 */
[----:B------:R-:W-:Y:S01]  /*2070*/  UMOV UR12, UR36 ;  /* 0x00000024000c7c82 */ /* 0x000fe20008000000 */
[----:B------:R-:W-:Y:S01]  /*2080*/  UMOV UR9, UR33 ;  /* 0x0000002100097c82 */ /* 0x000fe20008000000 */
[----:B------:R1:W-:Y:S03]  /*2090*/  UTMALDG.3D.MULTICAST.2CTA [UR32], [UR14], UR13, desc[UR18] ;  /* 0x000012200e0073b4 */ /* 0x0003e6000821180d */
[----:B------:R2:W-:Y:S01]  /*20a0*/  UTMALDG.3D.2CTA [UR8], [UR4], desc[UR18] ;  /* 0x00001208040075b4 */ /* 0x0005e20008211000 */
[----:B-1----:R-:W-:Y:S01]  /*20b0*/  UIADD3 UR34, UPT, UPT, UR34, 0x20, URZ ;  /* 0x0000002022227890 */ /* 0x002fe2000fffe0ff */
[----:B------:R-:W-:Y:S01]  /*20c0*/  UMOV UR13, UR25 ;  /* 0x00000019000d7c82 */ /* 0x000fe20008000000 */
[----:B--2---:R-:W-:Y:S01]  /*20d0*/  UMOV UR4, UR7 ;  /* 0x0000000700047c82 */ /* 0x004fe20008000000 */
[----:B------:R-:W-:Y:S09]  /*20e0*/  BRA.U UP2, `(.L_x_32) ;  /* 0xfffffffd02487547 */ /* 0x000ff2000b83ffff */
.L_x_26:
[----:B------:R-:W-:Y:S01]  /*20f0*/  ULEA UR4, UR7, UR6, 0x3 ;  /* 0x0000000607047291 */ /* 0x000fe2000f8e18ff */
[----:B-1-3--:R-:W-:Y:S01]  /*2100*/  SHF.L.U32 R0, R12, 0x1f, RZ ;  /* 0x0000001f0c007819 */ /* 0x00afe200000006ff */
[----:B------:R-:W-:Y:S01]  /*2110*/  @!P1 SYNCS.ARRIVE.TRANS64.A1T0 RZ, [UR6+0x1a8], RZ ;  /* 0x0001a8ffffff99a7 */ /* 0x000fe20008100006 */
[----:B------:R-:W-:-:S06]  /*2120*/  UISETP.GT.AND UP0, UPT, UR40, UR39, UPT ;  /* 0x000000272800728c */ /* 0x000fcc000bf04270 */
[----:B--2-4-:R1:W2:Y:S03]  /*2130*/  SYNCS.PHASECHK.TRANS64.TRYWAIT P0, [UR4+0xb0], R0 ;  /* 0x0000b000ff0075a7 */ /* 0x0142a60008001104 */
[----:B------:R-:W-:Y:S05]  /*2140*/  BRA.U !UP0, `(.L_x_33) ;  /* 0x0000000108c47547 */ /* 0x000fea000b800000 */
[----:B------:R-:W-:Y:S01]  /*2150*/  UIADD3 UR24, UPT, UPT, UR44, UR13, URZ ;  /* 0x0000000d2c187290 */ /* 0x000fe2000fffe0ff */
[----:B------:R-:W-:-:S11]  /*2160*/  UMOV UR4, UR7 ;  /* 0x0000000700047c82 */ /* 0x000fd60008000000 */
.L_x_39:
[----:B------:R-:W-:Y:S01]  /*2170*/  ULEA UR17, UR4, UR6, 0x3 ;  /* 0x0000000604117291 */ /* 0x000fe2000f8e18ff */
[----:B--2---:R-:W-:Y:S01]  /*2180*/  @P3 MOV R2, 0x4000 ;  /* 0x0000400000023802 */ /* 0x004fe20000000f00 */
[----:B--2-4-:R-:W-:Y:S10]  /*2190*/  @P0 BRA `(.L_x_34) ;  /* 0x00000000000c0947 */ /* 0x014ff40003800000 */
[----:B------:R-:W-:-:S04]  /*21a0*/  SHF.L.U32 R3, R12, 0x1f, RZ ;  /* 0x0000001f0c037819 */ /* 0x000fc800000006ff */
[----:B------:R-:W2:Y:S02]  /*21b0*/  SYNCS.PHASECHK.TRANS64.TRYWAIT P0, [UR17+0xb0], R3 ;  /* 0x0000b003ff0075a7 */ /* 0x000ea40008001111 */
[----:B--2---:R-:W-:Y:S05]  /*21c0*/  @!P0 BRA `(.L_x_35) ;  /* 0x000000a400bc8947 */ /* 0x004fea0003800000 */
.L_x_34:
[----:B------:R2:W-:Y:S01]  /*21d0*/  @P3 SYNCS.ARRIVE.TRANS64 RZ, [UR17], R2 ;  /* 0x00000002ffff39a7 */ /* 0x0005e20008000011 */
[----:B------:R-:W-:-:S04]  /*21e0*/  ULOP3.LUT UR5, UR23, 0x2, URZ, 0xfc, !UPT ;  /* 0x0000000217057892 */ /* 0x000fc8000f8efcff */
[----:B------:R-:W-:-:S09]  /*21f0*/  UISETP.NE.AND UP0, UPT, UR5, 0x2, UPT ;  /* 0x000000020500788c */ /* 0x000fd2000bf05270 */
[----:B------:R-:W-:Y:S05]  /*2200*/  BRA.U UP0, `(.L_x_36) ;  /* 0x0000000100047547 */ /* 0x000fea000b800000 */
[----:B------:R-:W-:Y:S05]  /*2210*/  BPT.TRAP 0x1 ;  /* 0x000000040000795c */ /* 0x000fea0000300000 */
.L_x_36:
[----:B------:R-:W-:Y:S04]  /*2220*/  BSSY.RECONVERGENT B0, `(.L_x_37) ;  /* 0x0000003000007945 */ /* 0x000fe80003800200 */
[----:B------:R-:W-:Y:S05]  /*2230*/  @!P2 BRA `(.L_x_38) ;  /* 0x000000000004a947 */ /* 0x000fea0003800000 */
[----:B------:R-:W-:Y:S05]  /*2240*/  BPT.TRAP 0x1 ;  /* 0x000000040000795c */ /* 0x000fea0000300000 */
.L_x_38:
[----:B------:R-:W-:Y:S05]  /*2250*/  BSYNC.RECONVERGENT B0 ;  /* 0x0000000000007941 */ /* 0x000fea0003800200 */
.L_x_37:
[----:B------:R-:W-:Y:S02]  /*2260*/  UIADD3 UR5, UPT, UPT, UR4, 0x1, URZ ;  /* 0x0000000104057890 */ /* 0x000fe4000fffe0ff */
[----:B------:R-:W-:Y:S02]  /*2270*/  USHF.L.U32 UR18, UR13, 0x5, URZ ;  /* 0x000000050d127899 */ /* 0x000fe400080006ff */
[----:B------:R-:W-:Y:S02]  /*2280*/  UISETP.NE.AND UP0, UPT, UR5, 0x16, UPT ;  /* 0x000000160500788c */ /* 0x000fe4000bf05270 */
[----:B------:R-:W-:Y:S02]  /*2290*/  ULOP3.LUT UR17, UR17, 0xfefffff8, URZ, 0xc0, !UPT ;  /* 0xfefffff811117892 */ /* 0x000fe4000f8ec0ff */
[----:B------:R-:W-:Y:S02]  /*22a0*/  USEL UR8, URZ, 0x1, UP0 ;  /* 0x00000001ff087887 */ /* 0x000fe40008000000 */
[----:B------:R-:W-:-:S02]  /*22b0*/  USEL UR7, UR5, URZ, UP0 ;  /* 0x000000ff05077287 */ /* 0x000fc40008000000 */
[----:B------:R-:W-:Y:S02]  /*22c0*/  UIADD3 UR14, UP0, UPT, UR26, 0x180, URZ ;  /* 0x000001801a0e7890 */ /* 0x000fe4000ff1e0ff */
        /* <DEDUP_REMOVED lines=9> */
[----:B------:R-:W-:Y:S02]  /*2360*/  UIADD3.X UR5, UPT, UPT, URZ, UR27, URZ, UP1, !UPT ;  /* 0x0000001bff057290 */ /* 0x000fe40008ffe4ff */
[----:B------:R-:W-:Y:S02]  /*2370*/  UIADD3 UR8, UPT, UPT, UR6, 0x22600, UR8 ;  /* 0x0002260006087890 */ /* 0x000fe4000fffe008 */
[----:B------:R-:W-:Y:S01]  /*2380*/  UIADD3.X UR15, UPT, UPT, URZ, UR27, URZ, UP0, !UPT ;  /* 0x0000001bff0f7290 */ /* 0x000fe200087fe4ff */
[----:B------:R-:W-:Y:S01]  /*2390*/  UMOV UR28, 0x0 ;  /* 0x00000000001c7882 */ /* 0x000fe20000000000 */
[----:B------:R-:W-:Y:S01]  /*23a0*/  UMOV UR29, 0x10000000 ;  /* 0x10000000001d7882 */ /* 0x000fe20000000000 */
[----:B------:R-:W-:Y:S01]  /*23b0*/  UMOV UR19, UR35 ;  /* 0x0000002300137c82 */ /* 0x000fe20008000000 */
[----:B------:R-:W-:Y:S01]  /*23c0*/  UMOV UR20, UR36 ;  /* 0x0000002400147c82 */ /* 0x000fe20008000000 */
[----:B------:R-:W-:Y:S01]  /*23d0*/  UMOV UR12, UR36 ;  /* 0x00000024000c7c82 */ /* 0x000fe20008000000 */
[----:B------:R1:W-:Y:S01]  /*23e0*/  UTMALDG.3D.MULTICAST.2CTA [UR16], [UR4], UR10, desc[UR28] ;  /* 0x00001c10040073b4 */ /* 0x0003e2000821180a */
[----:B------:R-:W-:Y:S01]  /*23f0*/  UMOV UR9, UR17 ;  /* 0x0000001100097c82 */ /* 0x000fe20008000000 */
[----:B------:R-:W-:-:S04]  /*2400*/  UIADD3 UR13, UPT, UPT, UR13, 0x1, URZ ;  /* 0x000000010d0d7890 */ /* 0x000fc8000fffe0ff */
[----:B------:R-:W-:Y:S01]  /*2410*/  UISETP.NE.AND UP0, UPT, UR13, UR24, UPT ;  /* 0x000000180d00728c */ /* 0x000fe2000bf05270 */
[----:B-1----:R-:W-:Y:S01]  /*2420*/  UMOV UR10, UR18 ;  /* 0x00000012000a7c82 */ /* 0x002fe20008000000 */
[----:B------:R-:W-:Y:S01]  /*2430*/  UMOV UR4, UR7 ;  /* 0x0000000700047c82 */ /* 0x000fe20008000000 */
[----:B------:R3:W-:Y:S06]  /*2440*/  UTMALDG.3D.2CTA [UR8], [UR14], desc[UR28] ;  /* 0x00001c080e0075b4 */ /* 0x0007ec0008211000 */
[----:B---3--:R-:W-:Y:S05]  /*2450*/  BRA.U UP0, `(.L_x_39) ;  /* 0xfffffffd00447547 */ /* 0x008fea000b83ffff */
.L_x_33:
[C---:B------:R-:W-:Y:S01]  /*2460*/  LEA R3, R11.reuse, UR6, 0x3 ;  /* 0x000000060b037c11 */ /* 0x040fe2000f8e18ff */
[----:B------:R-:W-:Y:S01]  /*2470*/  NOP ;  /* 0x0000000000007918 */ /* 0x000fe20000000000 */
[----:B-1----:R-:W-:Y:S02]  /*2480*/  SHF.L.U32 R0, R10, 0x1f, RZ ;  /* 0x0000001f0a007819 */ /* 0x002fe400000006ff */
[----:B------:R-:W-:Y:S02]  /*2490*/  LEA R5, R11, UR6, 0x4 ;  /* 0x000000060b057c11 */ /* 0x000fe4000f8e20ff */
[----:B--2-4-:R-:W1:Y:S02]  /*24a0*/  SYNCS.PHASECHK.TRANS64.TRYWAIT P0, [R3+URZ+0x1b0], R0 ;  /* 0x0001b000030075a7 */ /* 0x014e6400080011ff */
[----:B-1----:R-:W-:Y:S05]  /*24b0*/  @!P0 BRA `(.L_x_40) ;  /* 0x000000a400188947 */ /* 0x002fea0003800000 */
.L_x_166:
[----:B------:R-:W2:Y:S01]  /*24c0*/  LDS.128 R4, [R5+0x220] ;  /* 0x0002200005047984 */ /* 0x000ea20000000c00 */
[----:B------:R-:W-:Y:S01]  /*24d0*/  UISETP.GE.AND UP0, UPT, UR42, 0x1, UPT ;  /* 0x000000012a00788c */ /* 0x000fe2000bf06270 */
[----:B------:R-:W-:Y:S01]  /*24e0*/  @!PT LDS RZ, [RZ] ;  /* 0x00000000fffff984 */ /* 0x000fe20000000800 */
[----:B------:R-:W-:Y:S01]  /*24f0*/  @!PT LDS RZ, [RZ] ;  /* 0x00000000fffff984 */ /* 0x000fe20000000800 */
[----:B------:R-:W-:Y:S01]  /*2500*/  @!PT LDS RZ, [RZ] ;  /* 0x00000000fffff984 */ /* 0x000fe20000000800 */
[----:B------:R-:W-:Y:S01]  /*2510*/  @!PT LDS RZ, [RZ] ;  /* 0x00000000fffff984 */ /* 0x000fe20000000800 */
[----:B------:R3:W-:Y:S06]  /*2520*/  MEMBAR.ALL.CTA ;  /* 0x0000000000007992 */ /* 0x0007ec0000008000 */
[----:B---3--:R-:W3:Y:S01]  /*2530*/  FENCE.VIEW.ASYNC.S ;  /* 0x00000000000073c6 */ /* 0x008ee20000000000 */
[----:B--2---:R-:W-:-:S13]  /*2540*/  LOP3.LUT P0, RZ, R6, 0x1, RZ, 0xc0, !PT ;  /* 0x0000000106ff7812 */ /* 0x004fda000780c0ff */
[----:B---3--:R-:W-:Y:S01]  /*2550*/  VOTEU.ANY UP1, P0 ;  /* 0x0000000000ff7886 */ /* 0x008fe20000020100 */
[----:B------:R-:W-:-:S13]  /*2560*/  PLOP3.LUT P0, PT, PT, PT, UP1, 0x80, 0x8 ;  /* 0x000000000008781c */ /* 0x000fda0003f0f018 */
[----:B-1----:R-:W-:Y:S02]  /*2570*/  @P0 LOP3.LUT R0, R5, 0xffff, RZ, 0xc0, !PT ;  /* 0x0000ffff05000812 */ /* 0x002fe400078ec0ff */
[----:B------:R-:W-:Y:S02]  /*2580*/  @P0 MOV R2, R4 ;  /* 0x0000000400020202 */ /* 0x000fe40000000f00 */
[----:B------:R-:W-:Y:S01]  /*2590*/  @P0 R2UR UR5, R0 ;  /* 0x00000000000502ca */ /* 0x000fe200000e0000 */
[----:B------:R-:W-:Y:S01]  /*25a0*/  VIADD R0, R3, 0x1c0 ;  /* 0x000001c003007836 */ /* 0x000fe20000000000 */
[----:B------:R-:W-:Y:S02]  /*25b0*/  @P0 SHF.R.U32.HI R4, RZ, 0x10, R5 ;  /* 0x00000010ff040819 */ /* 0x000fe40000011605 */
[----:B------:R-:W-:Y:S02]  /*25c0*/  @P0 R2UR UR8, R2 ;  /* 0x00000000020802ca */ /* 0x000fe400000e0000 */
[----:B------:R-:W-:-:S02]  /*25d0*/  PRMT R0, RZ, 0x654, R0 ;  /* 0x00000654ff007816 */ /* 0x000fc40000000000 */
[----:B------:R-:W-:Y:S02]  /*25e0*/  @P0 R2UR UR4, R4 ;  /* 0x00000000040402ca */ /* 0x000fe400000e0000 */
[----:B------:R1:W-:Y:S03]  /*25f0*/  SYNCS.ARRIVE.TRANS64.RED.A1T0 RZ, [R0+URZ], RZ ;  /* 0x000000ff00ff79a7 */ /* 0x0003e600081004ff */
[----:B------:R-:W-:-:S04]  /*2600*/  @UP1 UMOV UR30, UR5 ;  /* 0x00000005001e1c82 */ /* 0x000fc80008000000 */
[----:B------:R-:W-:-:S04]  /*2610*/  @UP1 UMOV UR31, UR8 ;  /* 0x00000008001f1c82 */ /* 0x000fc80008000000 */
[----:B------:R-:W-:Y:S01]  /*2620*/  @UP1 UMOV UR36, UR4 ;  /* 0x0000000400241c82 */ /* 0x000fe20008000000 */
[----:B------:R-:W-:Y:S05]  /*2630*/  BRA.U !UP0, `(.L_x_41) ;  /* 0x0000000108d47547 */ /* 0x000fea000b800000 */
[----:B------:R-:W2:Y:S01]  /*2640*/  LDCU.128 UR12, c[0x0][0xb10] ;  /* 0x00016200ff0c77ac */ /* 0x000ea20008000c00 */
[----:B------:R-:W3:Y:S01]  /*2650*/  LDCU UR24, c[0x0][0xb20] ;  /* 0x00016400ff1877ac */ /* 0x000ee20008000800 */
[----:B------:R-:W4:Y:S01]  /*2660*/  LDCU UR20, c[0x0][0xb0c] ;  /* 0x00016180ff1477ac */ /* 0x000f220008000800 */
[----:B------:R-:W1:Y:S01]  /*2670*/  LDCU.64 UR10, c[0x0][0xb28] ;  /* 0x00016500ff0a77ac */ /* 0x000e620008000a00 */
[----:B------:R-:W-:Y:S02]  /*2680*/  UISETP.NE.AND UP3, UPT, UR42, 0x1, UPT ;  /* 0x000000012a00788c */ /* 0x000fe4000bf65270 */
[----:B--2---:R-:W-:Y:S02]  /*2690*/  UIMAD.WIDE.U32 UR8, UR37, UR15, URZ ;  /* 0x0000000f250872a5 */ /* 0x004fe4000f8e00ff */
[----:B------:R-:W-:Y:S02]  /*26a0*/  UIMAD.WIDE.U32 UR4, UR38, UR12, URZ ;  /* 0x0000000c260472a5 */ /* 0x000fe4000f8e00ff */
[----:B------:R-:W-:-:S02]  /*26b0*/  UISETP.NE.AND UP0, UPT, UR14, 0x1, UPT ;  /* 0x000000010e00788c */ /* 0x000fc4000bf05270 */
[----:B------:R-:W-:Y:S01]  /*26c0*/  UIMAD.WIDE.U32 UR28, UR30, UR15, URZ ;  /* 0x0000000f1e1c72a5 */ /* 0x000fe2000f8e00ff */
[----:B------:R-:W-:Y:S02]  /*26d0*/  UMOV UR8, UR9 ;  /* 0x0000000900087c82 */ /* 0x000fe40008000000 */
[----:B------:R-:W-:Y:S01]  /*26e0*/  UMOV UR4, UR5 ;  /* 0x0000000500047c82 */ /* 0x000fe20008000000 */
[----:B---3--:R-:W-:Y:S02]  /*26f0*/  USHF.R.U32.HI UR8, URZ, UR24, UR8 ;  /* 0x00000018ff087299 */ /* 0x008fe40008011608 */
[----:B----4-:R-:W-:Y:S02]  /*2700*/  UISETP.NE.AND UP2, UPT, UR20, 0x1, UPT ;  /* 0x000000011400788c */ /* 0x010fe4000bf45270 */
[----:B------:R-:W-:Y:S02]  /*2710*/  USHF.R.U32.HI UR4, URZ, UR13, UR4 ;  /* 0x0000000dff047299 */ /* 0x000fe40008011604 */
[----:B------:R-:W-:-:S02]  /*2720*/  USEL UR5, UR37, UR8, !UP0 ;  /* 0x0000000825057287 */ /* 0x000fc4000c000000 */
[----:B------:R-:W-:Y:S02]  /*2730*/  USEL UR8, UR38, UR4, !UP2 ;  /* 0x0000000426087287 */ /* 0x000fe4000d000000 */
[----:B-1----:R-:W-:Y:S01]  /*2740*/  UIMAD.WIDE.U32 UR16, UR5, UR10, URZ ;  /* 0x0000000a051072a5 */ /* 0x002fe2000f8e00ff */
[----:B------:R-:W-:Y:S01]  /*2750*/  UMOV UR4, UR29 ;  /* 0x0000001d00047c82 */ /* 0x000fe20008000000 */
[----:B------:R-:W-:Y:S02]  /*2760*/  UIMAD.WIDE.U32 UR18, UR31, UR12, URZ ;  /* 0x0000000c1f1272a5 */ /* 0x000fe4000f8e00ff */
[----:B------:R-:W-:-:S03]  /*2770*/  UIMAD.WIDE.U32 UR28, UR8, UR10, URZ ;  /* 0x0000000a081c72a5 */ /* 0x000fc6000f8e00ff */
[----:B------:R-:W-:Y:S01]  /*2780*/  UMOV UR16, UR17 ;  /* 0x0000001100107c82 */ /* 0x000fe20008000000 */
[----:B------:R-:W-:Y:S02]  /*2790*/  USHF.R.U32.HI UR4, URZ, UR24, UR4 ;  /* 0x00000018ff047299 */ /* 0x000fe40008011604 */
[----:B------:R-:W-:Y:S01]  /*27a0*/  @UP3 USHF.R.U32.HI UR5, URZ, UR11, UR16 ;  /* 0x0000000bff053299 */ /* 0x000fe20008011610 */
[----:B------:R-:W-:Y:S01]  /*27b0*/  UMOV UR18, UR19 ;  /* 0x0000001300127c82 */ /* 0x000fe20008000000 */
[----:B------:R-:W-:Y:S01]  /*27c0*/  UMOV UR28, UR29 ;  /* 0x0000001d001c7c82 */ /* 0x000fe20008000000 */
[----:B------:R-:W-:Y:S02]  /*27d0*/  USHF.R.U32.HI UR13, URZ, UR13, UR18 ;  /* 0x0000000dff0d7299 */ /* 0x000fe40008011612 */
[----:B------:R-:W-:Y:S02]  /*27e0*/  USEL UR4, UR30, UR4, !UP0 ;  /* 0x000000041e047287 */ /* 0x000fe4000c000000 */
[----:B------:R-:W-:-:S02]  /*27f0*/  @UP3 USHF.R.U32.HI UR8, URZ, UR11, UR28 ;  /* 0x0000000bff083299 */ /* 0x000fc4000801161c */
[----:B------:R-:W-:Y:S02]  /*2800*/  UIMAD UR9, UR42, UR5, URZ ;  /* 0x000000052a0972a4 */ /* 0x000fe4000f8e02ff */
[----:B------:R-:W-:Y:S02]  /*2810*/  USEL UR5, UR31, UR13, !UP2 ;  /* 0x0000000d1f057287 */ /* 0x000fe4000d000000 */
[----:B------:R-:W-:Y:S02]  /*2820*/  UIMAD UR12, UR42, UR8, URZ ;  /* 0x000000082a0c72a4 */ /* 0x000fe4000f8e02ff */
[----:B------:R-:W-:Y:S02]  /*2830*/  UISETP.GE.AND UP0, UPT, UR4, UR9, UPT ;  /* 0x000000090400728c */ /* 0x000fe4000bf06270 */
[----:B------:R-:W-:Y:S02]  /*2840*/  UIMAD.WIDE.U32 UR16, UR4, UR10, URZ ;  /* 0x0000000a041072a5 */ /* 0x000fe4000f8e00ff */
[----:B------:R-:W-:-:S02]  /*2850*/  UISETP.GE.OR UP0, UPT, UR5, UR12, UP0 ;  /* 0x0000000c0500728c */ /* 0x000fc40008706670 */
        /* <DEDUP_REMOVED lines=19> */
.L_x_41:
[----:B------:R-:W2:Y:S02]  /*2990*/  LDCU UR4, c[0x0][0xb30] ;  /* 0x00016600ff0477ac */ /* 0x000ea40008000800 */
[----:B--2---:R-:W-:-:S09]  /*29a0*/  UISETP.NE.AND UP0, UPT, UR4, 0x1, UPT ;  /* 0x000000010400788c */ /* 0x004fd2000bf05270 */
        /* <DEDUP_REMOVED lines=18> */
.L_x_42:
[----:B------:R-:W-:Y:S01]  /*2ad0*/  VIADD R11, R11, 0x1 ;  /* 0x000000010b0b7836 */ /* 0x000fe20000000000 */
[----:B------:R-:W-:Y:S01]  /*2ae0*/  R2UR UR4, R164 ;  /* 0x00000000a40472ca */ /* 0x000fe200000e0000 */
[----:B------:R-:W-:Y:S01]  /*2af0*/  UIADD3 UR20, UPT, UPT, UR30, UR61, URZ ;  /* 0x0000003d1e147290 */ /* 0x000fe2000fffe0ff */
[----:B------:R-:W-:Y:S02]  /*2b00*/  PLOP3.LUT P1, PT, PT, PT, PT, 0x80, 0x8 ;  /* 0x000000000008781c */ /* 0x000fe40003f2f070 */
[----:B------:R-:W-:-:S04]  /*2b10*/  ISETP.NE.AND P0, PT, R11, 0x2, PT ;  /* 0x000000020b00780c */ /* 0x000fc80003f05270 */
[----:B------:R-:W-:Y:S02]  /*2b20*/  SEL R3, RZ, 0x1, P0 ;  /* 0x00000001ff037807 */ /* 0x000fe40000000000 */
[----:B------:R-:W-:Y:S02]  /*2b30*/  SEL R11, R11, RZ, P0 ;  /* 0x000000ff0b0b7207 */ /* 0x000fe40000000000 */
[----:B------:R-:W-:Y:S01]  /*2b40*/  LOP3.LUT R10, R10, R3, RZ, 0x3c, !PT ;  /* 0x000000030a0a7212 */ /* 0x000fe200078e3cff */
[----:B------:R-:W-:Y:S01]  /*2b50*/  UIADD3 UR16, UPT, UPT, UR31, UR4, URZ ;  /* 0x000000041f107290 */ /* 0x000fe2000fffe0ff */
[----:B------:R-:W-:Y:S11]  /*2b60*/  BRA.U UP1, `(.L_x_43) ;  /* 0xfffffff101287547 */ /* 0x000ff6000b83ffff */
[----:B------:R-:W-:Y:S01]  /*2b70*/  UIADD3 UR8, UPT, UPT, UR6, 0xb0, URZ ;  /* 0x000000b006087890 */ /* 0x000fe2000fffe0ff */
[----:B------:R-:W-:-:S03]  /*2b80*/  SHF.L.U32 R3, R12, 0x1f, RZ ;  /* 0x0000001f0c037819 */ /* 0x000fc600000006ff */
[----:B------:R-:W-:-:S09]  /*2b90*/  ULEA UR4, UR7, UR8, 0x3 ;  /* 0x0000000807047291 */ /* 0x000fd2000f8e18ff */
[----:B------:R-:W2:Y:S02]  /*2ba0*/  SYNCS.PHASECHK.TRANS64.TRYWAIT P0, [UR4], R3 ;  /* 0x00000003ff0075a7 */ /* 0x000ea40008001104 */
[----:B--2---:R-:W-:Y:S05]  /*2bb0*/  @!P0 BRA `(.L_x_44) ;  /* 0x0000009c006c8947 */ /* 0x004fea0003800000 */
.L_x_168:
[----:B------:R-:W-:-:S04]  /*2bc0*/  UIADD3 UR4, UPT, UPT, UR7, 0x1, URZ ;  /* 0x0000000107047890 */ /* 0x000fc8000fffe0ff */
[----:B------:R-:W-:-:S04]  /*2bd0*/  UISETP.NE.AND UP0, UPT, UR4, 0x16, UPT ;  /* 0x000000160400788c */ /* 0x000fc8000bf05270 */
[----:B------:R-:W-:Y:S02]  /*2be0*/  USEL UR6, URZ, 0x1, UP0 ;  /* 0x00000001ff067887 */ /* 0x000fe40008000000 */
[----:B------:R-:W-:-:S04]  /*2bf0*/  USEL UR4, UR4, URZ, UP0 ;  /* 0x000000ff04047287 */ /* 0x000fc80008000000 */
[----:B------:R-:W-:Y:S01]  /*2c00*/  ULEA UR5, UR4, UR8, 0x3 ;  /* 0x0000000804057291 */ /* 0x000fe2000f8e18ff */
[----:B------:R-:W-:-:S04]  /*2c10*/  LOP3.LUT R2, R12, UR6, RZ, 0x3c, !PT ;  /* 0x000000060c027c12 */ /* 0x000fc8000f8e3cff */
[----:B-1----:R-:W-:-:S04]  /*2c20*/  SHF.L.U32 R3, R2, 0x1f, RZ ;  /* 0x0000001f02037819 */ /* 0x002fc800000006ff */
[----:B------:R-:W1:Y:S02]  /*2c30*/  SYNCS.PHASECHK.TRANS64.TRYWAIT P0, [UR5], R3 ;  /* 0x00000003ff0075a7 */ /* 0x000e640008001105 */
[----:B-1----:R-:W-:Y:S05]  /*2c40*/  @!P0 BRA `(.L_x_45) ;  /* 0x0000009c00608947 */ /* 0x002fea0003800000 */
.L_x_170:
        /* <DEDUP_REMOVED lines=9> */
.L_x_172:
        /* <DEDUP_REMOVED lines=9> */
.L_x_174:
        /* <DEDUP_REMOVED lines=9> */
.L_x_176:
        /* <DEDUP_REMOVED lines=9> */
.L_x_178:
        /* <DEDUP_REMOVED lines=9> */
.L_x_180:
        /* <DEDUP_REMOVED lines=9> */
.L_x_182:
        /* <DEDUP_REMOVED lines=9> */
.L_x_184:
        /* <DEDUP_REMOVED lines=9> */
.L_x_186:
        /* <DEDUP_REMOVED lines=9> */
.L_x_188:
        /* <DEDUP_REMOVED lines=9> */
.L_x_190:
        /* <DEDUP_REMOVED lines=9> */
.L_x_192:
        /* <DEDUP_REMOVED lines=9> */
.L_x_194:
        /* <DEDUP_REMOVED lines=9> */
.L_x_196:
        /* <DEDUP_REMOVED lines=9> */
.L_x_198:
        /* <DEDUP_REMOVED lines=9> */
.L_x_200:
        /* <DEDUP_REMOVED lines=9> */
.L_x_202:
        /* <DEDUP_REMOVED lines=9> */
.L_x_204:
        /* <DEDUP_REMOVED lines=9> */
.L_x_206:
        /* <DEDUP_REMOVED lines=9> */
.L_x_208:
[----:B------:R-:W-:-:S04]  /*3700*/  UIADD3 UR4, UPT, UPT, UR4, 0x1, URZ ;  /* 0x0000000104047890 */ /* 0x000fc8000fffe0ff */
[----:B------:R-:W-:-:S04]  /*3710*/  UISETP.NE.AND UP0, UPT, UR4, 0x16, UPT ;  /* 0x000000160400788c */ /* 0x000fc8000bf05270 */
[----:B------:R-:W-:Y:S02]  /*3720*/  USEL UR5, URZ, 0x1, UP0 ;  /* 0x00000001ff057887 */ /* 0x000fe40008000000 */
[----:B------:R-:W-:-:S04]  /*3730*/  USEL UR4, UR4, URZ, UP0 ;  /* 0x000000ff04047287 */ /* 0x000fc80008000000 */
[----:B------:R-:W-:Y:S01]  /*3740*/  ULEA UR4, UR4, UR8, 0x3 ;  /* 0x0000000804047291 */ /* 0x000fe2000f8e18ff */
[----:B-1----:R-:W-:-:S04]  /*3750*/  LOP3.LUT R3, R2, UR5, RZ, 0x3c, !PT ;  /* 0x0000000502037c12 */ /* 0x002fc8000f8e3cff */
[----:B------:R-:W-:Y:S01]  /*3760*/  SHF.L.U32 R3, R3, 0x1f, RZ ;  /* 0x0000001f03037819 */ /* 0x000fe200000006ff */
[----:B------:R-:W-:-:S07]  /*3770*/  IMAD.U32 R0, RZ, RZ, UR4 ;  /* 0x00000004ff007e24 */ /* 0x000fce000f8e00ff */
.L_x_65:
[----:B-1----:R1:W2:Y:S02]  /*3780*/  SYNCS.PHASECHK.TRANS64.TRYWAIT P0, [R0+URZ], R3 ;  /* 0x00000003000075a7 */ /* 0x0022a400080011ff */
[----:B--2---:R-:W-:Y:S05]  /*3790*/  @!P0 NANOSLEEP.SYNCS 0x989680 ;  /* 0x009896800000895d */ /* 0x004fea0003900000 */
[----:B------:R-:W2:Y:S02]  /*37a0*/  @!P0 SYNCS.PHASECHK.TRANS64 P0, [R0+URZ], R3 ;  /* 0x00000003000085a7 */ /* 0x000ea400080010ff */
[----:B--2---:R-:W-:Y:S05]  /*37b0*/  @P0 EXIT ;  /* 0x000000000000094d */ /* 0x004fea0003800000 */
[----:B------:R-:W-:Y:S05]  /*37c0*/  BRA `(.L_x_65) ;  /* 0xfffffffc00ec7947 */ /* 0x000fea000383ffff */
.L_x_23:
[----:B------:R-:W-:-:S04]  /*37d0*/  UISETP.NE.AND UP0, UPT, UR45, URZ, UPT ;  /* 0x000000ff2d00728c */ /* 0x000fc8000bf05270 */
[----:B------:R-:W-:-:S09]  /*37e0*/  UISETP.NE.OR UP0, UPT, UR17, 0x1, UP0 ;  /* 0x000000011100788c */ /* 0x000fd20008705670 */
[----:B------:R-:W-:Y:S05]  /*37f0*/  BRA.U UP0, `(.L_x_66) ;  /* 0x0000000500487547 */ /* 0x000fea000b800000 */
[----:B------:R-:W-:Y:S01]  /*3800*/  ISETP.GE.U32.AND P2, PT, R0, 0x8, PT ;  /* 0x000000080000780c */ /* 0x000fe20003f46070 */
[----:B------:R-:W-:Y:S01]  /*3810*/  IMAD.MOV.U32 R12, RZ, RZ, 0x1 ;  /* 0x00000001ff0c7424 */ /* 0x000fe200078e00ff */
[----:B------:R-:W-:Y:S02]  /*3820*/  CS2R R10, SRZ ;  /* 0x00000000000a7805 */ /* 0x000fe4000001ff00 */
[----:B------:R-:W-:Y:S01]  /*3830*/  CS2R R8, SRZ ;  /* 0x0000000000087805 */ /* 0x000fe2000001ff00 */
[----:B------:R-:W-:Y:S01]  /*3840*/  UMOV UR6, 0x400 ;  /* 0x0000040000067882 */ /* 0x000fe20000000000 */
[----:B------:R-:W-:Y:S01]  /*3850*/  UMOV UR5, URZ ;  /* 0x000000ff00057c82 */ /* 0x000fe20008000000 */
[----:B------:R-:W-:-:S12]  /*3860*/  ULEA UR6, UR45, UR6, 0x18 ;  /* 0x000000062d067291 */ /* 0x000fd8000f8ec0ff */
.L_x_70:
[----:B------:R-:W-:Y:S02]  /*3870*/  LEA R2, R8, UR6, 0x3 ;  /* 0x0000000608027c11 */ /* 0x000fe4000f8e18ff */
[----:B------:R-:W-:-:S03]  /*3880*/  SHF.L.U32 R5, R9, 0x1f, RZ ;  /* 0x0000001f09057819 */ /* 0x000fc600000006ff */
[----:B------:R-:W-:Y:S01]  /*3890*/  VIADD R4, R2, 0x200 ;  /* 0x0000020002047836 */ /* 0x000fe20000000000 */
[----:B------:R-:W2:Y:S02]  /*38a0*/  SYNCS.PHASECHK.TRANS64.TRYWAIT P0, [R2+URZ+0x1f0], R5 ;  /* 0x0001f005020075a7 */ /* 0x000ea400080011ff */
[----:B--2---:R-:W-:Y:S05]  /*38b0*/  @!P0 BRA `(.L_x_67) ;  /* 0x0000009800248947 */ /* 0x004fea0003800000 */
.L_x_209:
[----:B------:R-:W-:Y:S01]  /*38c0*/  ULEA UR4, UR5, UR6, 0x3 ;  /* 0x0000000605047291 */ /* 0x000fe2000f8e18ff */
[----:B------:R-:W-:Y:S02]  /*38d0*/  PRMT R4, RZ, 0x654, R4 ;  /* 0x00000654ff047816 */ /* 0x000fe40000000004 */
[----:B--2---:R-:W-:Y:S01]  /*38e0*/  SHF.L.U32 R5, R12, 0x1f, RZ ;  /* 0x0000001f0c057819 */ /* 0x004fe200000006ff */
[----:B------:R-:W-:Y:S01]  /*38f0*/  UIADD3 UR7, UPT, UPT, UR4, 0x1b0, URZ ;  /* 0x000001b004077890 */ /* 0x000fe2000fffe0ff */
[----:B------:R2:W-:Y:S05]  /*3900*/  SYNCS.ARRIVE.TRANS64.RED.A1T0 RZ, [R4+URZ], RZ ;  /* 0x000000ff04ff79a7 */ /* 0x0005ea00081004ff */
[----:B------:R-:W-:Y:S01]  /*3910*/  IMAD.U32 R7, RZ, RZ, UR7 ;  /* 0x00000007ff077e24 */ /* 0x000fe2000f8e00ff */
[----:B------:R-:W3:Y:S04]  /*3920*/  SYNCS.PHASECHK.TRANS64.TRYWAIT P0, [UR4+0x1c0], R5 ;  /* 0x0001c005ff0075a7 */ /* 0x000ee80008001104 */
[----:B------:R-:W-:Y:S01]  /*3930*/  PRMT R6, R0, 0x654, R7 ;  /* 0x0000065400067816 */ /* 0x000fe20000000007 */
[----:B--2---:R-:W-:Y:S01]  /*3940*/  @!P2 IMAD.MOV.U32 R4, RZ, RZ, 0x10 ;  /* 0x00000010ff04a424 */ /* 0x004fe200078e00ff */
[----:B---3--:R-:W-:Y:S06]  /*3950*/  @!P0 BRA `(.L_x_68) ;  /* 0x0000009800108947 */ /* 0x008fec0003800000 */
.L_x_211:
[----:B------:R-:W-:Y:S01]  /*3960*/  ULEA UR8, UR5, UR6, 0x4 ;  /* 0x0000000605087291 */ /* 0x000fe2000f8e20ff */
[----:B------:R-:W-:Y:S01]  /*3970*/  SEL R3, R6, R3, !P2 ;  /* 0x0000000306037207 */ /* 0x000fe20005000000 */
[----:B------:R-:W-:Y:S01]  /*3980*/  UIADD3 UR9, UPT, UPT, UR4, 0x1b0, URZ ;  /* 0x000001b004097890 */ /* 0x000fe2000fffe0ff */
[----:B--2---:R-:W-:Y:S01]  /*3990*/  LEA R2, R11, UR6, 0x3 ;  /* 0x000000060b027c11 */ /* 0x004fe2000f8e18ff */
[----:B------:R-:W-:Y:S01]  /*39a0*/  UIADD3 UR8, UPT, UPT, UR8, 0x220, URZ ;  /* 0x0000022008087890 */ /* 0x000fe2000fffe0ff */
[----:B------:R-:W-:Y:S01]  /*39b0*/  SHF.L.U32 R5, R10, 0x1f, RZ ;  /* 0x0000001f0a057819 */ /* 0x000fe200000006ff */
[----:B------:R2:W-:Y:S01]  /*39c0*/  @!P2 SYNCS.ARRIVE.TRANS64.RED RZ, [R3+URZ], R4 ;  /* 0x0000000403ffa9a7 */ /* 0x0005e200080004ff */
[----:B------:R-:W-:Y:S01]  /*39d0*/  UIADD3 UR4, UPT, UPT, UR5, 0x1, URZ ;  /* 0x0000000105047890 */ /* 0x000fe2000fffe0ff */
[----:B------:R-:W-:-:S03]  /*39e0*/  VIADD R8, R8, 0x1 ;  /* 0x0000000108087836 */ /* 0x000fc60000000000 */
[----:B------:R-:W-:Y:S02]  /*39f0*/  UISETP.NE.AND UP0, UPT, UR4, 0x2, UPT ;  /* 0x000000020400788c */ /* 0x000fe4000bf05270 */
[----:B------:R-:W-:Y:S06]  /*3a00*/  UGETNEXTWORKID.BROADCAST [UR8], [UR9] ;  /* 0x00000000080073ca */ /* 0x000fec0008000100 */
[----:B------:R-:W-:Y:S01]  /*3a10*/  USEL UR7, URZ, 0x1, UP0 ;  /* 0x00000001ff077887 */ /* 0x000fe20008000000 */
[----:B------:R-:W-:Y:S01]  /*3a20*/  ISETP.NE.AND P0, PT, R8, 0x2, PT ;  /* 0x000000020800780c */ /* 0x000fe20003f05270 */
[----:B------:R-:W-:Y:S01]  /*3a30*/  USEL UR5, UR4, URZ, UP0 ;  /* 0x000000ff04057287 */ /* 0x000fe20008000000 */
[----:B------:R-:W3:Y:S03]  /*3a40*/  SYNCS.PHASECHK.TRANS64.TRYWAIT P1, [R2+URZ+0x1b0], R5 ;  /* 0x0001b005020075a7 */ /* 0x000ee600080211ff */
[----:B------:R-:W-:Y:S01]  /*3a50*/  LOP3.LUT R12, R12, UR7, RZ, 0x3c, !PT ;  /* 0x000000070c0c7c12 */ /* 0x000fe2000f8e3cff */
[----:B--23--:R-:W-:Y:S07]  /*3a60*/  @!P1 BRA `(.L_x_69) ;  /* 0x0000009400e49947 */ /* 0x00cfee0003800000 */
.L_x_212:
[C---:B------:R-:W-:Y:S01]  /*3a70*/  LEA R4, R11.reuse, UR6, 0x4 ;  /* 0x000000060b047c11 */ /* 0x040fe2000f8e20ff */
[----:B--2---:R-:W-:Y:S01]  /*3a80*/  VIADD R2, R2, 0x1c0 ;  /* 0x000001c002027836 */ /* 0x004fe20000000000 */
[----:B------:R-:W-:Y:S01]  /*3a90*/  SEL R8, R8, RZ, P0 ;  /* 0x000000ff08087207 */ /* 0x000fe20000000000 */
[----:B------:R-:W-:-:S03]  /*3aa0*/  VIADD R11, R11, 0x1 ;  /* 0x000000010b0b7836 */ /* 0x000fc60000000000 */
[----:B------:R-:W2:Y:S01]  /*3ab0*/  LDS.128 R4, [R4+0x220] ;  /* 0x0002200004047984 */ /* 0x000ea20000000c00 */
[----:B------:R-:W-:Y:S02]  /*3ac0*/  PRMT R2, RZ, 0x654, R2 ;  /* 0x00000654ff027816 */ /* 0x000fe40000000002 */
[C---:B------:R-:W-:Y:S01]  /*3ad0*/  ISETP.NE.AND P1, PT, R11.reuse, 0x2, PT ;  /* 0x000000020b00780c */ /* 0x040fe20003f25270 */
[----:B------:R-:W-:Y:S01]  /*3ae0*/  @!PT LDS RZ, [RZ] ;  /* 0x00000000fffff984 */ /* 0x000fe20000000800 */
[----:B------:R-:W-:Y:S01]  /*3af0*/  @!PT LDS RZ, [RZ] ;  /* 0x00000000fffff984 */ /* 0x000fe20000000800 */
[----:B------:R-:W-:Y:S01]  /*3b00*/  @!PT LDS RZ, [RZ] ;  /* 0x00000000fffff984 */ /* 0x000fe20000000800 */
[----:B------:R-:W-:Y:S01]  /*3b10*/  @!PT LDS RZ, [RZ] ;  /* 0x00000000fffff984 */ /* 0x000fe20000000800 */
[----:B------:R3:W-:Y:S06]  /*3b20*/  MEMBAR.ALL.CTA ;  /* 0x0000000000007992 */ /* 0x0007ec0000008000 */
[----:B---3--:R-:W3:Y:S01]  /*3b30*/  FENCE.VIEW.ASYNC.S ;  /* 0x00000000000073c6 */ /* 0x008ee20000000000 */
[----:B------:R-:W-:Y:S01]  /*3b40*/  SEL R11, R11, RZ, P1 ;  /* 0x000000ff0b0b7207 */ /* 0x000fe20000800000 */
[----:B---3--:R3:W-:Y:S01]  /*3b50*/  SYNCS.ARRIVE.TRANS64.RED.A1T0 RZ, [R2+URZ], RZ ;  /* 0x000000ff02ff79a7 */ /* 0x0087e200081004ff */
[----:B--2---:R-:W-:-:S02]  /*3b60*/  LOP3.LUT P3, RZ, R6, 0x1, RZ, 0xc0, !PT ;  /* 0x0000000106ff7812 */ /* 0x004fc4000786c0ff */
[----:B------:R-:W-:-:S04]  /*3b70*/  SEL R5, RZ, 0x1, P1 ;  /* 0x00000001ff057807 */ /* 0x000fc80000800000 */
[----:B------:R-:W-:Y:S02]  /*3b80*/  LOP3.LUT R10, R10, R5, RZ, 0x3c, !PT ;  /* 0x000000050a0a7212 */ /* 0x000fe400078e3cff */
[----:B---3--:R-:W-:-:S04]  /*3b90*/  SEL R2, RZ, 0x1, P0 ;  /* 0x00000001ff027807 */ /* 0x008fc80000000000 */
[----:B------:R-:W-:Y:S01]  /*3ba0*/  LOP3.LUT R9, R9, R2, RZ, 0x3c, !PT ;  /* 0x0000000209097212 */ /* 0x000fe200078e3cff */
[----:B------:R-:W-:Y:S06]  /*3bb0*/  @P3 BRA `(.L_x_70) ;  /* 0xfffffffc002c3947 */ /* 0x000fec000383ffff */
[----:B------:R-:W-:Y:S01]  /*3bc0*/  ULEA UR4, UR5, UR6, 0x3 ;  /* 0x0000000605047291 */ /* 0x000fe2000f8e18ff */
[----:B------:R-:W-:-:S08]  /*3bd0*/  SHF.L.U32 R3, R12, 0x1f, RZ ;  /* 0x0000001f0c037819 */ /* 0x000fd000000006ff */
[----:B------:R-:W2:Y:S02]  /*3be0*/  SYNCS.PHASECHK.TRANS64 P0, [UR4+0x1c0], R3 ;  /* 0x0001c003ff0075a7 */ /* 0x000ea40008001004 */
[----:B--2---:R-:W-:Y:S05]  /*3bf0*/  @P0 BRA `(.L_x_71) ;  /* 0x0000000000080947 */ /* 0x004fea0003800000 */
[----:B------:R-:W2:Y:S02]  /*3c00*/  SYNCS.PHASECHK.TRANS64.TRYWAIT P0, [UR4+0x1c0], R3 ;  /* 0x0001c003ff0075a7 */ /* 0x000ea40008001104 */
[----:B--2---:R-:W-:Y:S05]  /*3c10*/  @!P0 BRA `(.L_x_72) ;  /* 0x00000094008c8947 */ /* 0x004fea0003800000 */
.L_x_71:
[----:B------:R-:W-:-:S04]  /*3c20*/  UIADD3 UR7, UPT, UPT, UR5, 0x1, URZ ;  /* 0x0000000105077890 */ /* 0x000fc8000fffe0ff */
[----:B------:R-:W-:-:S04]  /*3c30*/  UISETP.NE.AND UP0, UPT, UR7, 0x2, UPT ;  /* 0x000000020700788c */ /* 0x000fc8000bf05270 */
[----:B------:R-:W-:Y:S02]  /*3c40*/  USEL UR8, URZ, 0x1, UP0 ;  /* 0x00000001ff087887 */ /* 0x000fe40008000000 */
[----:B------:R-:W-:-:S04]  /*3c50*/  USEL UR7, UR7, URZ, UP0 ;  /* 0x000000ff07077287 */ /* 0x000fc80008000000 */
[----:B------:R-:W-:Y:S01]  /*3c60*/  ULEA UR7, UR7, UR6, 0x3 ;  /* 0x0000000607077291 */ /* 0x000fe2000f8e18ff */
[----:B--2---:R-:W-:-:S04]  /*3c70*/  LOP3.LUT R3, R12, UR8, RZ, 0x3c, !PT ;  /* 0x000000080c037c12 */ /* 0x004fc8000f8e3cff */
[----:B------:R-:W-:-:S04]  /*3c80*/  SHF.L.U32 R0, R3, 0x1f, RZ ;  /* 0x0000001f03007819 */ /* 0x000fc800000006ff */
[----:B------:R-:W2:Y:S02]  /*3c90*/  SYNCS.PHASECHK.TRANS64 P0, [UR7+0x1c0], R0 ;  /* 0x0001c000ff0075a7 */ /* 0x000ea40008001007 */
[----:B-12---:R-:W-:Y:S05]  /*3ca0*/  @P0 EXIT ;  /* 0x000000000000094d */ /* 0x006fea0003800000 */
[----:B------:R-:W-:Y:S02]  /*3cb0*/  SHF.L.U32 R3, R3, 0x1f, RZ ;  /* 0x0000001f03037819 */ /* 0x000fe400000006ff */
[----:B------:R-:W-:-:S07]  /*3cc0*/  MOV R0, UR7 ;  /* 0x0000000700007c02 */ /* 0x000fce0008000f00 */
.L_x_73:
[----:B-1----:R1:W2:Y:S02]  /*3cd0*/  SYNCS.PHASECHK.TRANS64.TRYWAIT P0, [R0+URZ+0x1c0], R3 ;  /* 0x0001c003000075a7 */ /* 0x0022a400080011ff */
[----:B--2---:R-:W-:Y:S05]  /*3ce0*/  @!P0 NANOSLEEP.SYNCS 0x989680 ;  /* 0x009896800000895d */ /* 0x004fea0003900000 */
[----:B------:R-:W2:Y:S02]  /*3cf0*/  @!P0 SYNCS.PHASECHK.TRANS64 P0, [R0+URZ+0x1c0], R3 ;  /* 0x0001c003000085a7 */ /* 0x000ea400080010ff */
[----:B--2---:R-:W-:Y:S05]  /*3d00*/  @P0 EXIT ;  /* 0x000000000000094d */ /* 0x004fea0003800000 */
[----:B------:R-:W-:Y:S05]  /*3d10*/  BRA `(.L_x_73) ;  /* 0xfffffffc00ec7947 */ /* 0x000fea000383ffff */
.L_x_66:
[----:B------:R-:W-:Y:S05]  /*3d20*/  BRA.U UP5, `(.L_x_74) ;  /* 0x00000011053c7547 */ /* 0x000fea000b800000 */
[----:B------:R-:W-:Y:S01]  /*3d30*/  UMOV UR4, 0x40 ;  /* 0x0000004000047882 */ /* 0x000fe20000000000 */
[----:B------:R-:W-:Y:S01]  /*3d40*/  NOP ;  /* 0x0000000000007918 */ /* 0x000fe20000000000 */
[----:B------:R-:W-:Y:S01]  /*3d50*/  ULEA UR5, UR45, UR4, 0x18 ;  /* 0x000000042d057291 */ /* 0x000fe2000f8ec0ff */
[----:B------:R-:W-:Y:S02]  /*3d60*/  UMOV UR6, 0x400 ;  /* 0x0000040000067882 */ /* 0x000fe40000000000 */
[----:B------:R-:W-:-:S06]  /*3d70*/  ULEA UR6, UR45, UR6, 0x18 ;  /* 0x000000062d067291 */ /* 0x000fcc000f8ec0ff */
[----:B------:R-:W2:Y:S02]  /*3d80*/  LDS.U8 R0, [UR5+0x1c] ;  /* 0x00001c05ff007984 */ /* 0x000ea40008000000 */
[----:B--2---:R-:W-:-:S13]  /*3d90*/  ISETP.NE.AND P0, PT, R0, RZ, PT ;  /* 0x000000ff0000720c */ /* 0x004fda0003f05270 */
[----:B------:R-:W-:Y:S05]  /*3da0*/  @P0 BRA `(.L_x_75) ;  /* 0x0000000400080947 */ /* 0x000fea0003800000 */
[----:B------:R-:W-:Y:S02]  /*3db0*/  UISETP.NE.U32.AND UP1, UPT, UR28, 0x1, UPT ;  /* 0x000000011c00788c */ /* 0x000fe4000bf25070 */
[----:B------:R-:W-:-:S07]  /*3dc0*/  UIADD3 UR7, UPT, UPT, UR5, 0x8, URZ ;  /* 0x0000000805077890 */ /* 0x000fce000fffe0ff */
[----:B------:R-:W-:Y:S05]  /*3dd0*/  BRA.U !UP1, `(.L_x_76) ;  /* 0x00000001099c7547 */ /* 0x000fea000b800000 */
[----:B------:R-:W-:Y:S01]  /*3de0*/  ELECT P0, URZ, PT ;  /* 0x0000000000ff782f */ /* 0x000fe20003800000 */
[----:B------:R-:W-:-:S12]  /*3df0*/  BSSY B0, `(.L_x_76) ;  /* 0x0000025000007945 */ /* 0x000fd80003800000 */
[----:B------:R-:W-:Y:S05]  /*3e00*/  @!P0 BRA `(.L_x_77) ;  /* 0x00000000008c8947 */ /* 0x000fea0003800000 */
[----:B------:R-:W-:-:S05]  /*3e10*/  UMOV UR4, 0x10 ;  /* 0x0000001000047882 */ /* 0x000fca0000000000 */
[----:B------:R-:W-:Y:S04]  /*3e20*/  DEPBAR.LE SB2, 0x36 ;  /* 0x0000ad800000791a */ /* 0x000fe80000000000 */
[----:B------:R-:W2:Y:S02]  /*3e30*/  UTCATOMSWS.2CTA.FIND_AND_SET.ALIGN UP0, UR4, UR4 ;  /* 0x00000004000475e3 */ /* 0x000ea40008200800 */
[----:B--2---:R-:W-:Y:S01]  /*3e40*/  MOV R11, UR4 ;  /* 0x00000004000b7c02 */ /* 0x004fe20008000f00 */
[----:B------:R-:W-:Y:S06]  /*3e50*/  BRA.U UP0, `(.L_x_78) ;  /* 0x0000000100187547 */ /* 0x000fec000b800000 */
.L_x_79:
[----:B------:R-:W-:Y:S05]  /*3e60*/  NANOSLEEP 0x64 ;  /* 0x000000640000795d */ /* 0x000fea0003800000 */
[----:B------:R-:W-:-:S05]  /*3e70*/  UMOV UR4, 0x10 ;  /* 0x0000001000047882 */ /* 0x000fca0000000000 */
[----:B------:R-:W-:Y:S04]  /*3e80*/  DEPBAR.LE SB2, 0x36 ;  /* 0x0000ad800000791a */ /* 0x000fe80000000000 */
[----:B------:R-:W2:Y:S02]  /*3e90*/  UTCATOMSWS.2CTA.FIND_AND_SET.ALIGN UP0, UR4, UR4 ;  /* 0x00000004000475e3 */ /* 0x000ea40008200800 */
[----:B--2---:R-:W-:Y:S01]  /*3ea0*/  MOV R11, UR4 ;  /* 0x00000004000b7c02 */ /* 0x004fe20008000f00 */
[----:B------:R-:W-:Y:S05]  /*3eb0*/  BRA.U !UP0, `(.L_x_79) ;  /* 0xfffffffd08e87547 */ /* 0x000fea000b83ffff */
.L_x_78:
[----:B------:R-:W2:Y:S01]  /*3ec0*/  LDS R7, [UR5+0x10] ;  /* 0x00001005ff077984 */ /* 0x000ea20008000800 */
[----:B------:R-:W-:Y:S01]  /*3ed0*/  IMAD.U32 R5, RZ, RZ, UR6 ;  /* 0x00000006ff057e24 */ /* 0x000fe2000f8e00ff */
[----:B------:R-:W-:-:S03]  /*3ee0*/  MOV R4, UR29 ;  /* 0x0000001d00047c02 */ /* 0x000fc60008000f00 */
[----:B------:R-:W-:Y:S01]  /*3ef0*/  VIADD R5, R5, 0x240 ;  /* 0x0000024005057836 */ /* 0x000fe20000000000 */
[----:B--2---:R-:W-:-:S04]  /*3f00*/  SHF.L.U32 R7, R7, 0x1f, RZ ;  /* 0x0000001f07077819 */ /* 0x004fc800000006ff */
[----:B------:R-:W2:Y:S02]  /*3f10*/  SYNCS.PHASECHK.TRANS64.TRYWAIT P0, [UR5+0x8], R7 ;  /* 0x00000807ff0075a7 */ /* 0x000ea40008001105 */
[----:B--2---:R-:W-:Y:S05]  /*3f20*/  @P0 BRA `(.L_x_80) ;  /* 0x0000000000080947 */ /* 0x004fea0003800000 */
[----:B------:R-:W2:Y:S02]  /*3f30*/  SYNCS.PHASECHK.TRANS64.TRYWAIT P0, [UR5+0x8], R7 ;  /* 0x00000807ff0075a7 */ /* 0x000ea40008001105 */
[----:B--2---:R-:W-:Y:S05]  /*3f40*/  @!P0 BRA `(.L_x_81) ;  /* 0x0000009000d88947 */ /* 0x004fea0003800000 */
.L_x_80:
[----:B--2---:R-:W-:Y:S01]  /*3f50*/  HFMA2 R0, -RZ, RZ, 0, 5.9604644775390625e-08 ;  /* 0x00000001ff007431 */ /* 0x004fe200000001ff */
[----:B------:R-:W-:Y:S01]  /*3f60*/  UPRMT UR4, UR29, 0x654, UR7 ;  /* 0x000006541d047896 */ /* 0x000fe20008000007 */
[----:B------:R-:W-:Y:S01]  /*3f70*/  IMAD.MOV.U32 R8, RZ, RZ, 0xffff ;  /* 0x0000ffffff087424 */ /* 0x000fe200078e00ff */
[----:B------:R-:W-:Y:S01]  /*3f80*/  PRMT R4, R4, 0x654, R5 ;  /* 0x0000065404047816 */ /* 0x000fe20000000005 */
[----:B------:R-:W-:Y:S02]  /*3f90*/  IMAD.MOV.U32 R6, RZ, RZ, 0x4 ;  /* 0x00000004ff067424 */ /* 0x000fe400078e00ff */
[----:B------:R-:W-:Y:S01]  /*3fa0*/  IMAD.SHL.U32 R9, R11, 0x20, RZ ;  /* 0x000000200b097824 */ /* 0x000fe200078e00ff */
[----:B------:R-:W-:Y:S02]  /*3fb0*/  MOV R5, UR4 ;  /* 0x0000000400057c02 */ /* 0x000fe40008000f00 */
[-C--:B------:R-:W-:Y:S01]  /*3fc0*/  SHF.L.U32 R8, R8, R11.reuse, RZ ;  /* 0x0000000b08087219 */ /* 0x080fe200000006ff */
[----:B------:R2:W-:Y:S01]  /*3fd0*/  SYNCS.ARRIVE.TRANS64.RED RZ, [UR4], R6 ;  /* 0x00000006ffff79a7 */ /* 0x0005e20008000404 */
[----:B------:R-:W-:Y:S01]  /*3fe0*/  SHF.L.U32 R7, R0, R11, RZ ;  /* 0x0000000b00077219 */ /* 0x000fe200000006ff */
[----:B------:R2:W-:Y:S04]  /*3ff0*/  STS [UR6+0x240], R9 ;  /* 0x00024009ff007988 */ /* 0x0005e80008000806 */
[----:B------:R2:W-:Y:S04]  /*4000*/  STAS [R4.64], R11 ;  /* 0x0000000b04007dbd */ /* 0x0005e8000c0008ff */
[----:B------:R2:W-:Y:S04]  /*4010*/  ATOMS.OR RZ, [UR5+0x14], R8 ;  /* 0x00001408ffff798c */ /* 0x0005e8000b000005 */
[----:B------:R2:W-:Y:S04]  /*4020*/  ATOMS.OR RZ, [UR5+0x18], R7 ;  /* 0x00001807ffff798c */ /* 0x0005e8000b000005 */
[----:B------:R2:W-:Y:S02]  /*4030*/  ATOMS.XOR RZ, [UR5+0x10], R0 ;  /* 0x00001000ffff798c */ /* 0x0005e4000b800005 */
.L_x_77:
[----:B-1----:R-:W-:Y:S05]  /*4040*/  BSYNC B0 ;  /* 0x0000000000007941 */ /* 0x002fea0003800000 */
.L_x_76:
[----:B------:R-:W-:Y:S05]  /*4050*/  BRA.U UP1, `(.L_x_82) ;  /* 0x00000001016c7547 */ /* 0x000fea000b800000 */
[----:B------:R-:W-:-:S03]  /*4060*/  UMOV UR4, 0xffffffff ;  /* 0xffffffff00047882 */ /* 0x000fc60000000000 */
[----:B------:R-:W-:Y:S05]  /*4070*/  BRA.DIV UR4, `(.L_x_83) ;  /* 0x0000009204a47947 */ /* 0x000fea000b800000 */
[----:B------:R-:W-:-:S13]  /*4080*/  ELECT P0, URZ, PT ;  /* 0x0000000000ff782f */ /* 0x000fda0003800000 */
.L_x_216:
[----:B------:R-:W-:Y:S05]  /*4090*/  @!P0 BRA `(.L_x_82) ;  /* 0x00000000005c8947 */ /* 0x000fea0003800000 */
[----:B--2---:R-:W2:Y:S02]  /*40a0*/  LDS R5, [UR5+0x10] ;  /* 0x00001005ff057984 */ /* 0x004ea40008000800 */
[----:B--2---:R-:W-:-:S04]  /*40b0*/  SHF.L.U32 R5, R5, 0x1f, RZ ;  /* 0x0000001f05057819 */ /* 0x004fc800000006ff */
[----:B------:R-:W2:Y:S02]  /*40c0*/  SYNCS.PHASECHK.TRANS64.TRYWAIT P0, [UR5+0x8], R5 ;  /* 0x00000805ff0075a7 */ /* 0x000ea40008001105 */
[----:B--2---:R-:W-:Y:S05]  /*40d0*/  @P0 BRA `(.L_x_84) ;  /* 0x0000000000080947 */ /* 0x004fea0003800000 */
[----:B------:R-:W2:Y:S02]  /*40e0*/  SYNCS.PHASECHK.TRANS64.TRYWAIT P0, [UR5+0x8], R5 ;  /* 0x00000805ff0075a7 */ /* 0x000ea40008001105 */
[----:B--2---:R-:W-:Y:S05]  /*40f0*/  @!P0 BRA `(.L_x_85) ;  /* 0x0000009000a88947 */ /* 0x004fea0003800000 */
.L_x_84:
[----:B------:R-:W3:Y:S01]  /*4100*/  LDS R7, [UR6+0x240] ;  /* 0x00024006ff077984 */ /* 0x000ee20008000800 */
[----:B--2---:R-:W-:Y:S02]  /*4110*/  HFMA2 R0, -RZ, RZ, 0, 5.9604644775390625e-08 ;  /* 0x00000001ff007431 */ /* 0x004fe400000001ff */
[----:B------:R-:W-:Y:S01]  /*4120*/  IMAD.MOV.U32 R4, RZ, RZ, 0xffff ;  /* 0x0000ffffff047424 */ /* 0x000fe200078e00ff */
[----:B------:R-:W-:Y:S01]  /*4130*/  UPRMT UR4, UR29, 0x654, UR7 ;  /* 0x000006541d047896 */ /* 0x000fe20008000007 */
[----:B---3--:R-:W-:-:S03]  /*4140*/  IMAD.SHL.U32 R5, R7, 0x20, RZ ;  /* 0x0000002007057824 */ /* 0x008fc600078e00ff */
[-C--:B------:R-:W-:Y:S02]  /*4150*/  SHF.L.U32 R4, R4, R7.reuse, RZ ;  /* 0x0000000704047219 */ /* 0x080fe400000006ff */
[----:B------:R-:W-:Y:S01]  /*4160*/  SHF.L.U32 R7, R0, R7, RZ ;  /* 0x0000000700077219 */ /* 0x000fe200000006ff */
[----:B------:R3:W-:Y:S04]  /*4170*/  STS [UR6+0x240], R5 ;  /* 0x00024005ff007988 */ /* 0x0007e80008000806 */
[----:B------:R3:W-:Y:S04]  /*4180*/  ATOMS.OR RZ, [UR5+0x14], R4 ;  /* 0x00001404ffff798c */ /* 0x0007e8000b000005 */
[----:B------:R3:W-:Y:S01]  /*4190*/  ATOMS.OR RZ, [UR5+0x18], R7 ;  /* 0x00001807ffff798c */ /* 0x0007e2000b000005 */
[----:B------:R-:W-:Y:S03]  /*41a0*/  SYNCS.ARRIVE.TRANS64.RED.A1T0 RZ, [UR4], RZ ;  /* 0x000000ffffff79a7 */ /* 0x000fe60008100404 */
[----:B------:R3:W-:Y:S01]  /*41b0*/  ATOMS.XOR RZ, [UR5+0x10], R0 ;  /* 0x00001000ffff798c */ /* 0x0007e2000b800005 */
[----:B------:R-:W-:Y:S05]  /*41c0*/  BRA `(.L_x_82) ;  /* 0x0000000000107947 */ /* 0x000fea0003800000 */
.L_x_75:
[----:B------:R-:W-:Y:S02]  /*41d0*/  MOV R0, 0xffffffff ;  /* 0xffffffff00007802 */ /* 0x000fe40000000f00 */
[----:B------:R-:W-:-:S03]  /*41e0*/  MOV R4, 0x4210 ;  /* 0x0000421000047802 */ /* 0x000fc60000000f00 */
[----:B------:R2:W-:Y:S04]  /*41f0*/  STS [UR6+0x240], R0 ;  /* 0x00024000ff007988 */ /* 0x0005e80008000806 */
[----:B-12--5:R-:W-:Y:S05]  /*4200*/  CALL.REL.NOINC `($__internal_1_$__cuda_sm10x_tcgen05_guardrail_trap_phase_invalid_during_alloc) ;  /* 0x0000009800487944 */ /* 0x026fea0003c00000 */
.L_x_82:
[----:B------:R-:W-:Y:S05]  /*4210*/  WARPSYNC.ALL ;  /* 0x0000000000007948 */ /* 0x000fea0003800000 */
[----:B------:R-:W4:Y:S01]  /*4220*/  S2UR UR4, SR_CgaCtaId ;  /* 0x00000000000479c3 */ /* 0x000f220000008800 */
[----:B------:R-:W-:Y:S01]  /*4230*/  UMOV UR13, 0x400 ;  /* 0x00000400000d7882 */ /* 0x000fe20000000000 */
[----:B------:R-:W-:-:S06]  /*4240*/  NOP ;  /* 0x0000000000007918 */ /* 0x000fcc0000000000 */
[----:B------:R-:W-:Y:S06]  /*4250*/  BAR.ARV 0x6, 0xa0 ;  /* 0x0182800000007b1d */ /* 0x000fec0000002000 */
[----:B------:R-:W1:Y:S01]  /*4260*/  LDCU UR6, c[0x0][0x38c] ;  /* 0x00007180ff0677ac */ /* 0x000e620008000800 */
[----:B------:R-:W-:Y:S01]  /*4270*/  LOP3.LUT R3, R3, 0xffff, RZ, 0xc0, !PT ;  /* 0x0000ffff03037812 */ /* 0x000fe200078ec0ff */
[----:B--2---:R-:W-:Y:S01]  /*4280*/  IMAD.MOV.U32 R9, RZ, RZ, 0x1 ;  /* 0x00000001ff097424 */ /* 0x004fe200078e00ff */
[----:B------:R-:W-:Y:S01]  /*4290*/  LOP3.LUT R2, R2, 0xffff, RZ, 0xc0, !PT ;  /* 0x0000ffff02027812 */ /* 0x000fe200078ec0ff */
[----:B------:R-:W-:Y:S01]  /*42a0*/  IMAD.MOV.U32 R8, RZ, RZ, RZ ;  /* 0x000000ffff087224 */ /* 0x000fe200078e00ff */
[----:B------:R-:W-:Y:S01]  /*42b0*/  R2UR UR16, R3 ;  /* 0x00000000031072ca */ /* 0x000fe200000e0000 */
[----:B------:R-:W-:Y:S01]  /*42c0*/  UMOV UR20, URZ ;  /* 0x000000ff00147c82 */ /* 0x000fe20008000000 */
[----:B------:R-:W-:-:S02]  /*42d0*/  R2UR UR24, R2 ;  /* 0x00000000021872ca */ /* 0x000fc400000e0000 */
[----:B------:R-:W-:Y:S01]  /*42e0*/  CS2R R2, SRZ ;  /* 0x0000000000027805 */ /* 0x000fe2000001ff00 */
[----:B------:R-:W-:Y:S01]  /*42f0*/  UMOV UR10, URZ ;  /* 0x000000ff000a7c82 */ /* 0x000fe20008000000 */
[----:B----4-:R-:W-:Y:S02]  /*4300*/  ULEA UR13, UR4, UR13, 0x18 ;  /* 0x0000000d040d7291 */ /* 0x010fe4000f8ec0ff */
[----:B------:R-:W-:Y:S02]  /*4310*/  UISETP.NE.AND UP3, UPT, UR28, URZ, UPT ;  /* 0x000000ff1c00728c */ /* 0x000fe4000bf65270 */
[----:B------:R-:W-:Y:S02]  /*4320*/  UIADD3 UR5, UPT, UPT, UR13, 0xc600, URZ ;  /* 0x0000c6000d057890 */ /* 0x000fe4000fffe0ff */
[----:B------:R-:W-:Y:S02]  /*4330*/  UIADD3 UR4, UPT, UPT, UR13, 0x22600, URZ ;  /* 0x000226000d047890 */ /* 0x000fe4000fffe0ff */
[----:B-1----:R-:W-:Y:S01]  /*4340*/  UIADD3 UR6, UPT, UPT, UR6, 0x1f, URZ ;  /* 0x0000001f06067890 */ /* 0x002fe2000fffe0ff */
[----:B---3--:R-:W1:Y:S01]  /*4350*/  LDS R0, [UR13+0x240] ;  /* 0x0002400dff007984 */ /* 0x008e620008000800 */
[----:B------:R-:W-:-:S02]  /*4360*/  USHF.R.U32.HI UR5, URZ, 0x4, UR5 ;  /* 0x00000004ff057899 */ /* 0x000fc40008011605 */
[----:B------:R-:W-:Y:S02]  /*4370*/  USHF.R.S32.HI UR21, URZ, 0x1f, UR6 ;  /* 0x0000001fff157899 */ /* 0x000fe40008011406 */
[----:B------:R-:W-:Y:S02]  /*4380*/  USHF.R.U32.HI UR4, URZ, 0x4, UR4 ;  /* 0x00000004ff047899 */ /* 0x000fe40008011604 */
[----:B------:R-:W-:Y:S02]  /*4390*/  ULEA.HI UR21, UR21, UR6, URZ, 0x5 ;  /* 0x0000000615157291 */ /* 0x000fe4000f8f28ff */
[----:B------:R-:W-:Y:S02]  /*43a0*/  ULOP3.LUT UR5, UR5, 0x3fff, URZ, 0xc0, !UPT ;  /* 0x00003fff05057892 */ /* 0x000fe4000f8ec0ff */
[----:B------:R-:W-:Y:S02]  /*43b0*/  USHF.R.S32.HI UR21, URZ, 0x5, UR21 ;  /* 0x00000005ff157899 */ /* 0x000fe40008011415 */
[----:B------:R-:W-:-:S02]  /*43c0*/  ULOP3.LUT UR18, UR4, 0x3fff, URZ, 0xc0, !UPT ;  /* 0x00003fff04127892 */ /* 0x000fc4000f8ec0ff */
[----:B------:R-:W-:Y:S02]  /*43d0*/  UISETP.LT.AND UP0, UPT, UR21, 0x1, UPT ;  /* 0x000000011500788c */ /* 0x000fe4000bf01270 */
[----:B------:R-:W-:Y:S02]  /*43e0*/  ULOP3.LUT UR17, UR5, 0x10000, URZ, 0xfc, !UPT ;  /* 0x0001000005117892 */ /* 0x000fe4000f8efcff */
[----:B------:R-:W-:Y:S02]  /*43f0*/  ULOP3.LUT UR18, UR18, 0x10000, URZ, 0xfc, !UPT ;  /* 0x0001000012127892 */ /* 0x000fe4000f8efcff */
[----:B------:R-:W-:Y:S01]  /*4400*/  USEL UR25, UR21, 0x1, !UP0 ;  /* 0x0000000115197887 */ /* 0x000fe2000c000000 */
[----:B------:R-:W-:Y:S01]  /*4410*/  UMOV UR11, URZ ;  /* 0x000000ff000b7c82 */ /* 0x000fe20008000000 */
[----:B------:R-:W-:Y:S01]  /*4420*/  UMOV UR22, 0x0 ;  /* 0x0000000000167882 */ /* 0x000fe20000000000 */
[----:B------:R-:W-:Y:S01]  /*4430*/  UMOV UR23, 0x10400010 ;  /* 0x1040001000177882 */ /* 0x000fe20000000000 */
[----:B-1----:R-:W-:-:S15]  /*4440*/  R2UR UR26, R0 ;  /* 0x00000000001a72ca */ /* 0x002fde00000e0000 */
.L_x_93:
[C---:B------:R-:W-:Y:S02]  /*4450*/  LEA R0, R8.reuse, UR13, 0x3 ;  /* 0x0000000d08007c11 */ /* 0x040fe4000f8e18ff */
[----:B------:R-:W-:Y:S02]  /*4460*/  SHF.L.U32 R5, R3, 0x1f, RZ ;  /* 0x0000001f03057819 */ /* 0x000fe400000006ff */
[----:B------:R-:W-:Y:S02]  /*4470*/  LEA R4, R8, UR13, 0x4 ;  /* 0x0000000d08047c11 */ /* 0x000fe4000f8e20ff */
[----:B------:R-:W1:Y:S02]  /*4480*/  SYNCS.PHASECHK.TRANS64.TRYWAIT P0, [R0+URZ+0x1b0], R5 ;  /* 0x0001b005000075a7 */ /* 0x000e6400080011ff */
[----:B-1-3--:R-:W-:Y:S05]  /*4490*/  @!P0 BRA `(.L_x_86) ;  /* 0x0000008c00d88947 */ /* 0x00afea0003800000 */
.L_x_217:
[----:B-1----:R-:W1:Y:S01]  /*44a0*/  LDS.128 R4, [R4+0x220] ;  /* 0x0002200004047984 */ /* 0x002e620000000c00 */
[----:B------:R-:W-:Y:S02]  /*44b0*/  VIADD R0, R0, 0x1c0 ;  /* 0x000001c000007836 */ /* 0x000fe40000000000 */
[----:B------:R-:W-:Y:S01]  /*44c0*/  VIADD R8, R8, 0x1 ;  /* 0x0000000108087836 */ /* 0x000fe20000000000 */
[----:B------:R-:W-:Y:S01]  /*44d0*/  @!PT LDS RZ, [RZ] ;  /* 0x00000000fffff984 */ /* 0x000fe20000000800 */
[----:B------:R-:W-:Y:S01]  /*44e0*/  @!PT LDS RZ, [RZ] ;  /* 0x00000000fffff984 */ /* 0x000fe20000000800 */
[----:B------:R-:W-:Y:S01]  /*44f0*/  @!PT LDS RZ, [RZ] ;  /* 0x00000000fffff984 */ /* 0x000fe20000000800 */
[----:B------:R-:W-:Y:S01]  /*4500*/  @!PT LDS RZ, [RZ] ;  /* 0x00000000fffff984 */ /* 0x000fe20000000800 */
[----:B------:R2:W-:Y:S06]  /*4510*/  MEMBAR.ALL.CTA ;  /* 0x0000000000007992 */ /* 0x0005ec0000008000 */
[----:B--2---:R-:W2:Y:S01]  /*4520*/  FENCE.VIEW.ASYNC.S ;  /* 0x00000000000073c6 */ /* 0x004ea20000000000 */
[----:B------:R-:W-:-:S04]  /*4530*/  PRMT R0, RZ, 0x654, R0 ;  /* 0x00000654ff007816 */ /* 0x000fc80000000000 */
[----:B--2---:R2:W-:Y:S01]  /*4540*/  SYNCS.ARRIVE.TRANS64.RED.A1T0 RZ, [R0+URZ], RZ ;  /* 0x000000ff00ff79a7 */ /* 0x0045e200081004ff */
[----:B-1----:R-:W-:Y:S01]  /*4550*/  LOP3.LUT P1, RZ, R6, 0x1, RZ, 0xc0, !PT ;  /* 0x0000000106ff7812 */ /* 0x002fe2000782c0ff */
[----:B--2---:R-:W-:-:S12]  /*4560*/  BRA.U UP3, `(.L_x_87) ;  /* 0x0000000103cc7547 */ /* 0x004fd8000b800000 */
[----:B------:R-:W1:Y:S01]  /*4570*/  LDCU UR4, c[0x0][0x38c] ;  /* 0x00007180ff0477ac */ /* 0x000e620008000800 */
[----:B------:R-:W-:Y:S02]  /*4580*/  PLOP3.LUT P2, PT, PT, PT, PT, 0x80, 0x8 ;  /* 0x000000000008781c */ /* 0x000fe40003f4f070 */
[----:B------:R-:W-:Y:S01]  /*4590*/  SHF.L.U32 R5, R9, 0x1f, RZ ;  /* 0x0000001f09057819 */ /* 0x000fe200000006ff */
[----:B------:R-:W-:Y:S02]  /*45a0*/  ULEA UR19, UR20, UR13, 0x3 ;  /* 0x0000000d14137291 */ /* 0x000fe4000f8e18ff */
[----:B-1----:R-:W-:-:S06]  /*45b0*/  UISETP.GE.AND UP0, UPT, UR4, 0x1, UPT ;  /* 0x000000010400788c */ /* 0x002fcc000bf06270 */
[----:B------:R-:W-:-:S05]  /*45c0*/  PLOP3.LUT P0, PT, PT, PT, UP0, 0x80, 0x8 ;  /* 0x000000000008781c */ /* 0x000fca0003f0f008 */
[----:B------:R-:W-:-:S08]  /*45d0*/  @UP0 ULEA UR4, UR10, UR13, 0x3 ;  /* 0x0000000d0a040291 */ /* 0x000fd0000f8e18ff */
[----:B------:R-:W-:-:S04]  /*45e0*/  @P0 SHF.L.U32 R0, R2, 0x1f, RZ ;  /* 0x0000001f02000819 */ /* 0x000fc800000006ff */
[----:B------:R1:W2:Y:S01]  /*45f0*/  @P0 SYNCS.PHASECHK.TRANS64.TRYWAIT P2, [UR4], R0 ;  /* 0x00000000ff0005a7 */ /* 0x0002a20008041104 */
[----:B------:R-:W3:Y:S02]  /*4600*/  SYNCS.PHASECHK.TRANS64.TRYWAIT P0, [UR19+0x1e0], R5 ;  /* 0x0001e005ff0075a7 */ /* 0x000ee40008001113 */
[----:B-123--:R-:W-:Y:S05]  /*4610*/  @!P0 BRA `(.L_x_88) ;  /* 0x0000008c008c8947 */ /* 0x00efea0003800000 */
.L_x_219:
[----:B------:R-:W-:Y:S01]  /*4620*/  UMOV UR14, UR11 ;  /* 0x0000000b000e7c82 */ /* 0x000fe20008000000 */
[----:B------:R-:W-:Y:S05]  /*4630*/  BRA.U !UP0, `(.L_x_89) ;  /* 0x0000000108887547 */ /* 0x000fea000b800000 */
[----:B------:R-:W-:Y:S02]  /*4640*/  UIADD3 UR14, UPT, UPT, UR25, UR11, URZ ;  /* 0x0000000b190e7290 */ /* 0x000fe4000fffe0ff */
[----:B------:R-:W-:Y:S02]  /*4650*/  ULEA UR15, UR20, UR26, 0x8 ;  /* 0x0000001a140f7291 */ /* 0x000fe4000f8e40ff */
[----:B------:R-:W-:Y:S01]  /*4660*/  UPLOP3.LUT UP2, UPT, UPT, UPT, UPT, 0x40, 0x4 ;  /* 0x000000000004789c */ /* 0x000fe20003f4e870 */
[----:B------:R-:W-:Y:S01]  /*4670*/  UMOV UR12, UR21 ;  /* 0x00000015000c7c82 */ /* 0x000fe20008000000 */
[----:B------:R-:W-:-:S09]  /*4680*/  UMOV UR5, UR10 ;  /* 0x0000000a00057c82 */ /* 0x000fd20008000000 */
.L_x_92:
[----:B--2---:R-:W-:Y:S01]  /*4690*/  ULEA UR6, UR5, UR13, 0x3 ;  /* 0x0000000d05067291 */ /* 0x004fe2000f8e18ff */
[----:B---3--:R-:W-:Y:S11]  /*46a0*/  @P2 BRA `(.L_x_90) ;  /* 0x00000000000c2947 */ /* 0x008ff60003800000 */
[----:B-1----:R-:W-:Y:S04]  /*46b0*/  SHF.L.U32 R5, R2, 0x1f, RZ ;  /* 0x0000001f02057819 */ /* 0x002fe800000006ff */
[----:B------:R-:W1:Y:S02]  /*46c0*/  SYNCS.PHASECHK.TRANS64.TRYWAIT P0, [UR6], R5 ;  /* 0x00000005ff0075a7 */ /* 0x000e640008001106 */
[----:B-1----:R-:W-:Y:S05]  /*46d0*/  @!P0 BRA `(.L_x_91) ;  /* 0x0000008c00748947 */ /* 0x002fea0003800000 */
.L_x_90:
[----:B------:R-:W-:Y:S01]  /*46e0*/  UISETP.NE.AND UP0, UPT, UR12, 0x1, UPT ;  /* 0x000000010c00788c */ /* 0x000fe2000bf05270 */
[----:B------:R-:W-:Y:S01]  /*46f0*/  PLOP3.LUT P2, PT, PT, PT, PT, 0x80, 0x8 ;  /* 0x000000000008781c */ /* 0x000fe20003f4f070 */
[----:B------:R-:W-:Y:S02]  /*4700*/  UIADD3 UR4, UPT, UPT, UR5, 0x1, URZ ;  /* 0x0000000105047890 */ /* 0x000fe4000fffe0ff */
[----:B------:R-:W-:Y:S02]  /*4710*/  ULEA UR8, UR5, UR18, 0x8 ;  /* 0x0000001205087291 */ /* 0x000fe4000f8e40ff */
[----:B------:R-:W-:Y:S01]  /*4720*/  UISETP.NE.AND UP1, UPT, UR4, 0x16, UPT ;  /* 0x000000160400788c */ /* 0x000fe2000bf25270 */
[----:B------:R-:W-:Y:S01]  /*4730*/  PLOP3.LUT P0, PT, PT, PT, UP0, 0x80, 0x8 ;  /* 0x000000000008781c */ /* 0x000fe20003f0f008 */
[----:B------:R-:W-:Y:S02]  /*4740*/  UIADD3 UR11, UPT, UPT, UR11, 0x1, URZ ;  /* 0x000000010b0b7890 */ /* 0x000fe4000fffe0ff */
[----:B------:R-:W-:Y:S02]  /*4750*/  USEL UR7, URZ, 0x1, UP1 ;  /* 0x00000001ff077887 */ /* 0x000fe40008800000 */
[----:B------:R-:W-:Y:S01]  /*4760*/  USEL UR10, UR4, URZ, UP1 ;  /* 0x000000ff040a7287 */ /* 0x000fe20008800000 */
[----:B------:R-:W-:Y:S01]  /*4770*/  UMOV UR9, 0xc0004010 ;  /* 0xc000401000097882 */ /* 0x000fe20000000000 */
[----:B------:R-:W-:Y:S02]  /*4780*/  UIADD3 UR12, UPT, UPT, UR12, -0x1, URZ ;  /* 0xffffffff0c0c7890 */ /* 0x000fe4000fffe0ff */
[----:B------:R-:W-:Y:S01]  /*4790*/  LOP3.LUT R2, R2, UR7, RZ, 0x3c, !PT ;  /* 0x0000000702027c12 */ /* 0x000fe2000f8e3cff */
[----:B------:R-:W-:Y:S01]  /*47a0*/  @UP0 ULEA UR4, UR10, UR13, 0x3 ;  /* 0x0000000d0a040291 */ /* 0x000fe2000f8e18ff */
[----:B------:R-:W-:Y:S02]  /*47b0*/  UMOV UR7, 0xc0004010 ;  /* 0xc000401000077882 */ /* 0x000fe40000000000 */
[----:B-1----:R-:W-:Y:S01]  /*47c0*/  @P0 SHF.L.U32 R0, R2, 0x1f, RZ ;  /* 0x0000001f02000819 */ /* 0x002fe200000006ff */
[----:B------:R-:W-:Y:S05]  /*47d0*/  UISETP.NE.AND UP0, UPT, UR11, UR14, UPT ;  /* 0x0000000e0b00728c */ /* 0x000fea000bf05270 */
[----:B------:R2:W3:Y:S01]  /*47e0*/  @P0 SYNCS.PHASECHK.TRANS64.TRYWAIT P2, [UR4], R0 ;  /* 0x00000000ff0005a7 */ /* 0x0004e20008041104 */
[----:B------:R-:W-:Y:S02]  /*47f0*/  UIADD3 UR4, UPT, UPT, UR6, 0xb0, URZ ;  /* 0x000000b006047890 */ /* 0x000fe4000fffe0ff */
[----:B------:R-:W-:Y:S03]  /*4800*/  ULEA UR6, UR5, UR17, 0x8 ;  /* 0x0000001105067291 */ /* 0x000fe6000f8e40ff */
[----:B------:R-:W-:Y:S06]  /*4810*/  UMOV UR5, UR10 ;  /* 0x0000000a00057c82 */ /* 0x000fec0008000000 */
[----:B------:R2:W-:Y:S01]  /*4820*/  UTCQMMA.2CTA gdesc[UR6], gdesc[UR8], tmem[UR15], tmem[UR22], idesc[UR23], UP2 ;  /* 0x00ff1608060075ea */ /* 0x0005e2000920030f */
[----:B------:R-:W-:Y:S01]  /*4830*/  UPLOP3.LUT UP2, UPT, UPT, UPT, UPT, 0x80, 0x8 ;  /* 0x000000000008789c */ /* 0x000fe20003f4f070 */
[----:B------:R2:W-:Y:S01]  /*4840*/  UTCBAR.2CTA.MULTICAST [UR4], URZ, UR16 ;  /* 0x000000ff040073e9 */ /* 0x0005e20008200810 */
[----:B------:R-:W-:Y:S09]  /*4850*/  BRA.U UP0, `(.L_x_92) ;  /* 0xfffffffd008c7547 */ /* 0x000ff2000b83ffff */
.L_x_89:
[----:B--2---:R-:W-:Y:S01]  /*4860*/  UIADD3 UR4, UPT, UPT, UR19, 0x1d0, URZ ;  /* 0x000001d013047890 */ /* 0x004fe2000fffe0ff */
[----:B------:R-:W-:-:S08]  /*4870*/  UMOV UR11, UR14 ;  /* 0x0000000e000b7c82 */ /* 0x000fd00008000000 */
[----:B------:R2:W-:Y:S01]  /*4880*/  UTCBAR.2CTA.MULTICAST [UR4], URZ, UR24 ;  /* 0x000000ff040073e9 */ /* 0x0005e20008200818 */
[----:B------:R-:W-:Y:S02]  /*4890*/  NOP ;  /* 0x0000000000007918 */ /* 0x000fe40000000000 */
.L_x_87:
[----:B--2---:R-:W-:Y:S01]  /*48a0*/  UIADD3 UR4, UPT, UPT, UR20, 0x1, URZ ;  /* 0x0000000114047890 */ /* 0x004fe2000fffe0ff */
[----:B------:R-:W-:-:S03]  /*48b0*/  ISETP.NE.AND P0, PT, R8, 0x2, PT ;  /* 0x000000020800780c */ /* 0x000fc60003f05270 */
[----:B------:R-:W-:Y:S01]  /*48c0*/  UISETP.NE.AND UP0, UPT, UR4, 0x2, UPT ;  /* 0x000000020400788c */ /* 0x000fe2000bf05270 */
[----:B-1----:R-:W-:Y:S02]  /*48d0*/  SEL R0, RZ, 0x1, P0 ;  /* 0x00000001ff007807 */ /* 0x002fe40000000000 */
[----:B------:R-:W-:Y:S01]  /*48e0*/  SEL R8, R8, RZ, P0 ;  /* 0x000000ff08087207 */ /* 0x000fe20000000000 */
[----:B------:R-:W-:Y:S01]  /*48f0*/  USEL UR5, URZ, 0x1, UP0 ;  /* 0x00000001ff057887 */ /* 0x000fe20008000000 */
[----:B------:R-:W-:Y:S01]  /*4900*/  LOP3.LUT R3, R3, R0, RZ, 0x3c, !PT ;  /* 0x0000000003037212 */ /* 0x000fe200078e3cff */
[----:B------:R-:W-:-:S04]  /*4910*/  USEL UR20, UR4, URZ, UP0 ;  /* 0x000000ff04147287 */ /* 0x000fc80008000000 */
[----:B------:R-:W-:Y:S01]  /*4920*/  LOP3.LUT R9, R9, UR5, RZ, 0x3c, !PT ;  /* 0x0000000509097c12 */ /* 0x000fe2000f8e3cff */
[----:B------:R-:W-:Y:S07]  /*4930*/  @P1 BRA `(.L_x_93) ;  /* 0xfffffff800c41947 */ /* 0x000fee000383ffff */
[----:B------:R-:W1:Y:S01]  /*4940*/  S2UR UR8, SR_CgaCtaId ;  /* 0x00000000000879c3 */ /* 0x000e620000008800 */
[----:B------:R-:W-:Y:S01]  /*4950*/  ELECT P0, URZ, PT ;  /* 0x0000000000ff782f */ /* 0x000fe20003800000 */
[----:B------:R-:W-:Y:S01]  /*4960*/  HFMA2 R0, -RZ, RZ, 0, 5.9604644775390625e-08 ;  /* 0x00000001ff007431 */ /* 0x000fe200000001ff */
[----:B------:R-:W-:-:S05]  /*4970*/  UMOV UR4, 0x40 ;  /* 0x0000004000047882 */ /* 0x000fca0000000000 */
[----:B------:R-:W-:Y:S01]  /*4980*/  UVIRTCOUNT.DEALLOC.SMPOOL 0x80 ;  /* 0x000000800000784c */ /* 0x000fe20000000000 */
[----:B------:R-:W-:Y:S02]  /*4990*/  UISETP.NE.AND UP0, UPT, UR28, URZ, UPT ;  /* 0x000000ff1c00728c */ /* 0x000fe4000bf05270 */
[----:B-1----:R-:W-:-:S09]  /*49a0*/  ULEA UR8, UR8, UR4, 0x18 ;  /* 0x0000000408087291 */ /* 0x002fd2000f8ec0ff */
[----:B------:R1:W-:Y:S01]  /*49b0*/  @P0 STS.U8 [UR8+0x1c], R0 ;  /* 0x00001c00ff000988 */ /* 0x0003e20008000008 */
[----:B------:R-:W-:Y:S05]  /*49c0*/  BRA.U UP0, `(.L_x_94) ;  /* 0x0000000100587547 */ /* 0x000fea000b800000 */
[----:B------:R-:W-:Y:S01]  /*49d0*/  UIADD3 UR5, UPT, UPT, UR13, 0x1e0, URZ ;  /* 0x000001e00d057890 */ /* 0x000fe2000fffe0ff */
[----:B------:R-:W-:-:S03]  /*49e0*/  SHF.L.U32 R3, R9, 0x1f, RZ ;  /* 0x0000001f09037819 */ /* 0x000fc600000006ff */
[----:B------:R-:W-:-:S09]  /*49f0*/  ULEA UR4, UR20, UR5, 0x3 ;  /* 0x0000000514047291 */ /* 0x000fd2000f8e18ff */
[----:B------:R-:W2:Y:S02]  /*4a00*/  SYNCS.PHASECHK.TRANS64.TRYWAIT P0, [UR4], R3 ;  /* 0x00000003ff0075a7 */ /* 0x000ea40008001104 */
[----:B--2---:R-:W-:Y:S05]  /*4a10*/  @!P0 BRA `(.L_x_95) ;  /* 0x0000008800bc8947 */ /* 0x004fea0003800000 */
.L_x_222:
[----:B------:R-:W-:-:S04]  /*4a20*/  UIADD3 UR4, UPT, UPT, UR20, 0x1, URZ ;  /* 0x0000000114047890 */ /* 0x000fc8000fffe0ff */
[----:B------:R-:W-:-:S04]  /*4a30*/  UISETP.NE.AND UP1, UPT, UR4, 0x2, UPT ;  /* 0x000000020400788c */ /* 0x000fc8000bf25270 */
[----:B------:R-:W-:Y:S02]  /*4a40*/  USEL UR6, URZ, 0x1, UP1 ;  /* 0x00000001ff067887 */ /* 0x000fe40008800000 */
[----:B------:R-:W-:-:S04]  /*4a50*/  USEL UR4, UR4, URZ, UP1 ;  /* 0x000000ff04047287 */ /* 0x000fc80008800000 */
[----:B------:R-:W-:Y:S01]  /*4a60*/  ULEA UR4, UR4, UR5, 0x3 ;  /* 0x0000000504047291 */ /* 0x000fe2000f8e18ff */
[----:B-1----:R-:W-:-:S04]  /*4a70*/  LOP3.LUT R3, R9, UR6, RZ, 0x3c, !PT ;  /* 0x0000000609037c12 */ /* 0x002fc8000f8e3cff */
[----:B------:R-:W-:Y:S01]  /*4a80*/  SHF.L.U32 R3, R3, 0x1f, RZ ;  /* 0x0000001f03037819 */ /* 0x000fe200000006ff */
[----:B------:R-:W-:-:S04]  /*4a90*/  IMAD.U32 R0, RZ, RZ, UR4 ;  /* 0x00000004ff007e24 */ /* 0x000fc8000f8e00ff */
[----:B------:R1:W2:Y:S03]  /*4aa0*/  SYNCS.PHASECHK.TRANS64.TRYWAIT P0, [R0+URZ], R3 ;  /* 0x00000003000075a7 */ /* 0x0002a600080011ff */
[----:B--2---:R-:W-:Y:S05]  /*4ab0*/  @!P0 NANOSLEEP.SYNCS 0x989680 ;  /* 0x009896800000895d */ /* 0x004fea0003900000 */
[----:B------:R-:W2:Y:S02]  /*4ac0*/  @!P0 SYNCS.PHASECHK.TRANS64 P0, [R0+URZ], R3 ;  /* 0x00000003000085a7 */ /* 0x000ea400080010ff */
[----:B--2---:R-:W-:Y:S05]  /*4ad0*/  @P0 BRA `(.L_x_96) ;  /* 0x0000000000200947 */ /* 0x004fea0003800000 */
.L_x_97:
[----:B--2---:R2:W4:Y:S02]  /*4ae0*/  SYNCS.PHASECHK.TRANS64.TRYWAIT P0, [R0+URZ], R3 ;  /* 0x00000003000075a7 */ /* 0x00452400080011ff */
[----:B----4-:R-:W-:Y:S05]  /*4af0*/  @!P0 NANOSLEEP.SYNCS 0x989680 ;  /* 0x009896800000895d */ /* 0x010fea0003900000 */
[----:B------:R-:W4:Y:S02]  /*4b00*/  @!P0 SYNCS.PHASECHK.TRANS64 P0, [R0+URZ], R3 ;  /* 0x00000003000085a7 */ /* 0x000f2400080010ff */
[----:B----4-:R-:W-:Y:S05]  /*4b10*/  @!P0 BRA `(.L_x_97) ;  /* 0xfffffffc00f08947 */ /* 0x010fea000383ffff */
[----:B------:R-:W-:Y:S05]  /*4b20*/  BRA `(.L_x_96) ;  /* 0x00000000000c7947 */ /* 0x000fea0003800000 */
.L_x_94:
[----:B------:R-:W-:-:S04]  /*4b30*/  UIADD3 UR4, UPT, UPT, UR13, 0x210, URZ ;  /* 0x000002100d047890 */ /* 0x000fc8000fffe0ff */
[----:B------:R-:W-:-:S09]  /*4b40*/  UPRMT UR4, UR29, 0x654, UR4 ;  /* 0x000006541d047896 */ /* 0x000fd20008000004 */
[----:B------:R-:W-:Y:S03]  /*4b50*/  SYNCS.ARRIVE.TRANS64.RED.A1T0 RZ, [UR4], RZ ;  /* 0x000000ffffff79a7 */ /* 0x000fe60008100404 */
.L_x_96:
[----:B-12---:R-:W-:Y:S01]  /*4b60*/  SHF.L.U32 R3, RZ, 0x1f, RZ ;  /* 0x0000001fff037819 */ /* 0x006fe200000006ff */
[----:B------:R-:W-:Y:S01]  /*4b70*/  UIADD3 UR4, UPT, UPT, UR13, 0x210, URZ ;  /* 0x000002100d047890 */ /* 0x000fe2000fffe0ff */
[----:B------:R-:W-:Y:S02]  /*4b80*/  PLOP3.LUT P0, PT, PT, PT, UP0, 0x80, 0x8 ;  /* 0x000000000008781c */ /* 0x000fe40003f0f008 */
[----:B------:R-:W1:Y:S02]  /*4b90*/  SYNCS.PHASECHK.TRANS64.TRYWAIT P1, [UR13+0x210], R3 ;  /* 0x00021003ff0075a7 */ /* 0x000e64000802110d */
[----:B-1----:R-:W-:Y:S09]  /*4ba0*/  @!P1 BRA `(.L_x_98) ;  /* 0x0000008800709947 */ /* 0x002ff20003800000 */
.L_x_224:
[----:B------:R-:W-:Y:S01]  /*4bb0*/  @!UP0 UPRMT UR4, UR29, 0x654, UR4 ;  /* 0x000006541d048896 */ /* 0x000fe20008000004 */
[----:B------:R-:W-:Y:S01]  /*4bc0*/  UMOV UR5, 0xffff ;  /* 0x0000ffff00057882 */ /* 0x000fe20000000000 */
[----:B------:R-:W-:-:S07]  /*4bd0*/  UMOV UR6, 0x1 ;  /* 0x0000000100067882 */ /* 0x000fce0000000000 */
[----:B------:R-:W-:Y:S01]  /*4be0*/  @!P0 SYNCS.ARRIVE.TRANS64.RED.A1T0 RZ, [UR4], RZ ;  /* 0x000000ffffff89a7 */ /* 0x000fe20008100404 */
[----:B------:R-:W-:Y:S01]  /*4bf0*/  NOP ;  /* 0x0000000000007918 */ /* 0x000fe20000000000 */
[----:B-1----:R-:W1:Y:S01]  /*4c00*/  LDS R0, [UR8+0x14] ;  /* 0x00001408ff007984 */ /* 0x002e620008000800 */
[----:B------:R-:W-:-:S04]  /*4c10*/  ULOP3.LUT UR4, UR26, 0xffff, URZ, 0xc0, !UPT ;  /* 0x0000ffff1a047892 */ /* 0x000fc8000f8ec0ff */
[----:B------:R-:W-:-:S04]  /*4c20*/  USHF.R.U32.HI UR4, URZ, 0x5, UR4 ;  /* 0x00000005ff047899 */ /* 0x000fc80008011604 */
[----:B------:R-:W-:Y:S02]  /*4c30*/  USHF.L.U32 UR5, UR5, UR4, URZ ;  /* 0x0000000405057299 */ /* 0x000fe400080006ff */
[----:B------:R-:W-:-:S04]  /*4c40*/  USHF.L.U32 UR4, UR6, UR4, URZ ;  /* 0x0000000406047299 */ /* 0x000fc800080006ff */
[----:B-1----:R-:W-:-:S04]  /*4c50*/  LOP3.LUT R0, R0, UR5, RZ, 0xc0, !PT ;  /* 0x0000000500007c12 */ /* 0x002fc8000f8ec0ff */
[----:B------:R-:W-:-:S13]  /*4c60*/  ISETP.NE.AND P0, PT, R0, UR5, PT ;  /* 0x0000000500007c0c */ /* 0x000fda000bf05270 */
[----:B------:R-:W-:Y:S05]  /*4c70*/  @P0 BRA `(.L_x_99) ;  /* 0x0000000000580947 */ /* 0x000fea0003800000 */
[----:B------:R-:W1:Y:S02]  /*4c80*/  LDS R0, [UR8+0x18] ;  /* 0x00001808ff007984 */ /* 0x000e640008000800 */
[----:B-1----:R-:W-:-:S04]  /*4c90*/  LOP3.LUT R0, R0, UR4, RZ, 0xc0, !PT ;  /* 0x0000000400007c12 */ /* 0x002fc8000f8ec0ff */
[----:B------:R-:W-:-:S13]  /*4ca0*/  ISETP.NE.AND P0, PT, R0, UR4, PT ;  /* 0x0000000400007c0c */ /* 0x000fda000bf05270 */
[----:B------:R-:W-:Y:S05]  /*4cb0*/  @P0 BRA `(.L_x_100) ;  /* 0x00000000003c0947 */ /* 0x000fea0003800000 */
[----:B------:R-:W1:Y:S01]  /*4cc0*/  S2R R2, SR_LANEID ;  /* 0x0000000000027919 */ /* 0x000e620000000000 */
[----:B------:R-:W-:Y:S01]  /*4cd0*/  ULOP3.LUT UR5, URZ, UR5, URZ, 0x33, !UPT ;  /* 0x00000005ff057292 */ /* 0x000fe2000f8e33ff */
[----:B------:R-:W-:Y:S01]  /*4ce0*/  LOP3.LUT R4, RZ, UR4, RZ, 0x33, !PT ;  /* 0x00000004ff047c12 */ /* 0x000fe2000f8e33ff */
[----:B------:R-:W-:Y:S02]  /*4cf0*/  VOTEU.ANY UR4, UPT, PT ;  /* 0x0000000000047886 */ /* 0x000fe400038e0100 */
[----:B------:R-:W-:Y:S01]  /*4d00*/  UFLO.U32 UR4, UR4 ;  /* 0x00000004000472bd */ /* 0x000fe200080e0000 */
[----:B------:R-:W2:Y:S01]  /*4d10*/  REDUX UR6, R4 ;  /* 0x00000000040673c4 */ /* 0x000ea20000000000 */
[----:B------:R-:W-:-:S06]  /*4d20*/  IMAD.U32 R0, RZ, RZ, UR5 ;  /* 0x00000005ff007e24 */ /* 0x000fcc000f8e00ff */
[----:B------:R4:W-:Y:S01]  /*4d30*/  UTCATOMSWS.AND URZ, UR5 ;  /* 0x0000000500ff79e3 */ /* 0x0009e20008000000 */
[----:B------:R-:W3:Y:S01]  /*4d40*/  REDUX UR7, R0 ;  /* 0x00000000000773c4 */ /* 0x000ee20000000000 */
[----:B-1----:R-:W-:Y:S01]  /*4d50*/  ISETP.EQ.U32.AND P0, PT, R2, UR4, PT ;  /* 0x0000000402007c0c */ /* 0x002fe2000bf02070 */
[----:B--2---:R-:W-:Y:S01]  /*4d60*/  IMAD.U32 R2, RZ, RZ, UR6 ;  /* 0x00000006ff027e24 */ /* 0x004fe2000f8e00ff */
[----:B---3--:R-:W-:-:S11]  /*4d70*/  MOV R3, UR7 ;  /* 0x0000000700037c02 */ /* 0x008fd60008000f00 */
[----:B------:R4:W-:Y:S04]  /*4d80*/  @P0 ATOMS.AND RZ, [UR8+0x14], R3 ;  /* 0x00001403ffff098c */ /* 0x0009e8000a800008 */
[----:B------:R4:W-:Y:S01]  /*4d90*/  @P0 ATOMS.AND RZ, [UR8+0x18], R2 ;  /* 0x00001802ffff098c */ /* 0x0009e2000a800008 */
[----:B------:R-:W-:Y:S05]  /*4da0*/  BRA `(.L_x_101) ;  /* 0x0000000000147947 */ /* 0x000fea0003800000 */
.L_x_100:
[----:B------:R-:W-:Y:S02]  /*4db0*/  MOV R2, 0x4dd0 ;  /* 0x00004dd000027802 */ /* 0x000fe40000000f00 */
[----:B---3-5:R-:W-:Y:S05]  /*4dc0*/  CALL.REL.NOINC `($__internal_0_$__cuda_sm10x_tcgen05_guardrail_trap_col_being_dealloced_not_returned_by_alloc) ;  /* 0x0000008c004c7944 */ /* 0x028fea0003c00000 */
[----:B------:R-:W-:Y:S05]  /*4dd0*/  BRA `(.L_x_101) ;  /* 0x0000000000087947 */ /* 0x000fea0003800000 */
.L_x_99:
[----:B------:R-:W-:Y:S02]  /*4de0*/  MOV R2, 0x4e00 ;  /* 0x00004e0000027802 */ /* 0x000fe40000000f00 */
[----:B---3-5:R-:W-:Y:S05]  /*4df0*/  CALL.REL.NOINC `($__internal_2_$__cuda_sm10x_tcgen05_guardrail_trap_unallocated_columns_being_dealloced) ;  /* 0x0000008c00587944 */ /* 0x028fea0003c00000 */
.L_x_101:
[----:B------:R-:W-:Y:S01]  /*4e00*/  NOP ;  /* 0x0000000000007918 */ /* 0x000fe20000000000 */
[----:B----4-:R-:W-:Y:S05]  /*4e10*/  EXIT ;  /* 0x000000000000794d */ /* 0x010fea0003800000 */
.L_x_74:
[----:B------:R-:W-:-:S09]  /*4e20*/  UISETP.NE.OR UP0, UPT, UR17, 0x3, !UP4 ;  /* 0x000000031100788c */ /* 0x000fd2000e705670 */
[----:B------:R-:W-:Y:S05]  /*4e30*/  BRA.U UP0, `(.L_x_102) ;  /* 0x0000001100547547 */ /* 0x000fea000b800000 */
[----:B------:R-:W2:Y:S01]  /*4e40*/  LDCU UR31, c[0x0][0x370] ;  /* 0x00006e00ff1f77ac */ /* 0x000ea20008000800 */
[----:B------:R-:W3:Y:S01]  /*4e50*/  LDC.64 R16, c[0x0][0x348] ;  /* 0x0000d200ff107b82 */ /* 0x000ee20000000a00 */
[----:B------:R-:W-:Y:S02]  /*4e60*/  HFMA2 R13, -RZ, RZ, 0, 0 ;  /* 0x00000000ff0d7431 */ /* 0x000fe400000001ff */
[----:B------:R-:W-:Y:S01]  /*4e70*/  IMAD.MOV.U32 R15, RZ, RZ, 0x1 ;  /* 0x00000001ff0f7424 */ /* 0x000fe200078e00ff */
[----:B------:R-:W2:Y:S01]  /*4e80*/  LDCU.128 UR48, c[0x0][0xb10] ;  /* 0x00016200ff3077ac */ /* 0x000ea20008000c00 */
[----:B------:R-:W-:Y:S01]  /*4e90*/  IMAD.MOV.U32 R14, RZ, RZ, RZ ;  /* 0x000000ffff0e7224 */ /* 0x000fe200078e00ff */
[----:B------:R-:W-:Y:S01]  /*4ea0*/  MOV R7, 0x2000 ;  /* 0x0000200000077802 */ /* 0x000fe20000000f00 */
[----:B------:R-:W4:Y:S01]  /*4eb0*/  LDCU UR30, c[0x0][0x374] ;  /* 0x00006e80ff1e77ac */ /* 0x000f220008000800 */
[----:B------:R-:W1:Y:S01]  /*4ec0*/  LDC.64 R2, c[0x0][0x888] ;  /* 0x00022200ff027b82 */ /* 0x000e620000000a00 */
[----:B------:R-:W4:Y:S01]  /*4ed0*/  LDCU UR15, c[0x0][0xb0c] ;  /* 0x00016180ff0f77ac */ /* 0x000f220008000800 */
[----:B------:R-:W3:Y:S06]  /*4ee0*/  LDCU UR40, c[0x0][0xb20] ;  /* 0x00016400ff2877ac */ /* 0x000eec0008000800 */
[----:B------:R-:W1:Y:S01]  /*4ef0*/  LDC.64 R4, c[0x0][0x890] ;  /* 0x00022400ff047b82 */ /* 0x000e620000000a00 */
[----:B------:R-:W3:Y:S01]  /*4f00*/  LDCU UR4, c[0x0][0xb30] ;  /* 0x00016600ff0477ac */ /* 0x000ee20008000800 */
[----:B------:R-:W-:Y:S01]  /*4f10*/  UMOV UR21, 0x400 ;  /* 0x0000040000157882 */ /* 0x000fe20000000000 */
[----:B--2---:R-:W-:-:S02]  /*4f20*/  UIMAD.WIDE.U32 UR6, UR31, UR48, URZ ;  /* 0x000000301f0672a5 */ /* 0x004fc4000f8e00ff */
[----:B----4-:R-:W-:Y:S02]  /*4f30*/  UIMAD.WIDE.U32 UR8, UR30, UR51, URZ ;  /* 0x000000331e0872a5 */ /* 0x010fe4000f8e00ff */
[----:B------:R-:W-:Y:S02]  /*4f40*/  ULEA UR21, UR45, UR21, 0x18 ;  /* 0x000000152d157291 */ /* 0x000fe4000f8ec0ff */
[----:B------:R-:W-:Y:S02]  /*4f50*/  UPLOP3.LUT UP3, UPT, UPT, UPT, UPT, 0x40, 0x4 ;  /* 0x000000000004789c */ /* 0x000fe40003f6e870 */
[----:B------:R-:W-:Y:S01]  /*4f60*/  UIADD3 UR37, UPT, UPT, UR21, 0x178, URZ ;  /* 0x0000017815257890 */ /* 0x000fe2000fffe0ff */
[----:B------:R-:W-:Y:S01]  /*4f70*/  UMOV UR6, UR7 ;  /* 0x0000000700067c82 */ /* 0x000fe20008000000 */
[----:B------:R-:W-:Y:S01]  /*4f80*/  UMOV UR38, UR9 ;  /* 0x0000000900267c82 */ /* 0x000fe20008000000 */
[----:B------:R-:W-:Y:S02]  /*4f90*/  UISETP.GE.AND UP0, UPT, UR42, 0x1, UPT ;  /* 0x000000012a00788c */ /* 0x000fe4000bf06270 */
[----:B------:R-:W-:Y:S01]  /*4fa0*/  UISETP.NE.AND UP4, UPT, UR42, 0x1, UPT ;  /* 0x000000012a00788c */ /* 0x000fe2000bf85270 */
[----:B------:R-:W2:Y:S01]  /*4fb0*/  LDCU.64 UR22, c[0x0][0xb28] ;  /* 0x00016500ff1677ac */ /* 0x000ea20008000a00 */
[----:B------:R-:W-:-:S02]  /*4fc0*/  UISETP.NE.AND UP6, UPT, UR15, 0x1, UPT ;  /* 0x000000010f00788c */ /* 0x000fc4000bfc5270 */
[----:B------:R-:W-:Y:S02]  /*4fd0*/  UISETP.NE.AND UP5, UPT, UR50, 0x1, UPT ;  /* 0x000000013200788c */ /* 0x000fe4000bfa5270 */
[----:B------:R-:W-:Y:S02]  /*4fe0*/  UIADD3 UR33, UPT, UPT, UR21, 0x160, URZ ;  /* 0x0000016015217890 */ /* 0x000fe4000fffe0ff */
[----:B------:R-:W-:Y:S02]  /*4ff0*/  UIADD3 UR25, UPT, UPT, UR21, 0x168, URZ ;  /* 0x0000016815197890 */ /* 0x000fe4000fffe0ff */
[----:B------:R-:W-:Y:S02]  /*5000*/  UIADD3 UR17, UPT, UPT, UR21, 0x170, URZ ;  /* 0x0000017015117890 */ /* 0x000fe4000fffe0ff */
[----:B------:R-:W-:Y:S02]  /*5010*/  UPRMT UR37, UR45, 0x654, UR37 ;  /* 0x000006542d257896 */ /* 0x000fe40008000025 */
[----:B------:R-:W-:-:S02]  /*5020*/  USHF.R.U32.HI UR39, URZ, UR49, UR6 ;  /* 0x00000031ff277299 */ /* 0x000fc40008011606 */
[----:B---3--:R-:W-:Y:S02]  /*5030*/  USHF.R.U32.HI UR38, URZ, UR40, UR38 ;  /* 0x00000028ff267299 */ /* 0x008fe40008011626 */
[----:B------:R-:W-:-:S11]  /*5040*/  UISETP.NE.AND UP2, UPT, UR4, 0x1, UPT ;  /* 0x000000010400788c */ /* 0x000fd6000bf45270 */
.L_x_113:
[C---:B------:R-:W-:Y:S02]  /*5050*/  LEA R12, R14.reuse, UR21, 0x3 ;  /* 0x000000150e0c7c11 */ /* 0x040fe4000f8e18ff */
[----:B------:R-:W-:Y:S02]  /*5060*/  SHF.L.U32 R9, R13, 0x1f, RZ ;  /* 0x0000001f0d097819 */ /* 0x000fe400000006ff */
[----:B------:R-:W-:Y:S02]  /*5070*/  LEA R10, R14, UR21, 0x4 ;  /* 0x000000150e0a7c11 */ /* 0x000fe4000f8e20ff */
[----:B---3--:R-:W3:Y:S02]  /*5080*/  SYNCS.PHASECHK.TRANS64.TRYWAIT P0, [R12+URZ+0x1b0], R9 ;  /* 0x0001b0090c0075a7 */ /* 0x008ee400080011ff */
[----:B---3--:R-:W-:Y:S05]  /*5090*/  @!P0 BRA `(.L_x_103) ;  /* 0x00000084004c8947 */ /* 0x008fea0003800000 */
.L_x_225:
[----:B---3--:R-:W3:Y:S01]  /*50a0*/  LDS.128 R8, [R10+0x220] ;  /* 0x000220000a087984 */ /* 0x008ee20000000c00 */
[----:B------:R-:W-:Y:S01]  /*50b0*/  UISETP.GE.AND UP0, UPT, UR42, 0x1, UPT ;  /* 0x000000012a00788c */ /* 0x000fe2000bf06270 */
[----:B------:R-:W-:Y:S01]  /*50c0*/  @!PT LDS RZ, [RZ] ;  /* 0x00000000fffff984 */ /* 0x000fe20000000800 */
[----:B------:R-:W-:Y:S01]  /*50d0*/  @!PT LDS RZ, [RZ] ;  /* 0x00000000fffff984 */ /* 0x000fe20000000800 */
[----:B------:R-:W-:Y:S01]  /*50e0*/  @!PT LDS RZ, [RZ] ;  /* 0x00000000fffff984 */ /* 0x000fe20000000800 */
[----:B------:R-:W-:Y:S01]  /*50f0*/  @!PT LDS RZ, [RZ] ;  /* 0x00000000fffff984 */ /* 0x000fe20000000800 */
[----:B------:R4:W-:Y:S06]  /*5100*/  MEMBAR.ALL.CTA ;  /* 0x0000000000007992 */ /* 0x0009ec0000008000 */
[----:B----4-:R-:W4:Y:S01]  /*5110*/  FENCE.VIEW.ASYNC.S ;  /* 0x00000000000073c6 */ /* 0x010f220000000000 */
[----:B---3--:R-:W-:Y:S11]  /*5120*/  LOP3.LUT P0, RZ, R10, 0x1, RZ, 0xc0, !PT ;  /* 0x000000010aff7812 */ /* 0x008ff6000780c0ff */
[----:B------:R-:W-:Y:S02]  /*5130*/  @!UPT UIADD3 URZ, UPT, UPT, URZ, URZ, URZ ;  /* 0x000000fffffff290 */ /* 0x000fe4000fffe0ff */
[----:B----4-:R-:W-:Y:S01]  /*5140*/  VOTEU.ANY UP1, P0 ;  /* 0x0000000000ff7886 */ /* 0x010fe20000020100 */
[----:B------:R-:W-:Y:S11]  /*5150*/  PLOP3.LUT P0, PT, PT, PT, UP1, 0x80, 0x8 ;  /* 0x000000000008781c */ /* 0x000ff60003f0f018 */
[----:B------:R-:W-:Y:S02]  /*5160*/  @!UPT UIADD3 URZ, UPT, UPT, URZ, URZ, URZ ;  /* 0x000000fffffff290 */ /* 0x000fe4000fffe0ff */
[----:B------:R-:W-:Y:S02]  /*5170*/  @P0 SHF.R.U32.HI R0, RZ, 0x10, R9 ;  /* 0x00000010ff000819 */ /* 0x000fe40000011609 */
[----:B------:R-:W-:Y:S02]  /*5180*/  @P0 MOV R6, R8 ;  /* 0x0000000800060202 */ /* 0x000fe40000000f00 */
[----:B------:R-:W-:Y:S01]  /*5190*/  @P0 R2UR UR4, R0 ;  /* 0x00000000000402ca */ /* 0x000fe200000e0000 */
[----:B------:R-:W-:Y:S01]  /*51a0*/  VIADD R0, R12, 0x1c0 ;  /* 0x000001c00c007836 */ /* 0x000fe20000000000 */
[----:B------:R-:W-:Y:S02]  /*51b0*/  @P0 LOP3.LUT R8, R9, 0xffff, RZ, 0xc0, !PT ;  /* 0x0000ffff09080812 */ /* 0x000fe400078ec0ff */
[----:B------:R-:W-:Y:S02]  /*51c0*/  @P0 R2UR UR6, R6 ;  /* 0x00000000060602ca */ /* 0x000fe400000e0000 */
[----:B------:R-:W-:Y:S02]  /*51d0*/  PRMT R0, RZ, 0x654, R0 ;  /* 0x00000654ff007816 */ /* 0x000fe40000000000 */
[----:B------:R-:W-:Y:S02]  /*51e0*/  @P0 R2UR UR5, R8 ;  /* 0x00000000080502ca */ /* 0x000fe400000e0000 */
[----:B------:R3:W-:Y:S03]  /*51f0*/  SYNCS.ARRIVE.TRANS64.RED.A1T0 RZ, [R0+URZ], RZ ;  /* 0x000000ff00ff79a7 */ /* 0x0007e600081004ff */
[----:B------:R-:W-:Y:S04]  /*5200*/  @UP1 UMOV UR29, UR4 ;  /* 0x00000004001d1c82 */ /* 0x000fe80008000000 */
[----:B------:R-:W-:Y:S04]  /*5210*/  @UP1 UMOV UR14, UR6 ;  /* 0x00000006000e1c82 */ /* 0x000fe80008000000 */
[----:B------:R-:W-:Y:S01]  /*5220*/  @UP1 UMOV UR13, UR5 ;  /* 0x00000005000d1c82 */ /* 0x000fe20008000000 */
[----:B------:R-:W-:Y:S05]  /*5230*/  BRA.U !UP0, `(.L_x_104) ;  /* 0x0000000108a47547 */ /* 0x000fea000b800000 */
[----:B------:R-:W-:Y:S02]  /*5240*/  UIMAD.WIDE.U32 UR18, UR13, UR51, URZ ;  /* 0x000000330d1272a5 */ /* 0x000fe4000f8e00ff */
[----:B------:R-:W-:Y:S02]  /*5250*/  UIMAD.WIDE.U32 UR26, UR14, UR48, URZ ;  /* 0x000000300e1a72a5 */ /* 0x000fe4000f8e00ff */
[----:B------:R-:W-:Y:S02]  /*5260*/  USEL UR4, UR30, UR38, !UP5 ;  /* 0x000000261e047287 */ /* 0x000fe4000e800000 */
[----:B------:R-:W-:Y:S02]  /*5270*/  USEL UR7, UR31, UR39, !UP6 ;  /* 0x000000271f077287 */ /* 0x000fe4000f000000 */
[----:B--2---:R-:W-:Y:S02]  /*5280*/  UIMAD.WIDE.U32 UR8, UR4, UR22, URZ ;  /* 0x00000016040872a5 */ /* 0x004fe4000f8e00ff */
[----:B------:R-:W-:Y:S01]  /*5290*/  UIMAD.WIDE.U32 UR10, UR7, UR22, URZ ;  /* 0x00000016070a72a5 */ /* 0x000fe2000f8e00ff */
[----:B------:R-:W-:Y:S02]  /*52a0*/  UMOV UR5, UR19 ;  /* 0x0000001300057c82 */ /* 0x000fe40008000000 */
[----:B------:R-:W-:Y:S03]  /*52b0*/  USHF.R.U32.HI UR6, URZ, UR40, UR5 ;  /* 0x00000028ff067299 */ /* 0x000fe60008011605 */
[----:B------:R-:W-:Y:S01]  /*52c0*/  UMOV UR5, UR27 ;  /* 0x0000001b00057c82 */ /* 0x000fe20008000000 */
[----:B------:R-:W-:Y:S02]  /*52d0*/  USEL UR6, UR13, UR6, !UP5 ;  /* 0x000000060d067287 */ /* 0x000fe4000e800000 */
[----:B------:R-:W-:Y:S03]  /*52e0*/  USHF.R.U32.HI UR12, URZ, UR49, UR5 ;  /* 0x00000031ff0c7299 */ /* 0x000fe60008011605 */
[----:B------:R-:W-:Y:S02]  /*52f0*/  UMOV UR5, UR9 ;  /* 0x0000000900057c82 */ /* 0x000fe40008000000 */
[----:B------:R-:W-:Y:S03]  /*5300*/  @UP4 USHF.R.U32.HI UR4, URZ, UR23, UR5 ;  /* 0x00000017ff044299 */ /* 0x000fe60008011605 */
[----:B------:R-:W-:Y:S01]  /*5310*/  UMOV UR5, UR11 ;  /* 0x0000000b00057c82 */ /* 0x000fe20008000000 */
[----:B------:R-:W-:Y:S02]  /*5320*/  UIMAD UR4, UR42, UR4, URZ ;  /* 0x000000042a0472a4 */ /* 0x000fe4000f8e02ff */
[----:B------:R-:W-:Y:S02]  /*5330*/  @UP4 USHF.R.U32.HI UR7, URZ, UR23, UR5 ;  /* 0x00000017ff074299 */ /* 0x000fe40008011605 */
[----:B------:R-:W-:Y:S02]  /*5340*/  UIMAD.WIDE.U32 UR10, UR6, UR22, URZ ;  /* 0x00000016060a72a5 */ /* 0x000fe4000f8e00ff */
[----:B------:R-:W-:Y:S02]  /*5350*/  USEL UR5, UR14, UR12, !UP6 ;  /* 0x0000000c0e057287 */ /* 0x000fe4000f000000 */
[----:B------:R-:W-:Y:S02]  /*5360*/  UIMAD UR8, UR42, UR7, URZ ;  /* 0x000000072a0872a4 */ /* 0x000fe4000f8e02ff */
[----:B------:R-:W-:Y:S03]  /*5370*/  UISETP.GE.AND UP0, UPT, UR6, UR4, UPT ;  /* 0x000000040600728c */ /* 0x000fe6000bf06270 */
[----:B------:R-:W-:Y:S01]  /*5380*/  UMOV UR4, UR11 ;  /* 0x0000000b00047c82 */ /* 0x000fe20008000000 */
[----:B------:R-:W-:Y:S02]  /*5390*/  UISETP.GE.OR UP0, UPT, UR5, UR8, UP0 ;  /* 0x000000080500728c */ /* 0x000fe40008706670 */
[----:B------:R-:W-:Y:S02]  /*53a0*/  USHF.R.U32.HI UR4, URZ, UR23, UR4 ;  /* 0x00000017ff047299 */ /* 0x000fe40008011604 */
[----:B------:R-:W-:Y:S02]  /*53b0*/  UIMAD.WIDE.U32 UR8, UR5, UR22, URZ ;  /* 0x00000016050872a5 */ /* 0x000fe4000f8e00ff */
[----:B------:R-:W-:Y:S04]  /*53c0*/  USEL UR10, UR6, UR4, !UP4 ;  /* 0x00000004060a7287 */ /* 0x000fe8000e000000 */
[----:B------:R-:W-:Y:S01]  /*53d0*/  UIADD3 UR11, UPT, UPT, -UR10, URZ, URZ ;  /* 0x000000ff0a0b7290 */ /* 0x000fe2000fffe1ff */
[----:B------:R-:W-:Y:S02]  /*53e0*/  @!UP0 UMOV UR4, UR9 ;  /* 0x0000000900048c82 */ /* 0x000fe40008000000 */
[----:B------:R-:W-:Y:S02]  /*53f0*/  @!UP0 USHF.R.U32.HI UR4, URZ, UR23, UR4 ;  /* 0x00000017ff048299 */ /* 0x000fe40008011604 */
[----:B------:R-:W-:Y:S02]  /*5400*/  UIMAD UR8, UR42, UR11, UR6 ;  /* 0x0000000b2a0872a4 */ /* 0x000fe4000f8e0206 */
[----:B------:R-:W-:Y:S04]  /*5410*/  @!UP0 USEL UR4, UR5, UR4, !UP4 ;  /* 0x0000000405048287 */ /* 0x000fe8000e000000 */
[----:B------:R-:W-:Y:S02]  /*5420*/  @!UP0 UIMAD UR8, UR7, UR8, UR4 ;  /* 0x00000008070882a4 */ /* 0x000fe4000f8e0204 */
[----:B------:R-:W-:Y:S02]  /*5430*/  @!UP0 UIADD3 UR9, UPT, UPT, UR10, -UR4, URZ ;  /* 0x800000040a098290 */ /* 0x000fe4000fffe0ff */
[----:B------:R-:W-:Y:S02]  /*5440*/  UIADD3 UR4, UPT, UPT, -UR5, URZ, URZ ;  /* 0x000000ff05047290 */ /* 0x000fe4000fffe1ff */
[----:B------:R-:W-:Y:S02]  /*5450*/  UIADD3 UR7, UPT, UPT, -UR6, URZ, URZ ;  /* 0x000000ff06077290 */ /* 0x000fe4000fffe1ff */
[----:B------:R-:W-:Y:S02]  /*5460*/  @!UP0 UIMAD UR6, UR9, UR42, UR5 ;  /* 0x0000002a090682a4 */ /* 0x000fe4000f8e0205 */
[----:B------:R-:W-:Y:S02]  /*5470*/  UIMAD UR14, UR15, UR4, UR14 ;  /* 0x000000040f0e72a4 */ /* 0x000fe4000f8e020e */
[----:B------:R-:W-:Y:S01]  /*5480*/  UIMAD UR13, UR50, UR7, UR13 ;  /* 0x00000007320d72a4 */ /* 0x000fe2000f8e020d */
[----:B------:R-:W-:Y:S02]  /*5490*/  @!UP0 UMOV UR5, UR8 ;  /* 0x0000000800058c82 */ /* 0x000fe40008000000 */
[----:B------:R-:W-:Y:S02]  /*54a0*/  UIMAD UR14, UR5, UR15, UR14 ;  /* 0x0000000f050e72a4 */ /* 0x000fe4000f8e020e */
[----:B------:R-:W-:Y:S11]  /*54b0*/  UIMAD UR13, UR6, UR50, UR13 ;  /* 0x00000032060d72a4 */ /* 0x000ff6000f8e020d */
[----:B------:R-:W-:Y:S01]  /*54c0*/  @!UPT UIADD3 URZ, UPT, UPT, URZ, URZ, URZ ;  /* 0x000000fffffff290 */ /* 0x000fe2000fffe0ff */
.L_x_104:
[----:B------:R-:W4:Y:S01]  /*54d0*/  @!UP2 LDCU.128 UR8, c[0x0][0xb10] ;  /* 0x00016200ff08a7ac */ /* 0x000f220008000c00 */
[C---:B-1----:R-:W-:Y:S02]  /*54e0*/  ISETP.NE.U32.AND P1, PT, R4.reuse, RZ, PT ;  /* 0x000000ff0400720c */ /* 0x042fe40003f25070 */
[----:B------:R-:W-:Y:S02]  /*54f0*/  ISETP.NE.U32.AND P0, PT, R4, RZ, PT ;  /* 0x000000ff0400720c */ /* 0x000fe40003f05070 */
[C---:B------:R-:W-:Y:S02]  /*5500*/  ISETP.NE.AND.EX P1, PT, R5.reuse, RZ, PT, P1 ;  /* 0x000000ff0500720c */ /* 0x040fe40003f25310 */
[----:B------:R-:W-:Y:S01]  /*5510*/  ISETP.NE.AND.EX P0, PT, R5, RZ, PT, P0 ;  /* 0x000000ff0500720c */ /* 0x000fe20003f05300 */
[----:B------:R-:W1:Y:S01]  /*5520*/  @!UP2 LDCU UR5, c[0x0][0xb0c] ;  /* 0x00016180ff05a7ac */ /* 0x000e620008000800 */
[----:B------:R-:W-:Y:S01]  /*5530*/  SHF.L.U32 R9, R15, 0x1f, RZ ;  /* 0x0000001f0f097819 */ /* 0x000fe200000006ff */
[----:B------:R-:W-:Y:S02]  /*5540*/  USHF.L.U32 UR35, UR16, 0x7, URZ ;  /* 0x0000000710237899 */ /* 0x000fe400080006ff */
[----:B------:R-:W-:Y:S02]  /*5550*/  USHF.L.U32 UR34, UR20, 0x8, URZ ;  /* 0x0000000814227899 */ /* 0x000fe400080006ff */
[----:B----4-:R-:W-:Y:S07]  /*5560*/  UIMAD.WIDE.U32 UR6, UR14, UR8, URZ ;  /* 0x000000080e0672a5 */ /* 0x010fee000f8e00ff */
[----:B------:R-:W-:Y:S01]  /*5570*/  @!UP2 UMOV UR4, UR7 ;  /* 0x000000070004ac82 */ /* 0x000fe20008000000 */
[----:B-1----:R-:W-:Y:S02]  /*5580*/  @!UP2 UISETP.NE.AND UP0, UPT, UR5, 0x1, UPT ;  /* 0x000000010500a88c */ /* 0x002fe4000bf05270 */
[----:B------:R-:W-:Y:S02]  /*5590*/  @!UP2 USHF.R.U32.HI UR4, URZ, UR9, UR4 ;  /* 0x00000009ff04a299 */ /* 0x000fe40008011604 */
[----:B------:R-:W-:Y:S02]  /*55a0*/  UIMAD.WIDE.U32 UR6, UR13, UR11, URZ ;  /* 0x0000000b0d0672a5 */ /* 0x000fe4000f8e00ff */
[----:B------:R-:W-:Y:S02]  /*55b0*/  @!UP2 USEL UR8, UR14, UR4, !UP0 ;  /* 0x000000040e08a287 */ /* 0x000fe4000c000000 */
[----:B------:R-:W-:Y:S03]  /*55c0*/  @!UP2 UISETP.NE.AND UP0, UPT, UR10, 0x1, UPT ;  /* 0x000000010a00a88c */ /* 0x000fe6000bf05270 */
[----:B------:R-:W-:Y:S02]  /*55d0*/  @!UP2 UMOV UR6, UR7 ;  /* 0x000000070006ac82 */ /* 0x000fe40008000000 */
[----:B------:R-:W1:Y:S02]  /*55e0*/  @!UP2 LDCU UR4, c[0x0][0xb20] ;  /* 0x00016400ff04a7ac */ /* 0x000e640008000800 */
[----:B-1----:R-:W-:Y:S04]  /*55f0*/  @!UP2 USHF.R.U32.HI UR6, URZ, UR4, UR6 ;  /* 0x00000004ff06a299 */ /* 0x002fe80008011606 */
[----:B------:R-:W-:Y:S04]  /*5600*/  @!UP2 USEL UR6, UR13, UR6, !UP0 ;  /* 0x000000060d06a287 */ /* 0x000fe8000c000000 */
[----:B------:R-:W-:Y:S02]  /*5610*/  @!UP2 UIADD3 UR4, UPT, UPT, -UR8, UR6, URZ ;  /* 0x000000060804a290 */ /* 0x000fe4000fffe1ff */
[----:B------:R-:W-:Y:S02]  /*5620*/  @!UP2 UIADD3 UR6, UPT, UPT, UR8, -UR6, URZ ;  /* 0x800000060806a290 */ /* 0x000fe4000fffe0ff */
[----:B------:R-:W-:Y:S02]  /*5630*/  @!UP2 UIMAD UR14, UR4, UR5, UR14 ;  /* 0x00000005040ea2a4 */ /* 0x000fe4000f8e020e */
[----:B------:R-:W-:Y:S01]  /*5640*/  @!UP2 UIMAD UR13, UR6, UR10, UR13 ;  /* 0x0000000a060da2a4 */ /* 0x000fe2000f8e020d */
[----:B------:R-:W-:Y:S11]  /*5650*/  BRA.U UP3, `(.L_x_105) ;  /* 0x0000000103107547 */ /* 0x000ff6000b800000 */
[----:B---3--:R-:W-:Y:S04]  /*5660*/  MOV R0, UR41 ;  /* 0x0000002900007c02 */ /* 0x008fe80008000f00 */
[----:B------:R-:W-:Y:S04]  /*5670*/  SHF.L.U32 R11, R0, 0x1f, RZ ;  /* 0x0000001f000b7819 */ /* 0x000fe800000006ff */
[----:B------:R-:W1:Y:S02]  /*5680*/  SYNCS.PHASECHK.TRANS64.TRYWAIT P2, [UR21+0x1a8], R11 ;  /* 0x0001a80bff0075a7 */ /* 0x000e640008041115 */
[----:B-1----:R-:W-:Y:S05]  /*5690*/  @!P2 BRA `(.L_x_106) ;  /* 0x0000007c00e0a947 */ /* 0x002fea0003800000 */
.L_x_105:
[----:B------:R-:W-:Y:S05]  /*56a0*/  @!P1 BRA `(.L_x_107) ;  /* 0x0000000000309947 */ /* 0x000fea0003800000 */
[----:B------:R-:W-:Y:S01]  /*56b0*/  ISETP.NE.U32.AND P1, PT, R2, RZ, PT ;  /* 0x000000ff0200720c */ /* 0x000fe20003f25070 */
[----:B------:R-:W4:Y:S01]  /*56c0*/  LDCU.64 UR4, c[0x0][0x358] ;  /* 0x00006b00ff0477ac */ /* 0x000f220008000a00 */
[----:B------:R-:W-:Y:S02]  /*56d0*/  IMAD.MOV.U32 R162, RZ, RZ, 0x1 ;  /* 0x00000001ffa27424 */ /* 0x000fe400078e00ff */
[----:B------:R-:W-:Y:S11]  /*56e0*/  ISETP.NE.AND.EX P1, PT, R3, RZ, PT, P1 ;  /* 0x000000ff0300720c */ /* 0x000ff60003f25310 */
[----:B------:R-:W-:Y:S02]  /*56f0*/  @!UPT UIADD3 URZ, UPT, UPT, URZ, URZ, URZ ;  /* 0x000000fffffff290 */ /* 0x000fe4000fffe0ff */
[----:B-1----:R-:W1:Y:S01]  /*5700*/  @P1 LDC.64 R10, c[0x0][0x888] ;  /* 0x00022200ff0a1b82 */ /* 0x002e620000000a00 */
[----:B---3--:R-:W-:Y:S04]  /*5710*/  @P1 IMAD R0, R4, UR36, RZ ;  /* 0x0000002404001c24 */ /* 0x008fe8000f8e02ff */
[----:B-1----:R-:W-:Y:S04]  /*5720*/  @P1 IMAD.WIDE R10, R0, 0x4, R10 ;  /* 0x00000004000a1825 */ /* 0x002fe800078e020a */
[----:B------:R-:W-:Y:S01]  /*5730*/  HFMA2 R0, -RZ, RZ, 0, 5.9604644775390625e-08 ;  /* 0x00000001ff007431 */ /* 0x000fe200000001ff */
[----:B----45:R4:W5:Y:S04]  /*5740*/  @P1 LDG.E R73, desc[UR4][R10.64] ;  /* 0x000000040a491981 */ /* 0x030968000c1e1900 */
[----:B------:R-:W-:Y:S01]  /*5750*/  @!P1 PRMT R162, R0, 0x7610, R162 ;  /* 0x0000761000a29816 */ /* 0x000fe200000000a2 */
[----:B----4-:R-:W1:Y:S06]  /*5760*/  @!P1 LDC R73, c[0x0][0x880] ;  /* 0x00022000ff499b82 */ /* 0x010e6c0000000800 */
.L_x_107:
[----:B-1---5:R-:W-:Y:S01]  /*5770*/  @!P0 FSETP.EQ.AND P1, PT, R73, RZ, PT ;  /* 0x000000ff4900820b */ /* 0x022fe20003f22000 */
[----:B------:R-:W-:Y:S01]  /*5780*/  @!UPT UIADD3 URZ, UPT, UPT, URZ, URZ, URZ ;  /* 0x000000fffffff290 */ /* 0x000fe2000fffe0ff */
[----:B------:R-:W-:Y:S11]  /*5790*/  @!P0 BRA `(.L_x_108) ;  /* 0x0000000000188947 */ /* 0x000ff60003800000 */
[----:B------:R-:W-:Y:S02]  /*57a0*/  LOP3.LUT P0, RZ, R162, 0xff, RZ, 0xc0, !PT ;  /* 0x000000ffa2ff7812 */ /* 0x000fe4000780c0ff */
[----:B------:R-:W-:Y:S04]  /*57b0*/  ISETP.NE.U32.AND P1, PT, R2, RZ, PT ;  /* 0x000000ff0200720c */ /* 0x000fe80003f25070 */
[----:B------:R-:W-:Y:S04]  /*57c0*/  ISETP.NE.AND.EX P1, PT, R3, RZ, PT, P1 ;  /* 0x000000ff0300720c */ /* 0x000fe80003f25310 */
[----:B------:R-:W-:Y:S03]  /*57d0*/  PLOP3.LUT P1, PT, P1, PT, PT, 0x8, 0x80 ;  /* 0x000000000080781c */ /* 0x000fe60000f2e170 */
[----:B------:R-:W-:Y:S11]  /*57e0*/  @P0 FSETP.EQ.AND P1, PT, R73, RZ, PT ;  /* 0x000000ff4900020b */ /* 0x000ff60003f22000 */
[----:B------:R-:W-:Y:S02]  /*57f0*/  @!UPT UIADD3 URZ, UPT, UPT, URZ, URZ, URZ ;  /* 0x000000fffffff290 */ /* 0x000fe4000fffe0ff */
.L_x_108:
[----:B------:R-:W1:Y:S01]  /*5800*/  SYNCS.PHASECHK.TRANS64.TRYWAIT P2, [UR21+0x180], R9 ;  /* 0x00018009ff0075a7 */ /* 0x000e620008041115 */
[----:B------:R-:W-:Y:S04]  /*5810*/  ELECT P0, URZ, PT ;  /* 0x0000000000ff782f */ /* 0x000fe80003800000 */
[----:B------:R-:W-:Y:S11]  /*5820*/  PLOP3.LUT P1, PT, P1, P0, PT, 0xf2, 0x2f ;  /* 0x00000000002f781c */ /* 0x000ff60000f21e72 */
[----:B------:R-:W-:Y:S02]  /*5830*/  @!UPT UIADD3 URZ, UPT, UPT, URZ, URZ, URZ ;  /* 0x000000fffffff290 */ /* 0x000fe4000fffe0ff */
[----:B------:R-:W-:Y:S05]  /*5840*/  @!P1 IADD3 R8, P0, PT, R16, 0x580, RZ ;  /* 0x0000058010089810 */ /* 0x000fea0007f1e0ff */
[----:B------:R-:W-:Y:S01]  /*5850*/  @!P1 IMAD.X R6, RZ, RZ, R17, P0 ;  /* 0x000000ffff069224 */ /* 0x000fe200000e0611 */
[----:B-1----:R-:W-:Y:S07]  /*5860*/  @!P2 BRA `(.L_x_109) ;  /* 0x0000007c0084a947 */ /* 0x002fee0003800000 */
.L_x_228:
[----:B------:R-:W-:Y:S01]  /*5870*/  @!P1 R2UR UR5, R8 ;  /* 0x00000000080592ca */ /* 0x000fe200000e0000 */
[----:B------:R-:W-:Y:S01]  /*5880*/  VOTEU.ALL UP0, P1 ;  /* 0x0000000000ff7886 */ /* 0x000fe20000800000 */
[----:B------:R-:W-:Y:S01]  /*5890*/  @!P1 R2UR UR4, R6 ;  /* 0x00000000060492ca */ /* 0x000fe200000e0000 */
[----:B-1-3--:R-:W-:Y:S01]  /*58a0*/  @!P1 IMAD.MOV.U32 R0, RZ, RZ, 0x2000 ;  /* 0x00002000ff009424 */ /* 0x00afe200078e00ff */
[----:B------:R-:W-:Y:S01]  /*58b0*/  UMOV UR8, 0x0 ;  /* 0x0000000000087882 */ /* 0x000fe20000000000 */
[----:B------:R-:W-:Y:S01]  /*58c0*/  UMOV UR9, 0x10000000 ;  /* 0x1000000000097882 */ /* 0x000fe20000000000 */
[----:B------:R-:W-:Y:S01]  /*58d0*/  @!UP0 UIADD3 UR32, UPT, UPT, UR21, 0x400, URZ ;  /* 0x0000040015208890 */ /* 0x000fe2000fffe0ff */
[----:B------:R-:W-:Y:S01]  /*58e0*/  @!P1 IADD3 R8, P0, PT, R16, 0x580, RZ ;  /* 0x0000058010089810 */ /* 0x000fe20007f1e0ff */
[----:B------:R-:W-:Y:S01]  /*58f0*/  VOTEU.ALL UP0, P1 ;  /* 0x0000000000ff7886 */ /* 0x000fe20000800000 */
[----:B------:R-:W-:Y:S03]  /*5900*/  UPRMT UR6, UR45, 0x654, UR33 ;  /* 0x000006542d067896 */ /* 0x000fe60008000021 */
[----:B------:R-:W-:Y:S02]  /*5910*/  @!P1 IMAD.X R6, RZ, RZ, R17, P0 ;  /* 0x000000ffff069224 */ /* 0x000fe400000e0611 */
[----:B------:R-:W-:Y:S02]  /*5920*/  IMAD.U32 R10, RZ, RZ, UR5 ;  /* 0x00000005ff0a7e24 */ /* 0x000fe4000f8e00ff */
[----:B------:R-:W-:Y:S03]  /*5930*/  IMAD.U32 R11, RZ, RZ, UR4 ;  /* 0x00000004ff0b7e24 */ /* 0x000fe6000f8e00ff */
[----:B------:R-:W-:Y:S02]  /*5940*/  @!P1 R2UR UR4, R10 ;  /* 0x000000000a0492ca */ /* 0x000fe400000e0000 */
[----:B------:R-:W-:Y:S11]  /*5950*/  @!P1 R2UR UR5, R11 ;  /* 0x000000000b0592ca */ /* 0x000ff600000e0000 */
[----:B------:R-:W-:Y:S02]  /*5960*/  @!UPT UIADD3 URZ, UPT, UPT, URZ, URZ, URZ ;  /* 0x000000fffffff290 */ /* 0x000fe4000fffe0ff */
[----:B------:R1:W-:Y:S01]  /*5970*/  @!UP0 UTMALDG.3D [UR32], [UR4], desc[UR8] ;  /* 0x00000820040085b4 */ /* 0x0003e20008011000 */
[----:B------:R1:W-:Y:S01]  /*5980*/  @!P1 SYNCS.ARRIVE.TRANS64.RED.A0TR RZ, [UR21+0x160], R0 ;  /* 0x00016000ffff99a7 */ /* 0x0003e20008300415 */
[----:B------:R-:W-:Y:S01]  /*5990*/  SYNCS.ARRIVE.TRANS64.RED.A1T0 RZ, [UR6], RZ ;  /* 0x000000ffffff79a7 */ /* 0x000fe20008100406 */
[----:B------:R-:W3:Y:S02]  /*59a0*/  SYNCS.PHASECHK.TRANS64.TRYWAIT P2, [UR21+0x188], R9 ;  /* 0x00018809ff0075a7 */ /* 0x000ee40008041115 */
[----:B-1-3--:R-:W-:Y:S05]  /*59b0*/  @!P2 BRA `(.L_x_110) ;  /* 0x0000007c0048a947 */ /* 0x00afea0003800000 */
.L_x_230:
[----:B------:R-:W-:Y:S01]  /*59c0*/  @!P1 R2UR UR5, R8 ;  /* 0x00000000080592ca */ /* 0x000fe200000e0000 */
[----:B------:R-:W-:Y:S01]  /*59d0*/  VOTEU.ALL UP0, P1 ;  /* 0x0000000000ff7886 */ /* 0x000fe20000800000 */
[----:B------:R-:W-:Y:S01]  /*59e0*/  @!P1 R2UR UR4, R6 ;  /* 0x00000000060492ca */ /* 0x000fe200000e0000 */
[----:B-1----:R-:W-:Y:S01]  /*59f0*/  @!P1 IMAD.MOV.U32 R0, RZ, RZ, 0x2000 ;  /* 0x00002000ff009424 */ /* 0x002fe200078e00ff */
[----:B------:R-:W-:Y:S01]  /*5a00*/  UMOV UR8, 0x0 ;  /* 0x0000000000087882 */ /* 0x000fe20000000000 */
[----:B------:R-:W-:Y:S01]  /*5a10*/  UMOV UR9, 0x10000000 ;  /* 0x1000000000097882 */ /* 0x000fe20000000000 */
[----:B------:R-:W-:Y:S01]  /*5a20*/  @!UP0 UIADD3 UR26, UPT, UPT, UR34, 0x40, URZ ;  /* 0x00000040221a8890 */ /* 0x000fe2000fffe0ff */
[----:B------:R-:W-:Y:S01]  /*5a30*/  @!P1 IADD3 R8, P0, PT, R16, 0x580, RZ ;  /* 0x0000058010089810 */ /* 0x000fe20007f1e0ff */
[----:B------:R-:W-:Y:S01]  /*5a40*/  @!UP0 UIADD3 UR24, UPT, UPT, UR21, 0x2400, URZ ;  /* 0x0000240015188890 */ /* 0x000fe2000fffe0ff */
[----:B------:R-:W-:Y:S01]  /*5a50*/  VOTEU.ALL UP0, P1 ;  /* 0x0000000000ff7886 */ /* 0x000fe20000800000 */
[----:B------:R-:W-:Y:S01]  /*5a60*/  UMOV UR27, UR35 ;  /* 0x00000023001b7c82 */ /* 0x000fe20008000000 */
[----:B------:R-:W-:Y:S02]  /*5a70*/  UMOV UR28, UR36 ;  /* 0x00000024001c7c82 */ /* 0x000fe40008000000 */
[----:B------:R-:W-:Y:S01]  /*5a80*/  IMAD.U32 R10, RZ, RZ, UR5 ;  /* 0x00000005ff0a7e24 */ /* 0x000fe2000f8e00ff */
[----:B------:R-:W-:Y:S01]  /*5a90*/  UPRMT UR6, UR45, 0x654, UR25 ;  /* 0x000006542d067896 */ /* 0x000fe20008000019 */
[----:B------:R-:W-:Y:S02]  /*5aa0*/  IMAD.U32 R11, RZ, RZ, UR4 ;  /* 0x00000004ff0b7e24 */ /* 0x000fe4000f8e00ff */
[----:B------:R-:W-:Y:S01]  /*5ab0*/  @!P1 IMAD.X R6, RZ, RZ, R17, P0 ;  /* 0x000000ffff069224 */ /* 0x000fe200000e0611 */
        /* <DEDUP_REMOVED lines=8> */
.L_x_232:
[----:B------:R-:W-:Y:S01]  /*5b40*/  @!P1 R2UR UR5, R8 ;  /* 0x00000000080592ca */ /* 0x000fe200000e0000 */
[----:B------:R-:W-:Y:S01]  /*5b50*/  VOTEU.ALL UP0, P1 ;  /* 0x0000000000ff7886 */ /* 0x000fe20000800000 */
[----:B------:R-:W-:Y:S01]  /*5b60*/  @!P1 R2UR UR4, R6 ;  /* 0x00000000060492ca */ /* 0x000fe200000e0000 */
[----:B-1----:R-:W-:Y:S01]  /*5b70*/  @!P1 IMAD.MOV.U32 R0, RZ, RZ, 0x2000 ;  /* 0x00002000ff009424 */ /* 0x002fe200078e00ff */
[----:B------:R-:W-:Y:S01]  /*5b80*/  UMOV UR8, 0x0 ;  /* 0x0000000000087882 */ /* 0x000fe20000000000 */
[----:B------:R-:W-:Y:S01]  /*5b90*/  UMOV UR9, 0x10000000 ;  /* 0x1000000000097882 */ /* 0x000fe20000000000 */
[----:B------:R-:W-:Y:S01]  /*5ba0*/  @!UP0 UIADD3 UR18, UPT, UPT, UR34, 0x80, URZ ;  /* 0x0000008022128890 */ /* 0x000fe2000fffe0ff */
[----:B------:R-:W-:Y:S01]  /*5bb0*/  VIADD R14, R14, 0x1 ;  /* 0x000000010e0e7836 */ /* 0x000fe20000000000 */
[----:B------:R-:W-:Y:S01]  /*5bc0*/  @!UP0 UIADD3 UR16, UPT, UPT, UR21, 0x4400, URZ ;  /* 0x0000440015108890 */ /* 0x000fe2000fffe0ff */
[----:B------:R-:W-:Y:S01]  /*5bd0*/  VOTEU.ALL UP0, P1 ;  /* 0x0000000000ff7886 */ /* 0x000fe20000800000 */
[----:B------:R-:W-:Y:S01]  /*5be0*/  UMOV UR19, UR35 ;  /* 0x0000002300137c82 */ /* 0x000fe20008000000 */
[----:B------:R-:W-:Y:S02]  /*5bf0*/  UMOV UR20, UR36 ;  /* 0x0000002400147c82 */ /* 0x000fe40008000000 */
[----:B------:R-:W-:Y:S01]  /*5c00*/  IMAD.U32 R10, RZ, RZ, UR5 ;  /* 0x00000005ff0a7e24 */ /* 0x000fe2000f8e00ff */
[----:B------:R-:W-:Y:S01]  /*5c10*/  UPRMT UR6, UR45, 0x654, UR17 ;  /* 0x000006542d067896 */ /* 0x000fe20008000011 */
        /* <DEDUP_REMOVED lines=9> */
.L_x_234:
[----:B------:R-:W-:Y:S01]  /*5cb0*/  @!P1 IADD3 R6, P0, PT, R16, 0x580, RZ ;  /* 0x0000058010069810 */ /* 0x000fe20007f1e0ff */
[----:B------:R-:W-:Y:S01]  /*5cc0*/  VOTEU.ALL UP0, P1 ;  /* 0x0000000000ff7886 */ /* 0x000fe20000800000 */
[----:B------:R-:W-:Y:S01]  /*5cd0*/  UMOV UR6, 0x0 ;  /* 0x0000000000067882 */ /* 0x000fe20000000000 */
[----:B------:R-:W-:Y:S01]  /*5ce0*/  UMOV UR7, 0x10000000 ;  /* 0x1000000000077882 */ /* 0x000fe20000000000 */
[----:B------:R-:W-:Y:S01]  /*5cf0*/  @!P1 R2UR UR5, R6 ;  /* 0x00000000060592ca */ /* 0x000fe200000e0000 */
[----:B-1----:R-:W-:Y:S01]  /*5d00*/  @!P1 IMAD.X R0, RZ, RZ, R17, P0 ;  /* 0x000000ffff009224 */ /* 0x002fe200000e0611 */
[----:B------:R-:W-:Y:S01]  /*5d10*/  @!UP0 UIADD3 UR10, UPT, UPT, UR34, 0xc0, URZ ;  /* 0x000000c0220a8890 */ /* 0x000fe2000fffe0ff */
[----:B------:R-:W-:Y:S01]  /*5d20*/  R2UR UR16, R164 ;  /* 0x00000000a41072ca */ /* 0x000fe200000e0000 */
[----:B------:R-:W-:Y:S01]  /*5d30*/  @!UP0 UIADD3 UR8, UPT, UPT, UR21, 0x6400, URZ ;  /* 0x0000640015088890 */ /* 0x000fe2000fffe0ff */
[----:B------:R-:W-:Y:S01]  /*5d40*/  ISETP.NE.AND P0, PT, R14, 0x2, PT ;  /* 0x000000020e00780c */ /* 0x000fe20003f05270 */
[----:B------:R-:W-:Y:S01]  /*5d50*/  @!UP0 UIADD3 UR9, UPT, UPT, UR21, 0x178, URZ ;  /* 0x0000017815098890 */ /* 0x000fe2000fffe0ff */
[----:B------:R-:W-:Y:S01]  /*5d60*/  @!P1 R2UR UR4, R0 ;  /* 0x00000000000492ca */ /* 0x000fe200000e0000 */
[----:B------:R-:W-:Y:S01]  /*5d70*/  VOTEU.ALL UP0, P1 ;  /* 0x0000000000ff7886 */ /* 0x000fe20000800000 */
[----:B------:R-:W-:Y:S01]  /*5d80*/  UMOV UR11, UR35 ;  /* 0x00000023000b7c82 */ /* 0x000fe20008000000 */
[----:B------:R-:W-:Y:S01]  /*5d90*/  UMOV UR12, UR36 ;  /* 0x00000024000c7c82 */ /* 0x000fe20008000000 */
[----:B------:R-:W-:Y:S01]  /*5da0*/  SEL R0, RZ, 0x1, P0 ;  /* 0x00000001ff007807 */ /* 0x000fe20000000000 */
[----:B------:R-:W-:Y:S01]  /*5db0*/  UIADD3 UR20, UPT, UPT, UR13, UR61, URZ ;  /* 0x0000003d0d147290 */ /* 0x000fe2000fffe0ff */
[----:B------:R-:W-:Y:S01]  /*5dc0*/  IMAD.U32 R8, RZ, RZ, UR5 ;  /* 0x00000005ff087e24 */ /* 0x000fe2000f8e00ff */
[----:B------:R-:W-:Y:S01]  /*5dd0*/  LOP3.LUT R15, R15, 0x1, RZ, 0x3c, !PT ;  /* 0x000000010f0f7812 */ /* 0x000fe200078e3cff */
[----:B------:R-:W-:Y:S01]  /*5de0*/  UPLOP3.LUT UP3, UPT, UPT, UPT, UPT, 0x80, 0x8 ;  /* 0x000000000008789c */ /* 0x000fe20003f6f070 */
[----:B------:R-:W-:Y:S01]  /*5df0*/  LOP3.LUT R13, R13, R0, RZ, 0x3c, !PT ;  /* 0x000000000d0d7212 */ /* 0x000fe200078e3cff */
[----:B------:R-:W-:Y:S01]  /*5e00*/  UIADD3 UR16, UPT, UPT, UR14, UR16, URZ ;  /* 0x000000100e107290 */ /* 0x000fe2000fffe0ff */
[----:B------:R-:W-:Y:S01]  /*5e10*/  SEL R14, R14, RZ, P0 ;  /* 0x000000ff0e0e7207 */ /* 0x000fe20000000000 */
[----:B------:R-:W-:Y:S01]  /*5e20*/  UMOV UR36, UR29 ;  /* 0x0000001d00247c82 */ /* 0x000fe20008000000 */
[----:B------:R-:W-:Y:S01]  /*5e30*/  IMAD.U32 R9, RZ, RZ, UR4 ;  /* 0x00000004ff097e24 */ /* 0x000fe2000f8e00ff */
[----:B------:R-:W-:Y:S04]  /*5e40*/  @!P1 R2UR UR4, R8 ;  /* 0x00000000080492ca */ /* 0x000fe800000e0000 */
[----:B------:R-:W-:Y:S11]  /*5e50*/  @!P1 R2UR UR5, R9 ;  /* 0x00000000090592ca */ /* 0x000ff600000e0000 */
[----:B------:R-:W-:Y:S02]  /*5e60*/  @!UPT UIADD3 URZ, UPT, UPT, URZ, URZ, URZ ;  /* 0x000000fffffff290 */ /* 0x000fe4000fffe0ff */
[----:B------:R3:W-:Y:S01]  /*5e70*/  @!UP0 UTMALDG.3D [UR8], [UR4], desc[UR6] ;  /* 0x00000608040085b4 */ /* 0x0007e20008011000 */
[----:B------:R3:W-:Y:S01]  /*5e80*/  @!P1 SYNCS.ARRIVE.TRANS64.RED.A0TR RZ, [UR21+0x178], R7 ;  /* 0x00017807ffff99a7 */ /* 0x0007e20008300415 */
[----:B------:R-:W-:Y:S01]  /*5e90*/  SYNCS.ARRIVE.TRANS64.RED.A1T0 RZ, [UR37], RZ ;  /* 0x000000ffffff79a7 */ /* 0x000fe20008100425 */
[----:B------:R-:W-:Y:S05]  /*5ea0*/  BRA.U UP1, `(.L_x_113) ;  /* 0xfffffff101687547 */ /* 0x000fea000b83ffff */
[----:B------:R-:W-:-:S04]  /*5eb0*/  SHF.L.U32 R3, R15, 0x1f, RZ ;  /* 0x0000001f0f037819 */ /* 0x000fc800000006ff */
[----:B------:R-:W1:Y:S02]  /*5ec0*/  SYNCS.PHASECHK.TRANS64.TRYWAIT P0, [UR21+0x180], R3 ;  /* 0x00018003ff0075a7 */ /* 0x000e640008001115 */
[----:B-1----:R-:W-:Y:S05]  /*5ed0*/  @!P0 BRA `(.L_x_114) ;  /* 0x0000007800488947 */ /* 0x002fea0003800000 */
.L_x_236:
[----:B------:R-:W4:Y:S02]  /*5ee0*/  SYNCS.PHASECHK.TRANS64.TRYWAIT P0, [UR21+0x188], R3 ;  /* 0x00018803ff0075a7 */ /* 0x000f240008001115 */
[----:B----4-:R-:W-:Y:S05]  /*5ef0*/  @!P0 BRA `(.L_x_115) ;  /* 0x0000007800588947 */ /* 0x010fea0003800000 */
.L_x_238:
[----:B------:R-:W4:Y:S02]  /*5f00*/  SYNCS.PHASECHK.TRANS64.TRYWAIT P0, [UR21+0x190], R3 ;  /* 0x00019003ff0075a7 */ /* 0x000f240008001115 */
[----:B----4-:R-:W-:Y:S05]  /*5f10*/  @!P0 BRA `(.L_x_116) ;  /* 0x0000007800688947 */ /* 0x010fea0003800000 */
.L_x_240:
[----:B-1----:R-:W-:-:S07]  /*5f20*/  MOV R0, UR21 ;  /* 0x0000001500007c02 */ /* 0x002fce0008000f00 */
.L_x_117:
[----:B-1----:R-:W-:-:S04]  /*5f30*/  SHF.L.U32 R3, R15, 0x1f, RZ ;  /* 0x0000001f0f037819 */ /* 0x002fc800000006ff */
[----:B------:R1:W4:Y:S03]  /*5f40*/  SYNCS.PHASECHK.TRANS64.TRYWAIT P0, [R0+URZ+0x198], R3 ;  /* 0x00019803000075a7 */ /* 0x00032600080011ff */
[----:B----4-:R-:W-:Y:S05]  /*5f50*/  @!P0 NANOSLEEP.SYNCS 0x989680 ;  /* 0x009896800000895d */ /* 0x010fea0003900000 */
[----:B------:R-:W4:Y:S02]  /*5f60*/  @!P0 SYNCS.PHASECHK.TRANS64 P0, [R0+URZ+0x198], R3 ;  /* 0x00019803000085a7 */ /* 0x000f2400080010ff */
[----:B--234-:R-:W-:Y:S05]  /*5f70*/  @P0 EXIT ;  /* 0x000000000000094d */ /* 0x01cfea0003800000 */
[----:B------:R-:W-:Y:S05]  /*5f80*/  BRA `(.L_x_117) ;  /* 0xfffffffc00e87947 */ /* 0x000fea000383ffff */
.L_x_102:
[----:B------:R-:W-:-:S06]  /*5f90*/  UISETP.GE.AND UP0, UPT, UR17, 0x4, UPT ;  /* 0x000000041100788c */ /* 0x000fcc000bf06270 */
[----:B------:R-:W-:-:S13]  /*5fa0*/  PLOP3.LUT P0, PT, PT, PT, UP0, 0x80, 0x8 ;  /* 0x000000000008781c */ /* 0x000fda0003f0f008 */
[----:B-1----:R-:W-:Y:S05]  /*5fb0*/  @!P0 EXIT ;  /* 0x000000000000894d */ /* 0x002fea0003800000 */
[----:B------:R-:W-:Y:S01]  /*5fc0*/  BAR.SYNC.DEFER_BLOCKING 0x6, 0xa0 ;  /* 0x0182800000007b1d */ /* 0x000fe20000010000 */
[C---:B------:R-:W-:Y:S01]  /*5fd0*/  IMAD.SHL.U32 R4, R174.reuse, 0x40, RZ ;  /* 0x00000040ae047824 */ /* 0x040fe200078e00ff */
[C---:B------:R-:W-:Y:S01]  /*5fe0*/  LOP3.LUT R178, R174.reuse, 0x60, RZ, 0xc0, !PT ;  /* 0x00000060aeb27812 */ /* 0x040fe200078ec0ff */
[C---:B------:R-:W-:Y:S01]  /*5ff0*/  IMAD.SHL.U32 R137, R174.reuse, 0x8, RZ ;  /* 0x00000008ae897824 */ /* 0x040fe200078e00ff */
[C---:B------:R-:W-:Y:S01]  /*6000*/  LOP3.LUT R176, R174.reuse, 0x2, RZ, 0xc0, !PT ;  /* 0x00000002aeb07812 */ /* 0x040fe200078ec0ff */
[----:B------:R-:W-:Y:S01]  /*6010*/  IMAD.U32 R69, R174, 0x10000, RZ ;  /* 0x00010000ae457824 */ /* 0x000fe200078e00ff */
[----:B------:R-:W-:Y:S02]  /*6020*/  UMOV UR44, 0x400 ;  /* 0x00000400002c7882 */ /* 0x000fe40000000000 */
[----:B------:R-:W1:Y:S01]  /*6030*/  LDC.64 R158, c[0x0][0x888] ;  /* 0x00022200ff9e7b82 */ /* 0x000e620000000a00 */
[----:B------:R-:W-:Y:S01]  /*6040*/  ULEA UR44, UR45, UR44, 0x18 ;  /* 0x0000002c2d2c7291 */ /* 0x000fe2000f8ec0ff */
[----:B------:R-:W-:Y:S01]  /*6050*/  LOP3.LUT R6, R4, 0x180, RZ, 0xc0, !PT ;  /* 0x0000018004067812 */ /* 0x000fe200078ec0ff */
[----:B------:R-:W-:Y:S01]  /*6060*/  HFMA2 R68, -RZ, RZ, 0, 0 ;  /* 0x00000000ff447431 */ /* 0x000fe200000001ff */
[----:B------:R-:W-:Y:S01]  /*6070*/  LOP3.LUT R69, R69, 0x600000, RZ, 0xc0, !PT ;  /* 0x0060000045457812 */ /* 0x000fe200078ec0ff */
[----:B------:R-:W-:Y:S01]  /*6080*/  UIADD3 UR4, UPT, UPT, UR44, 0x8400, URZ ;  /* 0x000084002c047890 */ /* 0x000fe2000fffe0ff */
[----:B------:R-:W-:Y:S01]  /*6090*/  LOP3.LUT R137, R6, 0x30, R137, 0xf8, !PT ;  /* 0x0000003006897812 */ /* 0x000fe200078ef889 */
[----:B------:R-:W-:Y:S01]  /*60a0*/  IMAD.MOV.U32 R172, RZ, RZ, RZ ;  /* 0x000000ffffac7224 */ /* 0x000fe200078e00ff */
[----:B------:R-:W2:Y:S01]  /*60b0*/  LDC.64 R160, c[0x0][0x890] ;  /* 0x00022400ffa07b82 */ /* 0x000ea20000000a00 */
[----:B------:R-:W-:Y:S01]  /*60c0*/  LOP3.LUT R174, R174, 0x4, RZ, 0xc0, !PT ;  /* 0x00000004aeae7812 */ /* 0x000fe200078ec0ff */
[----:B------:R-:W-:Y:S01]  /*60d0*/  IMAD.MOV.U32 R166, RZ, RZ, RZ ;  /* 0x000000ffffa67224 */ /* 0x000fe200078e00ff */
[----:B------:R-:W-:-:S02]  /*60e0*/  LOP3.LUT R137, R137, 0x1e40, R4, 0xf8, !PT ;  /* 0x00001e4089897812 */ /* 0x000fc400078ef804 */
[----:B------:R-:W-:Y:S01]  /*60f0*/  CS2R R170, SRZ ;  /* 0x0000000000aa7805 */ /* 0x000fe2000001ff00 */
[----:B------:R-:W-:Y:S01]  /*6100*/  IMAD.MOV.U32 R169, RZ, RZ, RZ ;  /* 0x000000ffffa97224 */ /* 0x000fe200078e00ff */
[----:B------:R-:W-:Y:S01]  /*6110*/  IADD3 R173, PT, PT, -R174, 0x2, RZ ;  /* 0x00000002aead7810 */ /* 0x000fe20007ffe1ff */
[----:B------:R-:W-:Y:S01]  /*6120*/  IMAD.MOV R168, RZ, RZ, -R176 ;  /* 0x000000ffffa87224 */ /* 0x000fe200078e0ab0 */
[----:B------:R-:W3:Y:S01]  /*6130*/  LDC.64 R156, c[0x0][0x8b0] ;  /* 0x00022c00ff9c7b82 */ /* 0x000ee20000000a00 */
[----:B------:R-:W4:Y:S01]  /*6140*/  LDS R0, [UR44+0x240] ;  /* 0x0002402cff007984 */ /* 0x000f220008000800 */
[----:B------:R-:W-:Y:S01]  /*6150*/  IADD3 R175, PT, PT, R137, UR44, RZ ;  /* 0x0000002c89af7c10 */ /* 0x000fe2000fffe0ff */
[----:B------:R-:W-:Y:S01]  /*6160*/  IMAD.MOV R167, RZ, RZ, -R174 ;  /* 0x000000ffffa77224 */ /* 0x000fe200078e0aae */
[----:B------:R-:W-:Y:S01]  /*6170*/  MOV R177, UR4 ;  /* 0x0000000400b17c02 */ /* 0x000fe20008000f00 */
[----:B------:R-:W1:Y:S02]  /*6180*/  LDCU UR58, c[0x0][0x370] ;  /* 0x00006e00ff3a77ac */ /* 0x000e640008000800 */
[----:B------:R-:W-:Y:S01]  /*6190*/  VIADD R175, R175, 0x400 ;  /* 0x00000400afaf7836 */ /* 0x000fe20000000000 */
[----:B------:R-:W1:Y:S01]  /*61a0*/  LDC.64 R138, c[0x0][0x8a8] ;  /* 0x00022a00ff8a7b82 */ /* 0x000e620000000a00 */
[----:B------:R-:W1:Y:S01]  /*61b0*/  LDCU.64 UR62, c[0x0][0x348] ;  /* 0x00006900ff3e77ac */ /* 0x000e620008000a00 */
[----:B------:R-:W1:Y:S01]  /*61c0*/  LDCU UR43, c[0x0][0xb0c] ;  /* 0x00016180ff2b77ac */ /* 0x000e620008000800 */
[----:B------:R-:W1:Y:S01]  /*61d0*/  LDCU UR39, c[0x0][0xb30] ;  /* 0x00016600ff2777ac */ /* 0x000e620008000800 */
[----:B------:R-:W1:Y:S01]  /*61e0*/  LDCU.64 UR56, c[0x0][0x888] ;  /* 0x00011100ff3877ac */ /* 0x000e620008000a00 */
[----:B------:R-:W1:Y:S01]  /*61f0*/  LDCU.64 UR40, c[0x0][0xb28] ;  /* 0x00016500ff2877ac */ /* 0x000e620008000a00 */
[----:B------:R-:W1:Y:S01]  /*6200*/  LDCU.128 UR52, c[0x0][0xb10] ;  /* 0x00016200ff3477ac */ /* 0x000e620008000c00 */
[----:B------:R-:W1:Y:S01]  /*6210*/  LDCU UR47, c[0x0][0x374] ;  /* 0x00006e80ff2f77ac */ /* 0x000e620008000800 */
[----:B------:R-:W-:Y:S01]  /*6220*/  UIADD3 UR60, UPT, UPT, UR44, 0x400, URZ ;  /* 0x000004002c3c7890 */ /* 0x000fe2000fffe0ff */
[----:B--2-4-:R-:W-:-:S11]  /*6230*/  IMAD.IADD R69, R0, 0x1, R69 ;  /* 0x0000000100457824 */ /* 0x014fd600078e0245 */
.L_x_162:
[C---:B------:R-:W-:Y:S02]  /*6240*/  LEA R3, R166.reuse, UR44, 0x3 ;  /* 0x0000002ca6037c11 */ /* 0x040fe4000f8e18ff */
[----:B------:R-:W-:Y:S02]  /*6250*/  SHF.L.U32 R0, R171, 0x1f, RZ ;  /* 0x0000001fab007819 */ /* 0x000fe400000006ff */
[----:B------:R-:W-:Y:S02]  /*6260*/  LEA R5, R166, UR44, 0x4 ;  /* 0x0000002ca6057c11 */ /* 0x000fe4000f8e20ff */
[----:B------:R-:W2:Y:S02]  /*6270*/  SYNCS.PHASECHK.TRANS64.TRYWAIT P0, [R3+URZ+0x1b0], R0 ;  /* 0x0001b000030075a7 */ /* 0x000ea400080011ff */
[----:B-12---:R-:W-:Y:S05]  /*6280*/  @!P0 BRA `(.L_x_118) ;  /* 0x0000007400a48947 */ /* 0x006fea0003800000 */
.L_x_241:
[----:B------:R-:W4:Y:S01]  /*6290*/  LDS.128 R4, [R5+0x220] ;  /* 0x0002200005047984 */ /* 0x000f220000000c00 */
[----:B------:R-:W-:Y:S01]  /*62a0*/  UISETP.GE.AND UP0, UPT, UR42, 0x1, UPT ;  /* 0x000000012a00788c */ /* 0x000fe2000bf06270 */
[----:B------:R-:W-:Y:S01]  /*62b0*/  @!PT LDS RZ, [RZ] ;  /* 0x00000000fffff984 */ /* 0x000fe20000000800 */
[----:B------:R-:W-:Y:S01]  /*62c0*/  @!PT LDS RZ, [RZ] ;  /* 0x00000000fffff984 */ /* 0x000fe20000000800 */
[----:B------:R-:W-:Y:S01]  /*62d0*/  @!PT LDS RZ, [RZ] ;  /* 0x00000000fffff984 */ /* 0x000fe20000000800 */
[----:B------:R-:W-:Y:S01]  /*62e0*/  @!PT LDS RZ, [RZ] ;  /* 0x00000000fffff984 */ /* 0x000fe20000000800 */
[----:B------:R1:W-:Y:S06]  /*62f0*/  MEMBAR.ALL.CTA ;  /* 0x0000000000007992 */ /* 0x0003ec0000008000 */
[----:B-1----:R-:W1:Y:S01]  /*6300*/  FENCE.VIEW.ASYNC.S ;  /* 0x00000000000073c6 */ /* 0x002e620000000000 */
[----:B----4-:R-:W-:Y:S11]  /*6310*/  LOP3.LUT P0, RZ, R6, 0x1, RZ, 0xc0, !PT ;  /* 0x0000000106ff7812 */ /* 0x010ff6000780c0ff */
[----:B------:R-:W-:Y:S02]  /*6320*/  @!UPT UIADD3 URZ, UPT, UPT, URZ, URZ, URZ ;  /* 0x000000fffffff290 */ /* 0x000fe4000fffe0ff */
[----:B-1----:R-:W-:Y:S01]  /*6330*/  VOTEU.ANY UP1, P0 ;  /* 0x0000000000ff7886 */ /* 0x002fe20000020100 */
[----:B------:R-:W-:Y:S01]  /*6340*/  PLOP3.LUT P0, PT, PT, PT, UP1, 0x80, 0x8 ;  /* 0x000000000008781c */ /* 0x000fe20003f0f018 */
[----:B------:R-:W-:Y:S11]  /*6350*/  UP2UR UR46, UPR, URZ, 0x2 ;  /* 0x00000002ff2e7883 */ /* 0x000ff60008000000 */
[----:B------:R-:W-:Y:S01]  /*6360*/  @!UPT UIADD3 URZ, UPT, UPT, URZ, URZ, URZ ;  /* 0x000000fffffff290 */ /* 0x000fe2000fffe0ff */
[----:B--2---:R-:W-:Y:S02]  /*6370*/  @P0 SHF.R.U32.HI R0, RZ, 0x10, R5 ;  /* 0x00000010ff000819 */ /* 0x004fe40000011605 */
        /* <DEDUP_REMOVED lines=12> */
[----:B------:R-:W2:Y:S01]  /*6440*/  LDCU UR12, c[0x0][0xb20] ;  /* 0x00016400ff0c77ac */ /* 0x000ea20008000800 */
[----:B------:R-:W-:Y:S02]  /*6450*/  UIMAD.WIDE.U32 UR4, UR47, UR55, URZ ;  /* 0x000000372f0472a5 */ /* 0x000fe4000f8e00ff */
[----:B------:R-:W-:Y:S02]  /*6460*/  UIMAD.WIDE.U32 UR6, UR58, UR52, URZ ;  /* 0x000000343a0672a5 */ /* 0x000fe4000f8e00ff */
[----:B------:R-:W-:Y:S02]  /*6470*/  UISETP.NE.AND UP0, UPT, UR54, 0x1, UPT ;  /* 0x000000013600788c */ /* 0x000fe4000bf05270 */
[----:B------:R-:W-:Y:S02]  /*6480*/  UIMAD.WIDE.U32 UR8, UR37, UR55, URZ ;  /* 0x00000037250872a5 */ /* 0x000fe4000f8e00ff */
[----:B------:R-:W-:Y:S02]  /*6490*/  UIMAD.WIDE.U32 UR10, UR38, UR52, URZ ;  /* 0x00000034260a72a5 */ /* 0x000fe4000f8e00ff */
[----:B------:R-:W-:Y:S02]  /*64a0*/  UISETP.NE.AND UP1, UPT, UR43, 0x1, UPT ;  /* 0x000000012b00788c */ /* 0x000fe4000bf25270 */
[----:B------:R-:W-:Y:S01]  /*64b0*/  UISETP.NE.AND UP2, UPT, UR42, 0x1, UPT ;  /* 0x000000012a00788c */ /* 0x000fe2000bf45270 */
[----:B------:R-:W-:Y:S02]  /*64c0*/  UMOV UR4, UR5 ;  /* 0x0000000500047c82 */ /* 0x000fe40008000000 */
[----:B--2---:R-:W-:Y:S03]  /*64d0*/  USHF.R.U32.HI UR5, URZ, UR12, UR4 ;  /* 0x0000000cff057299 */ /* 0x004fe60008011604 */
[----:B------:R-:W-:Y:S02]  /*64e0*/  UMOV UR4, UR7 ;  /* 0x0000000700047c82 */ /* 0x000fe40008000000 */
[----:B------:R-:W-:Y:S02]  /*64f0*/  USHF.R.U32.HI UR7, URZ, UR53, UR4 ;  /* 0x00000035ff077299 */ /* 0x000fe40008011604 */
[----:B------:R-:W-:Y:S02]  /*6500*/  USEL UR4, UR47, UR5, !UP0 ;  /* 0x000000052f047287 */ /* 0x000fe4000c000000 */
[----:B------:R-:W-:Y:S01]  /*6510*/  USEL UR7, UR58, UR7, !UP1 ;  /* 0x000000073a077287 */ /* 0x000fe2000c800000 */
[----:B------:R-:W-:Y:S01]  /*6520*/  UMOV UR5, UR9 ;  /* 0x0000000900057c82 */ /* 0x000fe20008000000 */
[----:B------:R-:W-:Y:S02]  /*6530*/  UIMAD.WIDE.U32 UR8, UR4, UR40, URZ ;  /* 0x00000028040872a5 */ /* 0x000fe4000f8e00ff */
[----:B------:R-:W-:Y:S03]  /*6540*/  USHF.R.U32.HI UR6, URZ, UR12, UR5 ;  /* 0x0000000cff067299 */ /* 0x000fe60008011605 */
[----:B------:R-:W-:Y:S01]  /*6550*/  UMOV UR5, UR11 ;  /* 0x0000000b00057c82 */ /* 0x000fe20008000000 */
[----:B------:R-:W-:Y:S02]  /*6560*/  UIMAD.WIDE.U32 UR10, UR7, UR40, URZ ;  /* 0x00000028070a72a5 */ /* 0x000fe4000f8e00ff */
[----:B------:R-:W-:Y:S02]  /*6570*/  USHF.R.U32.HI UR12, URZ, UR53, UR5 ;  /* 0x00000035ff0c7299 */ /* 0x000fe40008011605 */
[----:B------:R-:W-:Y:S01]  /*6580*/  USEL UR6, UR37, UR6, !UP0 ;  /* 0x0000000625067287 */ /* 0x000fe2000c000000 */
[----:B------:R-:W-:Y:S02]  /*6590*/  UMOV UR5, UR9 ;  /* 0x0000000900057c82 */ /* 0x000fe40008000000 */
[----:B------:R-:W-:Y:S01]  /*65a0*/  UMOV UR10, UR11 ;  /* 0x0000000b000a7c82 */ /* 0x000fe20008000000 */
[----:B------:R-:W-:Y:S02]  /*65b0*/  @UP2 USHF.R.U32.HI UR4, URZ, UR41, UR5 ;  /* 0x00000029ff042299 */ /* 0x000fe40008011605 */
[----:B------:R-:W-:Y:S02]  /*65c0*/  @UP2 USHF.R.U32.HI UR7, URZ, UR41, UR10 ;  /* 0x00000029ff072299 */ /* 0x000fe4000801160a */
[----:B------:R-:W-:Y:S02]  /*65d0*/  UIMAD UR4, UR42, UR4, URZ ;  /* 0x000000042a0472a4 */ /* 0x000fe4000f8e02ff */
        /* <DEDUP_REMOVED lines=8> */
[----:B------:R-:W-:Y:S02]  /*6660*/  USEL UR11, UR6, UR4, !UP2 ;  /* 0x00000004060b7287 */ /* 0x000fe4000d000000 */
[----:B------:R-:W-:Y:S02]  /*6670*/  UIADD3 UR8, UPT, UPT, -UR5, URZ, URZ ;  /* 0x000000ff05087290 */ /* 0x000fe4000fffe1ff */
[----:B------:R-:W-:Y:S01]  /*6680*/  UIADD3 UR10, UPT, UPT, -UR11, URZ, URZ ;  /* 0x000000ff0b0a7290 */ /* 0x000fe2000fffe1ff */
[----:B------:R-:W-:Y:S01]  /*6690*/  @!UP0 UMOV UR4, UR9 ;  /* 0x0000000900048c82 */ /* 0x000fe20008000000 */
[----:B------:R-:W-:Y:S02]  /*66a0*/  UIADD3 UR9, UPT, UPT, -UR6, URZ, URZ ;  /* 0x000000ff06097290 */ /* 0x000fe4000fffe1ff */
[----:B------:R-:W-:Y:S02]  /*66b0*/  @!UP0 USHF.R.U32.HI UR4, URZ, UR41, UR4 ;  /* 0x00000029ff048299 */ /* 0x000fe40008011604 */
[----:B------:R-:W-:Y:S02]  /*66c0*/  UIMAD UR10, UR42, UR10, UR6 ;  /* 0x0000000a2a0a72a4 */ /* 0x000fe4000f8e0206 */
[----:B------:R-:W-:Y:S04]  /*66d0*/  @!UP0 USEL UR4, UR5, UR4, !UP2 ;  /* 0x0000000405048287 */ /* 0x000fe8000d000000 */
[----:B------:R-:W-:Y:S02]  /*66e0*/  @!UP0 UIMAD UR10, UR7, UR10, UR4 ;  /* 0x0000000a070a82a4 */ /* 0x000fe4000f8e0204 */
[----:B------:R-:W-:Y:S02]  /*66f0*/  @!UP0 UIADD3 UR11, UPT, UPT, UR11, -UR4, URZ ;  /* 0x800000040b0b8290 */ /* 0x000fe4000fffe0ff */
[----:B------:R-:W-:Y:S02]  /*6700*/  UIMAD UR7, UR43, UR8, UR38 ;  /* 0x000000082b0772a4 */ /* 0x000fe4000f8e0226 */
[----:B------:R-:W-:Y:S02]  /*6710*/  @!UP0 UIMAD UR6, UR11, UR42, UR5 ;  /* 0x0000002a0b0682a4 */ /* 0x000fe4000f8e0205 */
[----:B------:R-:W-:Y:S01]  /*6720*/  UIMAD UR4, UR54, UR9, UR37 ;  /* 0x00000009360472a4 */ /* 0x000fe2000f8e0225 */
[----:B------:R-:W-:Y:S02]  /*6730*/  @!UP0 UMOV UR5, UR10 ;  /* 0x0000000a00058c82 */ /* 0x000fe40008000000 */
[----:B------:R-:W-:Y:S02]  /*6740*/  UIMAD UR38, UR5, UR43, UR7 ;  /* 0x0000002b052672a4 */ /* 0x000fe4000f8e0207 */
[----:B------:R-:W-:Y:S11]  /*6750*/  UIMAD UR37, UR6, UR54, UR4 ;  /* 0x00000036062572a4 */ /* 0x000ff6000f8e0204 */
[----:B------:R-:W-:Y:S01]  /*6760*/  @!UPT UIADD3 URZ, UPT, UPT, URZ, URZ, URZ ;  /* 0x000000fffffff290 */ /* 0x000fe2000fffe0ff */
.L_x_119:
[----:B------:R-:W-:Y:S01]  /*6770*/  UISETP.NE.AND UP0, UPT, UR39, 0x1, UPT ;  /* 0x000000012700788c */ /* 0x000fe2000bf05270 */
[----:B------:R-:W-:Y:S01]  /*6780*/  IADD3 R166, PT, PT, R166, 0x1, RZ ;  /* 0x00000001a6a67810 */ /* 0x000fe20007ffe0ff */
[----:B------:R-:W-:Y:S02]  /*6790*/  USHF.L.U32 UR50, UR16, 0x7, URZ ;  /* 0x0000000710327899 */ /* 0x000fe400080006ff */
[----:B------:R-:W-:Y:S07]  /*67a0*/  USHF.L.U32 UR49, UR20, 0x8, URZ ;  /* 0x0000000814317899 */ /* 0x000fee00080006ff */
[----:B------:R-:W2:Y:S01]  /*67b0*/  @!UP0 LDCU.128 UR12, c[0x0][0xb10] ;  /* 0x00016200ff0c87ac */ /* 0x000ea20008000c00 */
[----:B------:R-:W4:Y:S01]  /*67c0*/  @!UP0 LDCU UR5, c[0x0][0xb0c] ;  /* 0x00016180ff0587ac */ /* 0x000f220008000800 */
[----:B------:R-:W3:Y:S01]  /*67d0*/  @!UP0 LDCU UR10, c[0x0][0xb20] ;  /* 0x00016400ff0a87ac */ /* 0x000ee20008000800 */
[----:B--2---:R-:W-:Y:S02]  /*67e0*/  UIMAD.WIDE.U32 UR8, UR38, UR12, URZ ;  /* 0x0000000c260872a5 */ /* 0x004fe4000f8e00ff */
[----:B------:R-:W-:Y:S02]  /*67f0*/  UIMAD.WIDE.U32 UR6, UR37, UR15, URZ ;  /* 0x0000000f250672a5 */ /* 0x000fe4000f8e00ff */
[----:B------:R-:W-:Y:S03]  /*6800*/  @!UP0 UISETP.NE.AND UP1, UPT, UR14, 0x1, UPT ;  /* 0x000000010e00888c */ /* 0x000fe6000bf25270 */
[----:B------:R-:W-:Y:S01]  /*6810*/  @!UP0 UMOV UR4, UR9 ;  /* 0x0000000900048c82 */ /* 0x000fe20008000000 */
[----:B----4-:R-:W-:Y:S02]  /*6820*/  @!UP0 UISETP.NE.AND UP2, UPT, UR5, 0x1, UPT ;  /* 0x000000010500888c */ /* 0x010fe4000bf45270 */
[----:B------:R-:W-:Y:S01]  /*6830*/  @!UP0 USHF.R.U32.HI UR4, URZ, UR13, UR4 ;  /* 0x0000000dff048299 */ /* 0x000fe20008011604 */
[----:B------:R-:W-:Y:S02]  /*6840*/  @!UP0 UMOV UR6, UR7 ;  /* 0x0000000700068c82 */ /* 0x000fe40008000000 */
[----:B---3--:R-:W-:Y:S02]  /*6850*/  @!UP0 USHF.R.U32.HI UR6, URZ, UR10, UR6 ;  /* 0x0000000aff068299 */ /* 0x008fe40008011606 */
[----:B------:R-:W-:Y:S02]  /*6860*/  @!UP0 USEL UR7, UR38, UR4, !UP2 ;  /* 0x0000000426078287 */ /* 0x000fe4000d000000 */
[----:B------:R-:W-:Y:S04]  /*6870*/  @!UP0 USEL UR6, UR37, UR6, !UP1 ;  /* 0x0000000625068287 */ /* 0x000fe8000c800000 */
[----:B------:R-:W-:Y:S02]  /*6880*/  @!UP0 UIADD3 UR4, UPT, UPT, -UR7, UR6, URZ ;  /* 0x0000000607048290 */ /* 0x000fe4000fffe1ff */
[----:B------:R-:W-:Y:S02]  /*6890*/  @!UP0 UIADD3 UR6, UPT, UPT, UR7, -UR6, URZ ;  /* 0x8000000607068290 */ /* 0x000fe4000fffe0ff */
[----:B------:R-:W-:Y:S02]  /*68a0*/  @!UP0 UIMAD UR38, UR4, UR5, UR38 ;  /* 0x00000005042682a4 */ /* 0x000fe4000f8e0226 */
[----:B------:R-:W-:Y:S02]  /*68b0*/  @!UP0 UIMAD UR37, UR6, UR14, UR37 ;  /* 0x0000000e062582a4 */ /* 0x000fe4000f8e0225 */
[----:B------:R-:W-:Y:S09]  /*68c0*/  ULOP3.LUT UP0, URZ, UR60, 0x1b0, URZ, 0xc0, !UPT ;  /* 0x000001b03cff7892 */ /* 0x000ff2000f80c0ff */
[----:B------:R-:W-:Y:S05]  /*68d0*/  BRA.U !UP0, `(.L_x_120) ;  /* 0x0000000108407547 */ /* 0x000fea000b800000 */
[----:B------:R-:W2:Y:S01]  /*68e0*/  LDCU.64 UR8, c[0x4][0x88] ;  /* 0x01001100ff0877ac */ /* 0x000ea20008000a00 */
[----:B------:R-:W-:Y:S01]  /*68f0*/  MOV R3, 0x0 ;  /* 0x0000000000037802 */ /* 0x000fe20000000f00 */
[----:B------:R-:W-:Y:S02]  /*6900*/  HFMA2 R12, -RZ, RZ, 0, 5.9604644775390625e-08 ;  /* 0x00000001ff0c7431 */ /* 0x000fe400000001ff */
[----:B------:R-:W-:Y:S02]  /*6910*/  IMAD.MOV.U32 R8, RZ, RZ, 0x70 ;  /* 0x00000070ff087424 */ /* 0x000fe400078e00ff */
[----:B------:R-:W-:Y:S01]  /*6920*/  IMAD.MOV.U32 R13, RZ, RZ, RZ ;  /* 0x000000ffff0d7224 */ /* 0x000fe200078e00ff */
[----:B------:R-:W3:Y:S01]  /*6930*/  LDCU.64 UR6, c[0x4][0x90] ;  /* 0x01001200ff0677ac */ /* 0x000ee20008000a00 */
[----:B------:R-:W4:Y:S01]  /*6940*/  LDC.64 R2, c[0x4][R3] ;  /* 0x0100000003027b82 */ /* 0x000f220000000a00 */
[----:B------:R-:W1:Y:S01]  /*6950*/  LDCU.64 UR4, c[0x4][0x8] ;  /* 0x01000100ff0477ac */ /* 0x000e620008000a00 */
[----:B--2---:R-:W-:Y:S01]  /*6960*/  MOV R5, UR9 ;  /* 0x0000000900057c02 */ /* 0x004fe20008000f00 */
[----:B------:R-:W-:Y:S01]  /*6970*/  IMAD.U32 R4, RZ, RZ, UR8 ;  /* 0x00000008ff047e24 */ /* 0x000fe2000f8e00ff */
[----:B---3--:R-:W-:Y:S01]  /*6980*/  MOV R7, UR7 ;  /* 0x0000000700077c02 */ /* 0x008fe20008000f00 */
[----:B------:R-:W-:Y:S01]  /*6990*/  IMAD.U32 R6, RZ, RZ, UR6 ;  /* 0x00000006ff067e24 */ /* 0x000fe2000f8e00ff */
[----:B-1----:R-:W-:Y:S01]  /*69a0*/  MOV R11, UR5 ;  /* 0x00000005000b7c02 */ /* 0x002fe20008000f00 */
[----:B------:R-:W-:Y:S02]  /*69b0*/  IMAD.U32 R10, RZ, RZ, UR4 ;  /* 0x00000004ff0a7e24 */ /* 0x000fe4000f8e00ff */
[----:B------:R-:W-:Y:S07]  /*69c0*/  LEPC R20, `(.L_x_120) ;  /* 0x000000001014794e */ /* 0x000fee0000000000 */
[----:B----45:R-:W-:Y:S05]  /*69d0*/  CALL.ABS.NOINC R2 ;  /* 0x0000000002007343 */ /* 0x030fea0003c00000 */
.L_x_120:
[----:B------:R-:W-:Y:S01]  /*69e0*/  LOP3.LUT P0, RZ, R177, 0x1b0, RZ, 0xc0, !PT ;  /* 0x000001b0b1ff7812 */ /* 0x000fe2000780c0ff */
[----:B------:R-:W-:Y:S11]  /*69f0*/  BSSY.RECONVERGENT B6, `(.L_x_121) ;  /* 0x0000013000067945 */ /* 0x000ff60003800200 */
[----:B------:R-:W-:Y:S01]  /*6a00*/  @!UPT UIADD3 URZ, UPT, UPT, URZ, URZ, URZ ;  /* 0x000000fffffff290 */ /* 0x000fe2000fffe0ff */
[----:B------:R-:W-:Y:S05]  /*6a10*/  @!P0 BRA `(.L_x_122) ;  /* 0x0000000000408947 */ /* 0x000fea0003800000 */
        /* <DEDUP_REMOVED lines=16> */
.L_x_122:
[----:B------:R-:W-:Y:S05]  /*6b20*/  BSYNC.RECONVERGENT B6 ;  /* 0x0000000000067941 */ /* 0x000fea0003800200 */
.L_x_121:
[----:B------:R-:W-:Y:S02]  /*6b30*/  ISETP.NE.U32.AND P0, PT, RZ, UR56, PT ;  /* 0x00000038ff007c0c */ /* 0x000fe4000bf05070 */
[C---:B------:R-:W-:Y:S02]  /*6b40*/  ISETP.NE.U32.AND P4, PT, R160.reuse, RZ, PT ;  /* 0x000000ffa000720c */ /* 0x040fe40003f85070 */
[----:B------:R-:W-:Y:S02]  /*6b50*/  ISETP.NE.U32.AND P1, PT, R160, RZ, PT ;  /* 0x000000ffa000720c */ /* 0x000fe40003f25070 */
[----:B------:R-:W-:Y:S02]  /*6b60*/  ISETP.NE.AND.EX P0, PT, RZ, UR57, PT, P0 ;  /* 0x00000039ff007c0c */ /* 0x000fe4000bf05300 */
[C---:B------:R-:W-:Y:S02]  /*6b70*/  ISETP.NE.AND.EX P4, PT, R161.reuse, RZ, PT, P4 ;  /* 0x000000ffa100720c */ /* 0x040fe40003f85340 */
[----:B------:R-:W-:Y:S02]  /*6b80*/  ISETP.NE.AND.EX P1, PT, R161, RZ, P0, P1 ;  /* 0x000000ffa100720c */ /* 0x000fe40000725310 */
[----:B------:R-:W-:Y:S02]  /*6b90*/  ISETP.NE.U32.AND P5, PT, R156, RZ, PT ;  /* 0x000000ff9c00720c */ /* 0x000fe40003fa5070 */
[----:B------:R-:W-:Y:S02]  /*6ba0*/  ISETP.NE.U32.AND P2, PT, RZ, UR56, PT ;  /* 0x00000038ff007c0c */ /* 0x000fe4000bf45070 */
[----:B------:R-:W-:Y:S02]  /*6bb0*/  PLOP3.LUT P0, PT, PT, PT, PT, 0x8, 0x80 ;  /* 0x000000000080781c */ /* 0x000fe40003f0e170 */
[----:B------:R-:W-:Y:S02]  /*6bc0*/  ISETP.NE.AND.EX P5, PT, R157, RZ, PT, P5 ;  /* 0x000000ff9d00720c */ /* 0x000fe40003fa5350 */
[----:B------:R-:W-:Y:S03]  /*6bd0*/  ISETP.NE.AND.EX P2, PT, RZ, UR57, PT, P2 ;  /* 0x00000039ff007c0c */ /* 0x000fe6000bf45320 */
[----:B------:R-:W-:Y:S01]  /*6be0*/  @!P1 PLOP3.LUT P0, PT, P4, PT, PT, 0x80, 0x8 ;  /* 0x000000000008981c */ /* 0x000fe2000270f070 */
[----:B------:R-:W-:Y:S01]  /*6bf0*/  @!UPT UIADD3 URZ, UPT, UPT, URZ, URZ, URZ ;  /* 0x000000fffffff290 */ /* 0x000fe2000fffe0ff */
[----:B------:R-:W-:Y:S11]  /*6c00*/  @!P4 BRA `(.L_x_123) ;  /* 0x000000000030c947 */ /* 0x000ff60003800000 */
[----:B------:R-:W-:Y:S01]  /*6c10*/  ISETP.NE.U32.AND P3, PT, R158, RZ, PT ;  /* 0x000000ff9e00720c */ /* 0x000fe20003f65070 */
[----:B------:R-:W2:Y:S01]  /*6c20*/  LDCU.64 UR4, c[0x0][0x358] ;  /* 0x00006b00ff0477ac */ /* 0x000ea20008000a00 */
[----:B------:R-:W-:Y:S02]  /*6c30*/  IMAD.MOV.U32 R162, RZ, RZ, 0x1 ;  /* 0x00000001ffa27424 */ /* 0x000fe400078e00ff */
[----:B------:R-:W-:Y:S11]  /*6c40*/  ISETP.NE.AND.EX P3, PT, R159, RZ, PT, P3 ;  /* 0x000000ff9f00720c */ /* 0x000ff60003f65330 */
[----:B------:R-:W-:Y:S02]  /*6c50*/  @!UPT UIADD3 URZ, UPT, UPT, URZ, URZ, URZ ;  /* 0x000000fffffff290 */ /* 0x000fe4000fffe0ff */
[----:B------:R-:W3:Y:S01]  /*6c60*/  @P3 LDC.64 R2, c[0x0][0x888] ;  /* 0x00022200ff023b82 */ /* 0x000ee20000000a00 */
[----:B-1----:R-:W-:Y:S04]  /*6c70*/  @P3 IMAD R0, R160, UR36, RZ ;  /* 0x00000024a0003c24 */ /* 0x002fe8000f8e02ff */
[----:B---3--:R-:W-:Y:S04]  /*6c80*/  @P3 IMAD.WIDE R2, R0, 0x4, R2 ;  /* 0x0000000400023825 */ /* 0x008fe800078e0202 */
[----:B------:R-:W-:Y:S01]  /*6c90*/  HFMA2 R0, -RZ, RZ, 0, 5.9604644775390625e-08 ;  /* 0x00000001ff007431 */ /* 0x000fe200000001ff */
[----:B--2--5:R2:W5:Y:S04]  /*6ca0*/  @P3 LDG.E R73, desc[UR4][R2.64] ;  /* 0x0000000402493981 */ /* 0x024568000c1e1900 */
[----:B------:R-:W-:Y:S01]  /*6cb0*/  @!P3 PRMT R162, R0, 0x7610, R162 ;  /* 0x0000761000a2b816 */ /* 0x000fe200000000a2 */
[----:B--2---:R-:W3:Y:S06]  /*6cc0*/  @!P3 LDC R73, c[0x0][0x880] ;  /* 0x00022000ff49bb82 */ /* 0x004eec0000000800 */
.L_x_123:
[----:B------:R-:W-:Y:S05]  /*6cd0*/  @!P5 BRA `(.L_x_124) ;  /* 0x000000000024d947 */ /* 0x000fea0003800000 */
[----:B------:R-:W-:Y:S01]  /*6ce0*/  ISETP.NE.U32.AND P3, PT, R138, RZ, PT ;  /* 0x000000ff8a00720c */ /* 0x000fe20003f65070 */
[----:B------:R-:W2:Y:S03]  /*6cf0*/  LDCU.64 UR4, c[0x0][0x358] ;  /* 0x00006b00ff0477ac */ /* 0x000ea60008000a00 */
[----:B------:R-:W-:Y:S11]  /*6d00*/  ISETP.NE.AND.EX P3, PT, R139, RZ, PT, P3 ;  /* 0x000000ff8b00720c */ /* 0x000ff60003f65330 */
[----:B------:R-:W-:Y:S02]  /*6d10*/  @!UPT UIADD3 URZ, UPT, UPT, URZ, URZ, URZ ;  /* 0x000000fffffff290 */ /* 0x000fe4000fffe0ff */
[----:B------:R-:W4:Y:S01]  /*6d20*/  @P3 LDC.64 R2, c[0x0][0x8a8] ;  /* 0x00022a00ff023b82 */ /* 0x000f220000000a00 */
[----:B-1----:R-:W-:Y:S04]  /*6d30*/  @P3 IMAD R0, R156, UR36, RZ ;  /* 0x000000249c003c24 */ /* 0x002fe8000f8e02ff */
[----:B----4-:R-:W-:Y:S05]  /*6d40*/  @P3 IMAD.WIDE R2, R0, 0x4, R2 ;  /* 0x0000000400023825 */ /* 0x010fea00078e0202 */
[----:B--2--5:R2:W5:Y:S02]  /*6d50*/  @P3 LDG.E R70, desc[UR4][R2.64] ;  /* 0x0000000402463981 */ /* 0x024564000c1e1900 */
[----:B--2---:R-:W4:Y:S02]  /*6d60*/  @!P3 LDC R70, c[0x0][0x8a0] ;  /* 0x00022800ff46bb82 */ /* 0x004f240000000800 */
.L_x_124:
[----:B---3-5:R-:W-:Y:S01]  /*6d70*/  FSETP.NEU.AND P3, PT, R73, RZ, PT ;  /* 0x000000ff4900720b */ /* 0x028fe20003f6d000 */
[----:B------:R-:W-:Y:S01]  /*6d80*/  BSSY B1, `(.L_x_125) ;  /* 0x0000046000017945 */ /* 0x000fe20003800000 */
[----:B------:R-:W-:Y:S01]  /*6d90*/  SEL R5, RZ, 0xffffffff, P2 ;  /* 0xffffffffff057807 */ /* 0x000fe20001000000 */
[----:B------:R-:W-:Y:S01]  /*6da0*/  IMAD.MOV.U32 R182, RZ, RZ, 0x1 ;  /* 0x00000001ffb67424 */ /* 0x000fe200078e00ff */
[----:B-1----:R-:W-:Y:S01]  /*6db0*/  @!P1 SEL R0, RZ, 0xffffffff, P3 ;  /* 0xffffffffff009807 */ /* 0x002fe20001800000 */
[----:B------:R-:W-:Y:S01]  /*6dc0*/  IMAD R71, R68, 0x100, R69 ;  /* 0x0000010044477824 */ /* 0x000fe200078e0245 */
[----:B------:R-:W-:Y:S02]  /*6dd0*/  LOP3.LUT P2, RZ, R162, 0xff, RZ, 0xc0, !PT ;  /* 0x000000ffa2ff7812 */ /* 0x000fe4000784c0ff */
[----:B------:R-:W-:Y:S02]  /*6de0*/  CS2R R154, SRZ ;  /* 0x00000000009a7805 */ /* 0x000fe4000001ff00 */
[----:B------:R-:W-:Y:S02]  /*6df0*/  LEA R3, R170, UR44, 0x3 ;  /* 0x0000002caa037c11 */ /* 0x000fe4000f8e18ff */
[----:B------:R-:W-:Y:S02]  /*6e00*/  CS2R R152, SRZ ;  /* 0x0000000000987805 */ /* 0x000fe4000001ff00 */
[C---:B------:R-:W-:Y:S02]  /*6e10*/  @P0 SEL R0, R5.reuse, R0, !P2 ;  /* 0x0000000005000207 */ /* 0x040fe40005000000 */
[----:B------:R-:W-:Y:S02]  /*6e20*/  CS2R R150, SRZ ;  /* 0x0000000000967805 */ /* 0x000fe4000001ff00 */
[----:B------:R-:W-:Y:S02]  /*6e30*/  LEA R165, R68, UR44, 0x3 ;  /* 0x0000002c44a57c11 */ /* 0x000fe4000f8e18ff */
[----:B------:R-:W-:Y:S02]  /*6e40*/  CS2R R148, SRZ ;  /* 0x0000000000947805 */ /* 0x000fe4000001ff00 */
[----:B------:R-:W-:Y:S02]  /*6e50*/  @!P1 LOP3.LUT R0, R0, 0x1, RZ, 0xc0, !PT ;  /* 0x0000000100009812 */ /* 0x000fe400078ec0ff */
[----:B------:R-:W-:Y:S02]  /*6e60*/  CS2R R146, SRZ ;  /* 0x0000000000927805 */ /* 0x000fe4000001ff00 */
[----:B------:R-:W-:Y:S02]  /*6e70*/  SHF.L.U32 R2, R172, 0x1f, RZ ;  /* 0x0000001fac027819 */ /* 0x000fe400000006ff */
[----:B------:R-:W-:Y:S02]  /*6e80*/  CS2R R144, SRZ ;  /* 0x0000000000907805 */ /* 0x000fe4000001ff00 */
[----:B------:R-:W-:Y:S02]  /*6e90*/  ISETP.NE.U32.OR P6, PT, R0, 0x1, P1 ;  /* 0x000000010000780c */ /* 0x000fe40000fc5470 */
[----:B------:R-:W-:Y:S02]  /*6ea0*/  CS2R R142, SRZ ;  /* 0x00000000008e7805 */ /* 0x000fe4000001ff00 */
[----:B------:R-:W-:Y:S02]  /*6eb0*/  SEL R0, RZ, 0xffffffff, P3 ;  /* 0xffffffffff007807 */ /* 0x000fe40001800000 */
[----:B------:R-:W-:Y:S02]  /*6ec0*/  CS2R R140, SRZ ;  /* 0x00000000008c7805 */ /* 0x000fe4000001ff00 */
[----:B------:R-:W-:Y:S02]  /*6ed0*/  P2R R189, PR, RZ, 0x40 ;  /* 0x00000040ffbd7803 */ /* 0x000fe40000000000 */
[----:B------:R-:W-:Y:S04]  /*6ee0*/  @P4 SEL R0, R5, R0, !P2 ;  /* 0x0000000005004207 */ /* 0x000fe80005000000 */
[----:B------:R-:W-:Y:S02]  /*6ef0*/  LOP3.LUT R0, R0, 0x1, RZ, 0xc0, !PT ;  /* 0x0000000100007812 */ /* 0x000fe400078ec0ff */
[----:B------:R-:W-:Y:S02]  /*6f00*/  @P6 SHF.L.U32 R4, R169, 0x1f, RZ ;  /* 0x0000001fa9046819 */ /* 0x000fe400000006ff */
[----:B------:R-:W-:Y:S02]  /*6f10*/  ISETP.NE.U32.AND P5, PT, R0, 0x1, PT ;  /* 0x000000010000780c */ /* 0x000fe40003fa5070 */
[----:B------:R-:W1:Y:S02]  /*6f20*/  @P6 SYNCS.PHASECHK.TRANS64.TRYWAIT P1, [R3+URZ+0x160], R4 ;  /* 0x00016004030065a7 */ /* 0x000e6400080211ff */
[----:B------:R-:W-:Y:S01]  /*6f30*/  P2R R183, PR, RZ, 0x20 ;  /* 0x00000020ffb77803 */ /* 0x000fe20000000000 */
[----:B------:R2:W3:Y:S01]  /*6f40*/  SYNCS.PHASECHK.TRANS64.TRYWAIT P0, [R165+URZ+0x1d0], R2 ;  /* 0x0001d002a50075a7 */ /* 0x0004e200080011ff */
[----:B-1----:R-:W-:Y:S01]  /*6f50*/  @P6 SEL R182, RZ, 0x1, !P1 ;  /* 0x00000001ffb66807 */ /* 0x002fe20004800000 */
[----:B--2---:R-:W-:Y:S06]  /*6f60*/  @!P6 BRA `(.L_x_126) ;  /* 0x00000000009ce947 */ /* 0x004fec0003800000 */
[----:B------:R-:W-:Y:S01]  /*6f70*/  @P5 IMAD R7, R170, 0x2000, R175 ;  /* 0x00002000aa075824 */ /* 0x000fe200078e02af */
[----:B------:R-:W-:Y:S01]  /*6f80*/  ISETP.NE.AND P1, PT, R182, RZ, PT ;  /* 0x000000ffb600720c */ /* 0x000fe20003f25270 */
[----:B------:R-:W-:Y:S01]  /*6f90*/  BSSY B0, `(.L_x_127) ;  /* 0x0000010000007945 */ /* 0x000fe20003800000 */
[----:B------:R-:W-:Y:S01]  /*6fa0*/  CS2R R142, SRZ ;  /* 0x00000000008e7805 */ /* 0x000fe2000001ff00 */
[--C-:B------:R-:W-:Y:S01]  /*6fb0*/  @P5 IMAD R6, R176, -0x10, R7.reuse ;  /* 0xfffffff0b0065824 */ /* 0x100fe200078e0207 */
[----:B------:R-:W-:Y:S01]  /*6fc0*/  CS2R R140, SRZ ;  /* 0x00000000008c7805 */ /* 0x000fe2000001ff00 */
[----:B------:R-:W-:Y:S01]  /*6fd0*/  @P5 IMAD R5, R174, -0x10, R7 ;  /* 0xfffffff0ae055824 */ /* 0x000fe200078e0207 */
[----:B------:R-:W-:Y:S01]  /*6fe0*/  CS2R R150, SRZ ;  /* 0x0000000000967805 */ /* 0x000fe2000001ff00 */
[----:B------:R-:W-:Y:S01]  /*6ff0*/  @P5 IMAD R4, R173, 0x10, R6 ;  /* 0x00000010ad045824 */ /* 0x000fe200078e0206 */
[----:B------:R-:W-:Y:S02]  /*7000*/  CS2R R148, SRZ ;  /* 0x0000000000947805 */ /* 0x000fe4000001ff00 */
[----:B------:R-:W-:Y:S02]  /*7010*/  CS2R R146, SRZ ;  /* 0x0000000000927805 */ /* 0x000fe4000001ff00 */
[----:B------:R-:W-:Y:S02]  /*7020*/  CS2R R144, SRZ ;  /* 0x0000000000907805 */ /* 0x000fe4000001ff00 */
[----:B------:R-:W-:Y:S02]  /*7030*/  CS2R R154, SRZ ;  /* 0x00000000009a7805 */ /* 0x000fe4000001ff00 */
[----:B------:R-:W-:Y:S01]  /*7040*/  CS2R R152, SRZ ;  /* 0x0000000000987805 */ /* 0x000fe2000001ff00 */
[----:B------:R-:W-:Y:S06]  /*7050*/  @P1 BRA `(.L_x_128) ;  /* 0x00000000000c1947 */ /* 0x000fec0003800000 */
[----:B------:R-:W-:Y:S04]  /*7060*/  SHF.L.U32 R0, R169, 0x1f, RZ ;  /* 0x0000001fa9007819 */ /* 0x000fe800000006ff */
[----:B------:R-:W1:Y:S02]  /*7070*/  SYNCS.PHASECHK.TRANS64.TRYWAIT P1, [R3+URZ+0x160], R0 ;  /* 0x00016000030075a7 */ /* 0x000e6400080211ff */
[----:B-1----:R-:W-:Y:S05]  /*7080*/  @!P1 BRA `(.L_x_129) ;  /* 0x0000006800389947 */ /* 0x002fea0003800000 */
.L_x_128:
[----:B------:R-:W-:Y:S05]  /*7090*/  BSYNC B0 ;  /* 0x0000000000007941 */ /* 0x000fea0003800000 */
.L_x_127:
[----:B------:R-:W-:Y:S01]  /*70a0*/  ISETP.NE.AND P1, PT, R183, RZ, PT ;  /* 0x000000ffb700720c */ /* 0x000fe20003f25270 */
[----:B-1----:R-:W-:Y:S02]  /*70b0*/  VIADD R3, R3, 0x180 ;  /* 0x0000018003037836 */ /* 0x002fe40000000000 */
[----:B------:R-:W-:Y:S02]  /*70c0*/  IMAD.U32 R0, RZ, RZ, UR45 ;  /* 0x0000002dff007e24 */ /* 0x000fe4000f8e00ff */
[----:B------:R-:W-:Y:S03]  /*70d0*/  VIADD R170, R170, 0x1 ;  /* 0x00000001aaaa7836 */ /* 0x000fe60000000000 */
[----:B------:R-:W-:Y:S05]  /*70e0*/  PRMT R0, R0, 0x654, R3 ;  /* 0x0000065400007816 */ /* 0x000fea0000000003 */
[----:B------:R1:W2:Y:S04]  /*70f0*/  @P1 LDS.128 R140, [R7] ;  /* 0x00000000078c1984 */ /* 0x0002a80000000c00 */
[----:B------:R1:W1:Y:S04]  /*7100*/  @P1 LDS.128 R148, [R5+0x20] ;  /* 0x0000200005941984 */ /* 0x0002680000000c00 */
[----:B------:R1:W1:Y:S04]  /*7110*/  @P1 LDS.128 R144, [R6+0x10] ;  /* 0x0000100006901984 */ /* 0x0002680000000c00 */
[----:B------:R1:W1:Y:S01]  /*7120*/  @P1 LDS.128 R152, [R4+0x10] ;  /* 0x0000100004981984 */ /* 0x0002620000000c00 */
[C---:B------:R-:W-:Y:S01]  /*7130*/  ISETP.NE.AND P1, PT, R170.reuse, 0x4, PT ;  /* 0x00000004aa00780c */ /* 0x040fe20003f25270 */
[----:B------:R-:W-:Y:S01]  /*7140*/  @!PT LDS RZ, [RZ] ;  /* 0x00000000fffff984 */ /* 0x000fe20000000800 */
[----:B------:R-:W-:Y:S01]  /*7150*/  @!PT LDS RZ, [RZ] ;  /* 0x00000000fffff984 */ /* 0x000fe20000000800 */
[----:B------:R-:W-:Y:S01]  /*7160*/  @!PT LDS RZ, [RZ] ;  /* 0x00000000fffff984 */ /* 0x000fe20000000800 */
[----:B------:R-:W-:Y:S01]  /*7170*/  @!PT LDS RZ, [RZ] ;  /* 0x00000000fffff984 */ /* 0x000fe20000000800 */
[----:B------:R5:W-:Y:S06]  /*7180*/  MEMBAR.ALL.CTA ;  /* 0x0000000000007992 */ /* 0x000bec0000008000 */
[----:B-----5:R-:W5:Y:S01]  /*7190*/  FENCE.VIEW.ASYNC.S ;  /* 0x00000000000073c6 */ /* 0x020f620000000000 */
[----:B------:R-:W-:Y:S01]  /*71a0*/  SEL R170, R170, RZ, P1 ;  /* 0x000000ffaaaa7207 */ /* 0x000fe20000800000 */
[----:B-----5:R5:W-:Y:S02]  /*71b0*/  SYNCS.ARRIVE.TRANS64.RED.A1T0 RZ, [R0+URZ], RZ ;  /* 0x000000ff00ff79a7 */ /* 0x020be400081004ff */
[----:B-----5:R-:W-:Y:S04]  /*71c0*/  SEL R0, RZ, 0x1, P1 ;  /* 0x00000001ff007807 */ /* 0x020fe80000800000 */
[----:B--2---:R-:W-:Y:S02]  /*71d0*/  LOP3.LUT R169, R169, R0, RZ, 0x3c, !PT ;  /* 0x00000000a9a97212 */ /* 0x004fe400078e3cff */
.L_x_126:
[----:B------:R-:W-:Y:S05]  /*71e0*/  BSYNC B1 ;  /* 0x0000000000017941 */ /* 0x000fea0003800000 */
.L_x_125:
[----:B------:R-:W-:Y:S04]  /*71f0*/  SHF.R.U32.HI R0, RZ, 0x15, R71 ;  /* 0x00000015ff007819 */ /* 0x000fe80000011647 */
[----:B------:R-:W-:Y:S01]  /*7200*/  LOP3.LUT P1, RZ, R0, 0x3, R163, 0x48, !PT ;  /* 0x0000000300ff7812 */ /* 0x000fe200078248a3 */
[----:B------:R-:W-:Y:S01]  /*7210*/  @!UPT UIADD3 URZ, UPT, UPT, URZ, URZ, URZ ;  /* 0x000000fffffff290 */ /* 0x000fe2000fffe0ff */
[----:B---3--:R-:W-:Y:S11]  /*7220*/  @P0 BRA `(.L_x_130) ;  /* 0x0000000000080947 */ /* 0x008ff60003800000 */
[----:B------:R-:W2:Y:S02]  /*7230*/  SYNCS.PHASECHK.TRANS64.TRYWAIT P0, [R165+URZ+0x1d0], R2 ;  /* 0x0001d002a50075a7 */ /* 0x000ea400080011ff */
[----:B--2---:R-:W-:Y:S05]  /*7240*/  @!P0 BRA `(.L_x_131) ;  /* 0x0000006400dc8947 */ /* 0x004fea0003800000 */
.L_x_130:
[----:B------:R-:W-:Y:S04]  /*7250*/  BSSY.RECONVERGENT B6, `(.L_x_132) ;  /* 0x0000012000067945 */ /* 0x000fe80003800200 */
[----:B------:R-:W-:Y:S05]  /*7260*/  @!P1 BRA `(.L_x_133) ;  /* 0x0000000000409947 */ /* 0x000fea0003800000 */
[----:B------:R-:W1:Y:S01]  /*7270*/  LDCU.64 UR8, c[0x4][0x78] ;  /* 0x01000f00ff0877ac */ /* 0x000e620008000a00 */
[----:B------:R-:W-:Y:S01]  /*7280*/  MOV R3, 0x0 ;  /* 0x0000000000037802 */ /* 0x000fe20000000f00 */
[----:B------:R-:W-:Y:S02]  /*7290*/  HFMA2 R12, -RZ, RZ, 0, 5.9604644775390625e-08 ;  /* 0x00000001ff0c7431 */ /* 0x000fe400000001ff */
[----:B------:R-:W-:Y:S02]  /*72a0*/  IMAD.MOV.U32 R8, RZ, RZ, 0x192 ;  /* 0x00000192ff087424 */ /* 0x000fe400078e00ff */
[----:B------:R-:W-:Y:S01]  /*72b0*/  IMAD.MOV.U32 R13, RZ, RZ, RZ ;  /* 0x000000ffff0d7224 */ /* 0x000fe200078e00ff */
[----:B------:R-:W3:Y:S01]  /*72c0*/  LDCU.64 UR6, c[0x4][0x80] ;  /* 0x01001000ff0677ac */ /* 0x000ee20008000a00 */
[----:B--2---:R-:W2:Y:S01]  /*72d0*/  LDC.64 R2, c[0x4][R3] ;  /* 0x0100000003027b82 */ /* 0x004ea20000000a00 */
[----:B------:R-:W5:Y:S01]  /*72e0*/  LDCU.64 UR4, c[0x4][0x18] ;  /* 0x01000300ff0477ac */ /* 0x000f620008000a00 */
[----:B-1----:R-:W-:Y:S01]  /*72f0*/  MOV R5, UR9 ;  /* 0x0000000900057c02 */ /* 0x002fe20008000f00 */
[----:B------:R-:W-:Y:S01]  /*7300*/  IMAD.U32 R4, RZ, RZ, UR8 ;  /* 0x00000008ff047e24 */ /* 0x000fe2000f8e00ff */
[----:B---3--:R-:W-:Y:S01]  /*7310*/  MOV R7, UR7 ;  /* 0x0000000700077c02 */ /* 0x008fe20008000f00 */
[----:B------:R-:W-:Y:S01]  /*7320*/  IMAD.U32 R6, RZ, RZ, UR6 ;  /* 0x00000006ff067e24 */ /* 0x000fe2000f8e00ff */
[----:B-----5:R-:W-:Y:S01]  /*7330*/  MOV R11, UR5 ;  /* 0x00000005000b7c02 */ /* 0x020fe20008000f00 */
[----:B------:R-:W-:Y:S02]  /*7340*/  IMAD.U32 R10, RZ, RZ, UR4 ;  /* 0x00000004ff0a7e24 */ /* 0x000fe4000f8e00ff */
[----:B------:R-:W-:Y:S07]  /*7350*/  LEPC R20, `(.L_x_133) ;  /* 0x000000001014794e */ /* 0x000fee0000000000 */
[----:B--2-4-:R-:W-:Y:S05]  /*7360*/  CALL.ABS.NOINC R2 ;  /* 0x0000000002007343 */ /* 0x014fea0003c00000 */
.L_x_133:
[----:B------:R-:W-:Y:S05]  /*7370*/  BSYNC.RECONVERGENT B6 ;  /* 0x0000000000067941 */ /* 0x000fea0003800200 */
.L_x_132:
[-C--:B------:R-:W-:Y:S01]  /*7380*/  F2FP.F16.E4M3.UNPACK_B R74, R140.reuse ;  /* 0x0000008cff4a723e */ /* 0x080fe200020006ff */
[----:B------:R-:W-:Y:S05]  /*7390*/  WARPSYNC.ALL ;  /* 0x0000000000007948 */ /* 0x000fea0003800000 */
[----:B------:R-:W-:Y:S01]  /*73a0*/  R2UR UR4, R71 ;  /* 0x00000000470472ca */ /* 0x000fe200000e0000 */
[--C-:B------:R-:W-:Y:S01]  /*73b0*/  HADD2.F32 R72, -RZ, R74.reuse.H0_H0 ;  /* 0x2000004aff487230 */ /* 0x100fe20000004100 */
[----:B------:R-:W-:Y:S01]  /*73c0*/  F2FP.F16.E4M3.UNPACK_B R76, R140.H1 ;  /* 0x0000008cff4c723e */ /* 0x000fe200030006ff */
[----:B------:R-:W-:Y:S01]  /*73d0*/  HADD2.F32 R75, -RZ, R74.H1_H1 ;  /* 0x3000004aff4b7230 */ /* 0x000fe20000004100 */
[-C--:B------:R-:W-:Y:S01]  /*73e0*/  F2FP.F16.E4M3.UNPACK_B R78, R141.reuse ;  /* 0x0000008dff4e723e */ /* 0x080fe200020006ff */
[----:B------:R-:W-:Y:S01]  /*73f0*/  BSSY.RECONVERGENT B0, `(.L_x_134) ;  /* 0x000011d000007945 */ /* 0x000fe20003800200 */
[----:B------:R-:W-:Y:S01]  /*7400*/  F2FP.F16.E4M3.UNPACK_B R80, R141.H1 ;  /* 0x0000008dff50723e */ /* 0x000fe200030006ff */
[----:B------:R-:W-:Y:S01]  /*7410*/  HADD2.F32 R74, -RZ, R76.H0_H0 ;  /* 0x2000004cff4a7230 */ /* 0x000fe20000004100 */
[-C--:B------:R-:W-:Y:S01]  /*7420*/  F2FP.F16.E4M3.UNPACK_B R82, R142.reuse ;  /* 0x0000008eff52723e */ /* 0x080fe200020006ff */
[--C-:B------:R-:W-:Y:S01]  /*7430*/  HADD2.F32 R77, -RZ, R78.reuse.H0_H0 ;  /* 0x2000004eff4d7230 */ /* 0x100fe20000004100 */
[----:B------:R-:W-:Y:S01]  /*7440*/  F2FP.F16.E4M3.UNPACK_B R84, R142.H1 ;  /* 0x0000008eff54723e */ /* 0x000fe200030006ff */
[----:B------:R-:W-:Y:S01]  /*7450*/  HADD2.F32 R78, -RZ, R78.H1_H1 ;  /* 0x3000004eff4e7230 */ /* 0x000fe20000004100 */
[-C--:B------:R-:W-:Y:S01]  /*7460*/  F2FP.F16.E4M3.UNPACK_B R86, R143.reuse ;  /* 0x0000008fff56723e */ /* 0x080fe200020006ff */
[----:B-1----:R-:W4:Y:S01]  /*7470*/  LDTM.x64 R4, tmem[UR4] ;  /* 0x00000004000479ee */ /* 0x002f220008340000 */
[----:B------:R-:W-:Y:S01]  /*7480*/  F2FP.F16.E4M3.UNPACK_B R88, R143.H1 ;  /* 0x0000008fff58723e */ /* 0x000fe200030006ff */
[----:B------:R-:W-:Y:S01]  /*7490*/  HADD2.F32 R76, -RZ, R76.H1_H1 ;  /* 0x3000004cff4c7230 */ /* 0x000fe20000004100 */
[-C--:B------:R-:W-:Y:S01]  /*74a0*/  F2FP.F16.E4M3.UNPACK_B R90, R144.reuse ;  /* 0x00000090ff5a723e */ /* 0x080fe200020006ff */
[----:B------:R-:W-:Y:S01]  /*74b0*/  HADD2.F32 R79, -RZ, R80.H0_H0 ;  /* 0x20000050ff4f7230 */ /* 0x000fe20000004100 */
[----:B------:R-:W-:Y:S01]  /*74c0*/  F2FP.F16.E4M3.UNPACK_B R92, R144.H1 ;  /* 0x00000090ff5c723e */ /* 0x000fe200030006ff */
[--C-:B------:R-:W-:Y:S01]  /*74d0*/  HADD2.F32 R81, -RZ, R82.reuse.H0_H0 ;  /* 0x20000052ff517230 */ /* 0x100fe20000004100 */
[----:B------:R-:W-:Y:S01]  /*74e0*/  SHF.L.U32 R188, R168, 0x4, RZ ;  /* 0x00000004a8bc7819 */ /* 0x000fe200000006ff */
[----:B------:R-:W-:Y:S01]  /*74f0*/  HADD2.F32 R82, -RZ, R82.H1_H1 ;  /* 0x30000052ff527230 */ /* 0x000fe20000004100 */
[----:B------:R-:W-:Y:S01]  /*7500*/  SHF.L.U32 R192, R167, 0x4, RZ ;  /* 0x00000004a7c07819 */ /* 0x000fe200000006ff */
[--C-:B------:R-:W-:Y:S01]  /*7510*/  HADD2.F32 R85, -RZ, R86.reuse.H0_H0 ;  /* 0x20000056ff557230 */ /* 0x100fe20000004100 */
[----:B------:R-:W-:Y:S01]  /*7520*/  SHF.L.U32 R190, R173, 0x4, RZ ;  /* 0x00000004adbe7819 */ /* 0x000fe200000006ff */
[----:B------:R-:W-:Y:S01]  /*7530*/  HADD2.F32 R86, -RZ, R86.H1_H1 ;  /* 0x30000056ff567230 */ /* 0x000fe20000004100 */
[----:B------:R-:W-:Y:S01]  /*7540*/  IADD3 R181, PT, PT, R175, R192, RZ ;  /* 0x000000c0afb57210 */ /* 0x000fe20007ffe0ff */
[--C-:B------:R-:W-:Y:S01]  /*7550*/  HADD2.F32 R89, -RZ, R90.reuse.H0_H0 ;  /* 0x2000005aff597230 */ /* 0x100fe20000004100 */
[----:B------:R-:W-:Y:S01]  /*7560*/  F2FP.F16.E4M3.UNPACK_B R94, R145 ;  /* 0x00000091ff5e723e */ /* 0x000fe200020006ff */
[----:B------:R-:W-:Y:S01]  /*7570*/  HADD2.F32 R90, -RZ, R90.H1_H1 ;  /* 0x3000005aff5a7230 */ /* 0x000fe20000004100 */
[----:B------:R-:W-:Y:S01]  /*7580*/  F2FP.F16.E4M3.UNPACK_B R98, R146 ;  /* 0x00000092ff62723e */ /* 0x000fe200020006ff */
[----:B------:R-:W-:Y:S01]  /*7590*/  HADD2.F32 R80, -RZ, R80.H1_H1 ;  /* 0x30000050ff507230 */ /* 0x000fe20000004100 */
[----:B------:R-:W-:Y:S01]  /*75a0*/  F2FP.F16.E4M3.UNPACK_B R102, R147 ;  /* 0x00000093ff66723e */ /* 0x000fe200020006ff */
[--C-:B------:R-:W-:Y:S01]  /*75b0*/  HADD2.F32 R93, -RZ, R94.reuse.H0_H0 ;  /* 0x2000005eff5d7230 */ /* 0x100fe20000004100 */
[----:B------:R-:W-:Y:S01]  /*75c0*/  F2FP.F16.E4M3.UNPACK_B R106, R148 ;  /* 0x00000094ff6a723e */ /* 0x000fe200020006ff */
[----:B------:R-:W-:Y:S01]  /*75d0*/  HADD2.F32 R94, -RZ, R94.H1_H1 ;  /* 0x3000005eff5e7230 */ /* 0x000fe20000004100 */
[----:B------:R-:W-:Y:S01]  /*75e0*/  F2FP.F16.E4M3.UNPACK_B R110, R149 ;  /* 0x00000095ff6e723e */ /* 0x000fe200020006ff */
[C---:B----4-:R-:W-:Y:S01]  /*75f0*/  FMUL R0, R70.reuse, R4 ;  /* 0x0000000446007220 */ /* 0x050fe20000400000 */
[C---:B--2---:R-:W-:Y:S01]  /*7600*/  FMUL R2, R70.reuse, R5 ;  /* 0x0000000546027220 */ /* 0x044fe20000400000 */
[C---:B------:R-:W-:Y:S01]  /*7610*/  FMUL R4, R70.reuse, R8 ;  /* 0x0000000846047220 */ /* 0x040fe20000400000 */
[C---:B------:R-:W-:Y:S01]  /*7620*/  FMUL R5, R70.reuse, R9 ;  /* 0x0000000946057220 */ /* 0x040fe20000400000 */
[C---:B------:R-:W-:Y:S01]  /*7630*/  FFMA R0, R73.reuse, R72, R0 ;  /* 0x0000004849007223 */ /* 0x040fe20000000000 */
[C---:B------:R-:W-:Y:S01]  /*7640*/  FFMA R2, R73.reuse, R75, R2 ;  /* 0x0000004b49027223 */ /* 0x040fe20000000002 */
[C---:B------:R-:W-:Y:S01]  /*7650*/  FMUL R8, R70.reuse, R12 ;  /* 0x0000000c46087220 */ /* 0x040fe20000400000 */
[C---:B------:R-:W-:Y:S01]  /*7660*/  FMUL R9, R70.reuse, R13 ;  /* 0x0000000d46097220 */ /* 0x040fe20000400000 */
[C---:B------:R-:W-:Y:S01]  /*7670*/  FMUL R12, R70.reuse, R16 ;  /* 0x00000010460c7220 */ /* 0x040fe20000400000 */
[C---:B------:R-:W-:Y:S01]  /*7680*/  FMUL R13, R70.reuse, R17 ;  /* 0x00000011460d7220 */ /* 0x040fe20000400000 */
[C---:B------:R-:W-:Y:S01]  /*7690*/  FMUL R16, R70.reuse, R20 ;  /* 0x0000001446107220 */ /* 0x040fe20000400000 */
[C---:B------:R-:W-:Y:S01]  /*76a0*/  FMUL R17, R70.reuse, R21 ;  /* 0x0000001546117220 */ /* 0x040fe20000400000 */
[C---:B------:R-:W-:Y:S01]  /*76b0*/  FMUL R20, R70.reuse, R24 ;  /* 0x0000001846147220 */ /* 0x040fe20000400000 */
[C---:B------:R-:W-:Y:S01]  /*76c0*/  FMUL R21, R70.reuse, R25 ;  /* 0x0000001946157220 */ /* 0x040fe20000400000 */
[--C-:B------:R-:W-:Y:S02]  /*76d0*/  HADD2.F32 R97, -RZ, R98.reuse.H0_H0 ;  /* 0x20000062ff617230 */ /* 0x100fe40000004100 */
[C---:B------:R-:W-:Y:S01]  /*76e0*/  FMUL R24, R70.reuse, R28 ;  /* 0x0000001c46187220 */ /* 0x040fe20000400000 */
[----:B------:R-:W-:Y:S02]  /*76f0*/  HADD2.F32 R98, -RZ, R98.H1_H1 ;  /* 0x30000062ff627230 */ /* 0x000fe40000004100 */
[C---:B------:R-:W-:Y:S01]  /*7700*/  FMUL R25, R70.reuse, R29 ;  /* 0x0000001d46197220 */ /* 0x040fe20000400000 */
[--C-:B------:R-:W-:Y:S02]  /*7710*/  HADD2.F32 R101, -RZ, R102.reuse.H0_H0 ;  /* 0x20000066ff657230 */ /* 0x100fe40000004100 */
[C---:B------:R-:W-:Y:S01]  /*7720*/  FMUL R28, R70.reuse, R32 ;  /* 0x00000020461c7220 */ /* 0x040fe20000400000 */
[----:B------:R-:W-:Y:S02]  /*7730*/  HADD2.F32 R102, -RZ, R102.H1_H1 ;  /* 0x30000066ff667230 */ /* 0x000fe40000004100 */
[C---:B------:R-:W-:Y:S01]  /*7740*/  FMUL R29, R70.reuse, R33 ;  /* 0x00000021461d7220 */ /* 0x040fe20000400000 */
[--C-:B------:R-:W-:Y:S02]  /*7750*/  HADD2.F32 R105, -RZ, R106.reuse.H0_H0 ;  /* 0x2000006aff697230 */ /* 0x100fe40000004100 */
[C---:B------:R-:W-:Y:S01]  /*7760*/  FMUL R32, R70.reuse, R36 ;  /* 0x0000002446207220 */ /* 0x040fe20000400000 */
[----:B------:R-:W-:Y:S01]  /*7770*/  F2FP.F16.E4M3.UNPACK_B R96, R145.H1 ;  /* 0x00000091ff60723e */ /* 0x000fe200030006ff */
[----:B------:R-:W-:Y:S02]  /*7780*/  HADD2.F32 R106, -RZ, R106.H1_H1 ;  /* 0x3000006aff6a7230 */ /* 0x000fe40000004100 */
[C---:B------:R-:W-:Y:S01]  /*7790*/  FMUL R33, R70.reuse, R37 ;  /* 0x0000002546217220 */ /* 0x040fe20000400000 */
[--C-:B------:R-:W-:Y:S02]  /*77a0*/  HADD2.F32 R109, -RZ, R110.reuse.H0_H0 ;  /* 0x2000006eff6d7230 */ /* 0x100fe40000004100 */
[C---:B------:R-:W-:Y:S01]  /*77b0*/  FMUL R36, R70.reuse, R40 ;  /* 0x0000002846247220 */ /* 0x040fe20000400000 */
[----:B------:R-:W-:Y:S01]  /*77c0*/  F2FP.F16.E4M3.UNPACK_B R100, R146.H1 ;  /* 0x00000092ff64723e */ /* 0x000fe200030006ff */
[----:B------:R-:W-:Y:S02]  /*77d0*/  HADD2.F32 R110, -RZ, R110.H1_H1 ;  /* 0x3000006eff6e7230 */ /* 0x000fe40000004100 */
[C---:B------:R-:W-:Y:S01]  /*77e0*/  FMUL R37, R70.reuse, R41 ;  /* 0x0000002946257220 */ /* 0x040fe20000400000 */
[C---:B------:R-:W-:Y:S01]  /*77f0*/  FMUL R40, R70.reuse, R44 ;  /* 0x0000002c46287220 */ /* 0x040fe20000400000 */
[----:B------:R-:W-:Y:S01]  /*7800*/  F2FP.F16.E4M3.UNPACK_B R104, R147.H1 ;  /* 0x00000093ff68723e */ /* 0x000fe200030006ff */
        /* <DEDUP_REMOVED lines=8> */
[----:B------:R-:W-:Y:S01]  /*7890*/  F2FP.F16.E4M3.UNPACK_B R114, R150 ;  /* 0x00000096ff72723e */ /* 0x000fe200020006ff */
[C---:B------:R-:W-:Y:S01]  /*78a0*/  FMUL R53, R70.reuse, R57 ;  /* 0x0000003946357220 */ /* 0x040fe20000400000 */
[C---:B------:R-:W-:Y:S01]  /*78b0*/  FMUL R56, R70.reuse, R60 ;  /* 0x0000003c46387220 */ /* 0x040fe20000400000 */
[----:B------:R-:W-:Y:S01]  /*78c0*/  F2FP.F16.E4M3.UNPACK_B R116, R150.H1 ;  /* 0x00000096ff74723e */ /* 0x000fe200030006ff */
[C---:B------:R-:W-:Y:S01]  /*78d0*/  FMUL R57, R70.reuse, R61 ;  /* 0x0000003d46397220 */ /* 0x040fe20000400000 */
[--C-:B------:R-:W-:Y:S02]  /*78e0*/  HADD2.F32 R113, -RZ, R114.reuse.H0_H0 ;  /* 0x20000072ff717230 */ /* 0x100fe40000004100 */
[C---:B------:R-:W-:Y:S01]  /*78f0*/  FMUL R60, R70.reuse, R64 ;  /* 0x00000040463c7220 */ /* 0x040fe20000400000 */
[----:B------:R-:W-:Y:S01]  /*7900*/  F2FP.F16.E4M3.UNPACK_B R118, R151 ;  /* 0x00000097ff76723e */ /* 0x000fe200020006ff */
[----:B------:R-:W-:Y:S02]  /*7910*/  HADD2.F32 R114, -RZ, R114.H1_H1 ;  /* 0x30000072ff727230 */ /* 0x000fe40000004100 */
[C---:B------:R-:W-:Y:S01]  /*7920*/  FMUL R61, R70.reuse, R65 ;  /* 0x00000041463d7220 */ /* 0x040fe20000400000 */
[C---:B------:R-:W-:Y:S01]  /*7930*/  FMUL R3, R70.reuse, R6 ;  /* 0x0000000646037220 */ /* 0x040fe20000400000 */
[----:B------:R-:W-:Y:S01]  /*7940*/  F2FP.F16.E4M3.UNPACK_B R120, R151.H1 ;  /* 0x00000097ff78723e */ /* 0x000fe200030006ff */
[--C-:B------:R-:W-:Y:S02]  /*7950*/  HADD2.F32 R117, -RZ, R118.reuse.H0_H0 ;  /* 0x20000076ff757230 */ /* 0x100fe40000004100 */
[C---:B------:R-:W-:Y:S01]  /*7960*/  FMUL R7, R70.reuse, R7 ;  /* 0x0000000746077220 */ /* 0x040fe20000400000 */
[C---:B------:R-:W-:Y:S01]  /*7970*/  FFMA R3, R73.reuse, R74, R3 ;  /* 0x0000004a49037223 */ /* 0x040fe20000000003 */
[----:B------:R-:W-:Y:S01]  /*7980*/  F2FP.F16.E4M3.UNPACK_B R122, R152 ;  /* 0x00000098ff7a723e */ /* 0x000fe200020006ff */
[----:B------:R-:W-:Y:S02]  /*7990*/  HADD2.F32 R118, -RZ, R118.H1_H1 ;  /* 0x30000076ff767230 */ /* 0x000fe40000004100 */
[C---:B------:R-:W-:Y:S01]  /*79a0*/  FFMA R7, R73.reuse, R76, R7 ;  /* 0x0000004c49077223 */ /* 0x040fe20000000007 */
[C---:B------:R-:W-:Y:S01]  /*79b0*/  FFMA R4, R73.reuse, R77, R4 ;  /* 0x0000004d49047223 */ /* 0x040fe20000000004 */
[----:B------:R-:W-:Y:S01]  /*79c0*/  F2FP.F16.E4M3.UNPACK_B R124, R152.H1 ;  /* 0x00000098ff7c723e */ /* 0x000fe200030006ff */
[----:B------:R-:W-:Y:S01]  /*79d0*/  FFMA R5, R73, R78, R5 ;  /* 0x0000004e49057223 */ /* 0x000fe20000000005 */
[--C-:B------:R-:W-:Y:S01]  /*79e0*/  HADD2.F32 R121, -RZ, R122.reuse.H0_H0 ;  /* 0x2000007aff797230 */ /* 0x100fe20000004100 */
[----:B------:R-:W-:Y:S01]  /*79f0*/  F2FP.SATFINITE.E4M3.F32.PACK_AB_MERGE_C R179, R7, R3, RZ ;  /* 0x0000000307b3723e */ /* 0x000fe200048070ff */
[----:B------:R-:W-:Y:S02]  /*7a00*/  HADD2.F32 R122, -RZ, R122.H1_H1 ;  /* 0x3000007aff7a7230 */ /* 0x000fe40000004100 */
[C---:B------:R-:W-:Y:S01]  /*7a10*/  FMUL R6, R70.reuse, R10 ;  /* 0x0000000a46067220 */ /* 0x040fe20000400000 */
[----:B------:R-:W-:Y:S01]  /*7a20*/  FMUL R11, R70, R11 ;  /* 0x0000000b460b7220 */ /* 0x000fe20000400000 */
[--C-:B------:R-:W-:Y:S01]  /*7a30*/  HADD2.F32 R83, -RZ, R84.reuse.H0_H0 ;  /* 0x20000054ff537230 */ /* 0x100fe20000004100 */
[----:B------:R-:W-:Y:S01]  /*7a40*/  F2FP.SATFINITE.E4M3.F32.PACK_AB_MERGE_C R184, R2, R0, R179 ;  /* 0x0000000002b8723e */ /* 0x000fe200048070b3 */
[----:B------:R-:W-:Y:S01]  /*7a50*/  FFMA R6, R73, R79, R6 ;  /* 0x0000004f49067223 */ /* 0x000fe20000000006 */
[----:B------:R-:W-:Y:S01]  /*7a60*/  IADD3 R179, PT, PT, R175, R188, RZ ;  /* 0x000000bcafb37210 */ /* 0x000fe20007ffe0ff */
[C---:B------:R-:W-:Y:S01]  /*7a70*/  FFMA R11, R73.reuse, R80, R11 ;  /* 0x00000050490b7223 */ /* 0x040fe2000000000b */
[C---:B------:R-:W-:Y:S01]  /*7a80*/  FFMA R8, R73.reuse, R81, R8 ;  /* 0x0000005149087223 */ /* 0x040fe20000000008 */
[----:B------:R-:W-:Y:S01]  /*7a90*/  FFMA R9, R73, R82, R9 ;  /* 0x0000005249097223 */ /* 0x000fe20000000009 */
[----:B------:R-:W-:Y:S01]  /*7aa0*/  IADD3 R180, PT, PT, R190, R179, RZ ;  /* 0x000000b3beb47210 */ /* 0x000fe20007ffe0ff */
[----:B------:R-:W-:Y:S01]  /*7ab0*/  HADD2.F32 R84, -RZ, R84.H1_H1 ;  /* 0x30000054ff547230 */ /* 0x000fe20000004100 */
[----:B------:R-:W-:Y:S01]  /*7ac0*/  F2FP.SATFINITE.E4M3.F32.PACK_AB_MERGE_C R185, R11, R6, RZ ;  /* 0x000000060bb9723e */ /* 0x000fe200048070ff */
[C---:B------:R-:W-:Y:S01]  /*7ad0*/  FMUL R10, R70.reuse, R14 ;  /* 0x0000000e460a7220 */ /* 0x040fe20000400000 */
[C---:B------:R-:W-:Y:S01]  /*7ae0*/  FMUL R15, R70.reuse, R15 ;  /* 0x0000000f460f7220 */ /* 0x040fe20000400000 */
[--C-:B------:R-:W-:Y:S01]  /*7af0*/  HADD2.F32 R87, -RZ, R88.reuse.H0_H0 ;  /* 0x20000058ff577230 */ /* 0x100fe20000004100 */
[----:B------:R-:W-:Y:S01]  /*7b00*/  F2FP.SATFINITE.E4M3.F32.PACK_AB_MERGE_C R185, R5, R4, R185 ;  /* 0x0000000405b9723e */ /* 0x000fe200048070b9 */
[C---:B------:R-:W-:Y:S01]  /*7b10*/  FFMA R10, R73.reuse, R83, R10 ;  /* 0x00000053490a7223 */ /* 0x040fe2000000000a */
[C---:B------:R-:W-:Y:S01]  /*7b20*/  FFMA R15, R73.reuse, R84, R15 ;  /* 0x00000054490f7223 */ /* 0x040fe2000000000f */
[C---:B------:R-:W-:Y:S01]  /*7b30*/  FFMA R12, R73.reuse, R85, R12 ;  /* 0x00000055490c7223 */ /* 0x040fe2000000000c */
[----:B------:R-:W-:Y:S01]  /*7b40*/  FFMA R13, R73, R86, R13 ;  /* 0x00000056490d7223 */ /* 0x000fe2000000000d */
[----:B------:R-:W-:Y:S02]  /*7b50*/  HADD2.F32 R88, -RZ, R88.H1_H1 ;  /* 0x30000058ff587230 */ /* 0x000fe40000004100 */
[C---:B------:R-:W-:Y:S01]  /*7b60*/  FMUL R14, R70.reuse, R18 ;  /* 0x00000012460e7220 */ /* 0x040fe20000400000 */
[----:B------:R-:W-:Y:S01]  /*7b70*/  F2FP.F16.E4M3.UNPACK_B R126, R153 ;  /* 0x00000099ff7e723e */ /* 0x000fe200020006ff */
[C---:B------:R-:W-:Y:S01]  /*7b80*/  FMUL R19, R70.reuse, R19 ;  /* 0x0000001346137220 */ /* 0x040fe20000400000 */
[----:B------:R-:W-:Y:S01]  /*7b90*/  HADD2.F32 R91, -RZ, R92.H0_H0 ;  /* 0x2000005cff5b7230 */ /* 0x000fe20000004100 */
[----:B------:R-:W-:Y:S01]  /*7ba0*/  F2FP.SATFINITE.E4M3.F32.PACK_AB_MERGE_C R186, R15, R10, RZ ;  /* 0x0000000a0fba723e */ /* 0x000fe200048070ff */
[C---:B------:R-:W-:Y:S01]  /*7bb0*/  FFMA R14, R73.reuse, R87, R14 ;  /* 0x00000057490e7223 */ /* 0x040fe2000000000e */
[C---:B------:R-:W-:Y:S01]  /*7bc0*/  FFMA R19, R73.reuse, R88, R19 ;  /* 0x0000005849137223 */ /* 0x040fe20000000013 */
[C---:B------:R-:W-:Y:S01]  /*7bd0*/  FFMA R16, R73.reuse, R89, R16 ;  /* 0x0000005949107223 */ /* 0x040fe20000000010 */
[----:B------:R-:W-:Y:S01]  /*7be0*/  F2FP.F16.E4M3.UNPACK_B R128, R153.H1 ;  /* 0x00000099ff80723e */ /* 0x000fe200030006ff */
[----:B------:R-:W-:Y:S01]  /*7bf0*/  FFMA R17, R73, R90, R17 ;  /* 0x0000005a49117223 */ /* 0x000fe20000000011 */
[----:B------:R-:W-:Y:S01]  /*7c00*/  F2FP.SATFINITE.E4M3.F32.PACK_AB_MERGE_C R186, R9, R8, R186 ;  /* 0x0000000809ba723e */ /* 0x000fe200048070ba */
[--C-:B------:R-:W-:Y:S01]  /*7c10*/  HADD2.F32 R125, -RZ, R126.reuse.H0_H0 ;  /* 0x2000007eff7d7230 */ /* 0x100fe20000004100 */
[----:B------:R-:W-:Y:S01]  /*7c20*/  F2FP.SATFINITE.E4M3.F32.PACK_AB_MERGE_C R187, R19, R14, RZ ;  /* 0x0000000e13bb723e */ /* 0x000fe200048070ff */
[----:B------:R-:W-:Y:S02]  /*7c30*/  HADD2.F32 R126, -RZ, R126.H1_H1 ;  /* 0x3000007eff7e7230 */ /* 0x000fe40000004100 */
[C---:B------:R-:W-:Y:S01]  /*7c40*/  FMUL R18, R70.reuse, R22 ;  /* 0x0000001646127220 */ /* 0x040fe20000400000 */
[----:B------:R-:W-:Y:S01]  /*7c50*/  HADD2.F32 R92, -RZ, R92.H1_H1 ;  /* 0x3000005cff5c7230 */ /* 0x000fe20000004100 */
[----:B------:R-:W-:Y:S01]  /*7c60*/  F2FP.SATFINITE.E4M3.F32.PACK_AB_MERGE_C R187, R13, R12, R187 ;  /* 0x0000000c0dbb723e */ /* 0x000fe200048070bb */
[C---:B------:R-:W-:Y:S01]  /*7c70*/  FMUL R23, R70.reuse, R23 ;  /* 0x0000001746177220 */ /* 0x040fe20000400000 */
[--C-:B------:R-:W-:Y:S02]  /*7c80*/  HADD2.F32 R95, -RZ, R96.reuse.H0_H0 ;  /* 0x20000060ff5f7230 */ /* 0x100fe40000004100 */
[C---:B------:R-:W-:Y:S01]  /*7c90*/  FFMA R18, R73.reuse, R91, R18 ;  /* 0x0000005b49127223 */ /* 0x040fe20000000012 */
[----:B------:R-:W-:Y:S01]  /*7ca0*/  HADD2.F32 R96, -RZ, R96.H1_H1 ;  /* 0x30000060ff607230 */ /* 0x000fe20000004100 */
[----:B------:R1:W-:Y:S01]  /*7cb0*/  STS.128 [R137+UR44+0x8400], R184 ;  /* 0x008400b889007988 */ /* 0x0003e20008000c2c */
[C---:B------:R-:W-:Y:S01]  /*7cc0*/  FFMA R23, R73.reuse, R92, R23 ;  /* 0x0000005c49177223 */ /* 0x040fe20000000017 */
[C---:B------:R-:W-:Y:S01]  /*7cd0*/  FFMA R20, R73.reuse, R93, R20 ;  /* 0x0000005d49147223 */ /* 0x040fe20000000014 */
[----:B------:R-:W-:Y:S01]  /*7ce0*/  FFMA R21, R73, R94, R21 ;  /* 0x0000005e49157223 */ /* 0x000fe20000000015 */
        /* <DEDUP_REMOVED lines=20> */
[----:B------:R-:W-:Y:S02]  /*7e30*/  HADD2.F32 R104, -RZ, R104.H1_H1 ;  /* 0x30000068ff687230 */ /* 0x000fe40000004100 */
        /* <DEDUP_REMOVED lines=24> */
[----:B------:R1:W-:Y:S01]  /*7fc0*/  STS.128 [R179+0x8010], R196 ;  /* 0x008010c4b3007388 */ /* 0x0003e20000000c00 */
[C---:B------:R-:W-:Y:S01]  /*7fd0*/  FFMA R39, R73.reuse, R108, R39 ;  /* 0x0000006c49277223 */ /* 0x040fe20000000027 */
[C---:B------:R-:W-:Y:S01]  /*7fe0*/  FFMA R36, R73.reuse, R109, R36 ;  /* 0x0000006d49247223 */ /* 0x040fe20000000024 */
[----:B------:R-:W-:Y:S01]  /*7ff0*/  FFMA R37, R73, R110, R37 ;  /* 0x0000006e49257223 */ /* 0x000fe20000000025 */
[----:B------:R-:W-:Y:S01]  /*8000*/  FMUL R38, R70, R42 ;  /* 0x0000002a46267220 */ /* 0x000fe20000400000 */
[----:B------:R-:W-:Y:S01]  /*8010*/  ISETP.NE.AND P0, PT, R178, RZ, PT ;  /* 0x000000ffb200720c */ /* 0x000fe20003f05270 */
[C---:B------:R-:W-:Y:S01]  /*8020*/  FMUL R43, R70.reuse, R43 ;  /* 0x0000002b462b7220 */ /* 0x040fe20000400000 */
[--C-:B------:R-:W-:Y:S01]  /*8030*/  HADD2.F32 R115, -RZ, R116.reuse.H0_H0 ;  /* 0x20000074ff737230 */ /* 0x100fe20000004100 */
[----:B------:R-:W-:Y:S01]  /*8040*/  F2FP.SATFINITE.E4M3.F32.PACK_AB_MERGE_C R200, R39, R34, RZ ;  /* 0x0000002227c8723e */ /* 0x000fe200048070ff */
[C---:B------:R-:W-:Y:S01]  /*8050*/  FFMA R38, R73.reuse, R111, R38 ;  /* 0x0000006f49267223 */ /* 0x040fe20000000026 */
[C---:B------:R-:W-:Y:S01]  /*8060*/  FFMA R43, R73.reuse, R112, R43 ;  /* 0x00000070492b7223 */ /* 0x040fe2000000002b */
[----:B------:R-:W-:Y:S01]  /*8070*/  FFMA R40, R73, R113, R40 ;  /* 0x0000007149287223 */ /* 0x000fe20000000028 */
[----:B------:R-:W-:Y:S01]  /*8080*/  F2FP.SATFINITE.E4M3.F32.PACK_AB_MERGE_C R200, R33, R32, R200 ;  /* 0x0000002021c8723e */ /* 0x000fe200048070c8 */
[----:B------:R-:W-:Y:S01]  /*8090*/  FFMA R41, R73, R114, R41 ;  /* 0x0000007249297223 */ /* 0x000fe20000000029 */
        /* <DEDUP_REMOVED lines=8> */
[----:B------:R-:W-:Y:S01]  /*8120*/  FFMA R44, R73, R117, R44 ;  /* 0x00000075492c7223 */ /* 0x000fe2000000002c */
[----:B------:R-:W-:Y:S01]  /*8130*/  ISETP.NE.AND P6, PT, R189, RZ, PT ;  /* 0x000000ffbd00720c */ /* 0x000fe20003fc5270 */
[----:B------:R-:W-:Y:S01]  /*8140*/  FFMA R45, R73, R118, R45 ;  /* 0x00000076492d7223 */ /* 0x000fe2000000002d */
[----:B------:R-:W-:Y:S01]  /*8150*/  HADD2.F32 R120, -RZ, R120.H1_H1 ;  /* 0x30000078ff787230 */ /* 0x000fe20000004100 */
[----:B------:R-:W-:Y:S01]  /*8160*/  F2FP.SATFINITE.E4M3.F32.PACK_AB_MERGE_C R202, R47, R42, RZ ;  /* 0x0000002a2fca723e */ /* 0x000fe200048070ff */
[C---:B------:R-:W-:Y:S01]  /*8170*/  FMUL R46, R70.reuse, R50 ;  /* 0x00000032462e7220 */ /* 0x040fe20000400000 */
[C---:B------:R-:W-:Y:S01]  /*8180*/  FMUL R51, R70.reuse, R51 ;  /* 0x0000003346337220 */ /* 0x040fe20000400000 */
[--C-:B------:R-:W-:Y:S02]  /*8190*/  HADD2.F32 R123, -RZ, R124.reuse.H0_H0 ;  /* 0x2000007cff7b7230 */ /* 0x100fe40000004100 */
[C---:B------:R-:W-:Y:S01]  /*81a0*/  FMUL R50, R70.reuse, R54 ;  /* 0x0000003646327220 */ /* 0x040fe20000400000 */
[C---:B------:R-:W-:Y:S01]  /*81b0*/  FFMA R46, R73.reuse, R119, R46 ;  /* 0x00000077492e7223 */ /* 0x040fe2000000002e */
[----:B------:R-:W-:Y:S02]  /*81c0*/  HADD2.F32 R124, -RZ, R124.H1_H1 ;  /* 0x3000007cff7c7230 */ /* 0x000fe40000004100 */
[C---:B------:R-:W-:Y:S01]  /*81d0*/  FFMA R51, R73.reuse, R120, R51 ;  /* 0x0000007849337223 */ /* 0x040fe20000000033 */
[C---:B------:R-:W-:Y:S01]  /*81e0*/  FMUL R55, R70.reuse, R55 ;  /* 0x0000003746377220 */ /* 0x040fe20000400000 */
[C---:B------:R-:W-:Y:S01]  /*81f0*/  FFMA R48, R73.reuse, R121, R48 ;  /* 0x0000007949307223 */ /* 0x040fe20000000030 */
[C---:B------:R-:W-:Y:S01]  /*8200*/  FFMA R49, R73.reuse, R122, R49 ;  /* 0x0000007a49317223 */ /* 0x040fe20000000031 */
[--C-:B------:R-:W-:Y:S02]  /*8210*/  HADD2.F32 R127, -RZ, R128.reuse.H0_H0 ;  /* 0x20000080ff7f7230 */ /* 0x100fe40000004100 */
[C---:B------:R-:W-:Y:S01]  /*8220*/  FFMA R50, R73.reuse, R123, R50 ;  /* 0x0000007b49327223 */ /* 0x040fe20000000032 */
[----:B------:R-:W-:Y:S02]  /*8230*/  HADD2.F32 R128, -RZ, R128.H1_H1 ;  /* 0x30000080ff807230 */ /* 0x000fe40000004100 */
[C---:B------:R-:W-:Y:S01]  /*8240*/  FMUL R54, R70.reuse, R58 ;  /* 0x0000003a46367220 */ /* 0x040fe20000400000 */
        /* <DEDUP_REMOVED lines=16> */
[----:B------:R-:W-:Y:S01]  /*8350*/  FFMA R63, R73, R132, R63 ;  /* 0x00000084493f7223 */ /* 0x000fe2000000003f */
[----:B------:R-:W-:Y:S01]  /*8360*/  FMUL R67, R70, R67 ;  /* 0x0000004346437220 */ /* 0x000fe20000400000 */
[----:B------:R-:W-:Y:S01]  /*8370*/  F2FP.SATFINITE.E4M3.F32.PACK_AB_MERGE_C R203, R51, R46, RZ ;  /* 0x0000002e33cb723e */ /* 0x000fe200048070ff */
[C---:B------:R-:W-:Y:S01]  /*8380*/  FFMA R60, R73.reuse, R133, R60 ;  /* 0x00000085493c7223 */ /* 0x040fe2000000003c */
[C---:B------:R-:W-:Y:S01]  /*8390*/  FFMA R61, R73.reuse, R134, R61 ;  /* 0x00000086493d7223 */ /* 0x040fe2000000003d */
[C---:B------:R-:W-:Y:S01]  /*83a0*/  FFMA R62, R73.reuse, R135, R62 ;  /* 0x00000087493e7223 */ /* 0x040fe2000000003e */
[----:B------:R-:W-:Y:S01]  /*83b0*/  FFMA R67, R73, R136, R67 ;  /* 0x0000008849437223 */ /* 0x000fe20000000043 */
[----:B------:R-:W-:Y:S02]  /*83c0*/  F2FP.SATFINITE.E4M3.F32.PACK_AB_MERGE_C R202, R41, R40, R202 ;  /* 0x0000002829ca723e */ /* 0x000fe400048070ca */
[----:B------:R-:W-:Y:S02]  /*83d0*/  F2FP.SATFINITE.E4M3.F32.PACK_AB_MERGE_C R203, R45, R44, R203 ;  /* 0x0000002c2dcb723e */ /* 0x000fe400048070cb */
[----:B------:R-:W-:Y:S02]  /*83e0*/  F2FP.SATFINITE.E4M3.F32.PACK_AB_MERGE_C R204, R55, R50, RZ ;  /* 0x0000003237cc723e */ /* 0x000fe400048070ff */
[----:B------:R-:W-:Y:S01]  /*83f0*/  F2FP.SATFINITE.E4M3.F32.PACK_AB_MERGE_C R205, R59, R54, RZ ;  /* 0x000000363bcd723e */ /* 0x000fe200048070ff */
[----:B------:R1:W-:Y:S01]  /*8400*/  STS.128 [R181+0x8020], R200 ;  /* 0x008020c8b5007388 */ /* 0x0003e20000000c00 */
[----:B------:R-:W-:Y:S02]  /*8410*/  F2FP.SATFINITE.E4M3.F32.PACK_AB_MERGE_C R206, R63, R58, RZ ;  /* 0x0000003a3fce723e */ /* 0x000fe400048070ff */
[----:B------:R-:W-:Y:S02]  /*8420*/  F2FP.SATFINITE.E4M3.F32.PACK_AB_MERGE_C R207, R67, R62, RZ ;  /* 0x0000003e43cf723e */ /* 0x000fe400048070ff */
[----:B------:R-:W-:Y:S02]  /*8430*/  F2FP.SATFINITE.E4M3.F32.PACK_AB_MERGE_C R204, R49, R48, R204 ;  /* 0x0000003031cc723e */ /* 0x000fe400048070cc */
[----:B------:R-:W-:Y:S02]  /*8440*/  F2FP.SATFINITE.E4M3.F32.PACK_AB_MERGE_C R205, R53, R52, R205 ;  /* 0x0000003435cd723e */ /* 0x000fe400048070cd */
[----:B------:R-:W-:Y:S02]  /*8450*/  F2FP.SATFINITE.E4M3.F32.PACK_AB_MERGE_C R206, R57, R56, R206 ;  /* 0x0000003839ce723e */ /* 0x000fe400048070ce */
[----:B------:R-:W-:Y:S02]  /*8460*/  F2FP.SATFINITE.E4M3.F32.PACK_AB_MERGE_C R207, R61, R60, R207 ;  /* 0x0000003c3dcf723e */ /* 0x000fe400048070cf */
[----:B------:R-:W-:Y:S02]  /*8470*/  LEA R191, R170, UR44, 0x3 ;  /* 0x0000002caabf7c11 */ /* 0x000fe4000f8e18ff */
[----:B------:R-:W-:Y:S01]  /*8480*/  @P6 SHF.L.U32 R194, R169, 0x1f, RZ ;  /* 0x0000001fa9c26819 */ /* 0x000fe200000006ff */
[----:B------:R1:W-:Y:S01]  /*8490*/  STS.128 [R180+0x8010], R204 ;  /* 0x008010ccb4007388 */ /* 0x0003e20000000c00 */
[----:B------:R-:W-:Y:S01]  /*84a0*/  @!PT LDS RZ, [RZ] ;  /* 0x00000000fffff984 */ /* 0x000fe20000000800 */
[----:B------:R-:W-:Y:S01]  /*84b0*/  @!PT LDS RZ, [RZ] ;  /* 0x00000000fffff984 */ /* 0x000fe20000000800 */
[----:B------:R-:W-:Y:S01]  /*84c0*/  @!PT LDS RZ, [RZ] ;  /* 0x00000000fffff984 */ /* 0x000fe20000000800 */
[----:B------:R-:W-:Y:S01]  /*84d0*/  @!PT LDS RZ, [RZ] ;  /* 0x00000000fffff984 */ /* 0x000fe20000000800 */
[----:B------:R2:W-:Y:S07]  /*84e0*/  MEMBAR.ALL.CTA ;  /* 0x0000000000007992 */ /* 0x0005ee0000008000 */
[----:B--2---:R-:W2:Y:S02]  /*84f0*/  FENCE.VIEW.ASYNC.S ;  /* 0x00000000000073c6 */ /* 0x004ea40000000000 */
[----:B--2---:R-:W-:Y:S06]  /*8500*/  BAR.SYNC.DEFER_BLOCKING 0x1, 0x80 ;  /* 0x0042000000007b1d */ /* 0x004fec0000010000 */
[----:B------:R-:W-:Y:S05]  /*8510*/  @P0 BRA `(.L_x_135) ;  /* 0x0000000000280947 */ /* 0x000fea0003800000 */
[----:B------:R-:W-:Y:S01]  /*8520*/  UIADD3 UR4, UPT, UPT, UR44, 0x8400, URZ ;  /* 0x000084002c047890 */ /* 0x000fe2000fffe0ff */
[----:B------:R-:W-:Y:S05]  /*8530*/  UMOV UR51, UR36 ;  /* 0x0000002400337c82 */ /* 0x000fea0008000000 */
[----:B------:R-:W-:Y:S01]  /*8540*/  MOV R177, UR4 ;  /* 0x0000000400b17c02 */ /* 0x000fe20008000f00 */
[----:B------:R-:W-:Y:S03]  /*8550*/  UIADD3 UR4, UP0, UPT, UR62, 0x680, URZ ;  /* 0x000006803e047890 */ /* 0x000fe6000ff1e0ff */
[----:B------:R-:W-:Y:S01]  /*8560*/  R2UR UR48, R177 ;  /* 0x00000000b13072ca */ /* 0x000fe200000e0000 */
[----:B------:R-:W-:Y:S11]  /*8570*/  UIADD3.X UR5, UPT, UPT, URZ, UR63, URZ, UP0, !UPT ;  /* 0x0000003fff057290 */ /* 0x000ff600087fe4ff */
[----:B------:R-:W-:Y:S01]  /*8580*/  @!UPT UIADD3 URZ, UPT, UPT, URZ, URZ, URZ ;  /* 0x000000fffffff290 */ /* 0x000fe2000fffe0ff */
[----:B------:R2:W-:Y:S01]  /*8590*/  UTMASTG.3D [UR48], [UR4] ;  /* 0x00000030040073b5 */ /* 0x0005e20008010000 */
[----:B------:R0:W-:Y:S01]  /*85a0*/  UTMACMDFLUSH ;  /* 0x00000000000079b7 */ /* 0x0001e20000000000 */
[----:B--2---:R-:W-:Y:S04]  /*85b0*/  DEPBAR.LE SB0, 0x1 ;  /* 0x000080400000791a */ /* 0x004fe80000000000 */
.L_x_135:
[----:B------:R-:W-:Y:S05]  /*85c0*/  BSYNC.RECONVERGENT B0 ;  /* 0x0000000000007941 */ /* 0x000fea0003800200 */
.L_x_134:
[----:B------:R-:W-:Y:S06]  /*85d0*/  BAR.SYNC.DEFER_BLOCKING 0x1, 0x80 ;  /* 0x0042000000007b1d */ /* 0x000fec0000010000 */
[----:B------:R-:W2:Y:S01]  /*85e0*/  @P6 SYNCS.PHASECHK.TRANS64.TRYWAIT P0, [R191+URZ+0x160], R194 ;  /* 0x000160c2bf0065a7 */ /* 0x000ea200080011ff */
[----:B------:R-:W-:Y:S01]  /*85f0*/  BSSY B1, `(.L_x_136) ;  /* 0x0000023000017945 */ /* 0x000fe20003800000 */
[----:B--2---:R-:W-:Y:S03]  /*8600*/  @P6 SEL R182, RZ, 0x1, !P0 ;  /* 0x00000001ffb66807 */ /* 0x004fe60004000000 */
[----:B------:R-:W-:Y:S05]  /*8610*/  @!P6 BRA `(.L_x_137) ;  /* 0x000000000080e947 */ /* 0x000fea0003800000 */
[----:B------:R-:W-:Y:S01]  /*8620*/  ISETP.NE.AND P1, PT, R183, RZ, PT ;  /* 0x000000ffb700720c */ /* 0x000fe20003f25270 */
[----:B------:R-:W-:Y:S01]  /*8630*/  BSSY B0, `(.L_x_138) ;  /* 0x000000a000007945 */ /* 0x000fe20003800000 */
[----:B------:R-:W-:Y:S11]  /*8640*/  ISETP.NE.AND P0, PT, R182, RZ, PT ;  /* 0x000000ffb600720c */ /* 0x000ff60003f05270 */
[----:B------:R-:W-:Y:S04]  /*8650*/  @P1 IMAD R3, R170, 0x2000, R175 ;  /* 0x00002000aa031824 */ /* 0x000fe800078e02af */
[C---:B------:R-:W-:Y:S01]  /*8660*/  @P1 IMAD.IADD R5, R3.reuse, 0x1, R188 ;  /* 0x0000000103051824 */ /* 0x040fe200078e02bc */
[----:B------:R-:W-:Y:S03]  /*8670*/  @P1 IADD3 R4, PT, PT, R3, R192, RZ ;  /* 0x000000c003041210 */ /* 0x000fe60007ffe0ff */
[----:B------:R-:W-:Y:S01]  /*8680*/  @P1 IMAD.IADD R2, R190, 0x1, R5 ;  /* 0x00000001be021824 */ /* 0x000fe200078e0205 */
[----:B------:R-:W-:Y:S06]  /*8690*/  @P0 BRA `(.L_x_139) ;  /* 0x00000000000c0947 */ /* 0x000fec0003800000 */
[----:B------:R-:W-:Y:S04]  /*86a0*/  SHF.L.U32 R0, R169, 0x1f, RZ ;  /* 0x0000001fa9007819 */ /* 0x000fe800000006ff */
[----:B------:R-:W2:Y:S02]  /*86b0*/  SYNCS.PHASECHK.TRANS64.TRYWAIT P0, [R191+URZ+0x160], R0 ;  /* 0x00016000bf0075a7 */ /* 0x000ea400080011ff */
[----:B--2---:R-:W-:Y:S05]  /*86c0*/  @!P0 BRA `(.L_x_140) ;  /* 0x0000005000d08947 */ /* 0x004fea0003800000 */
.L_x_139:
[----:B------:R-:W-:Y:S05]  /*86d0*/  BSYNC B0 ;  /* 0x0000000000007941 */ /* 0x000fea0003800000 */
.L_x_138:
[----:B------:R-:W-:Y:S01]  /*86e0*/  ISETP.NE.AND P0, PT, R183, RZ, PT ;  /* 0x000000ffb700720c */ /* 0x000fe20003f05270 */
[----:B--2---:R-:W-:Y:S02]  /*86f0*/  VIADD R191, R191, 0x180 ;  /* 0x00000180bfbf7836 */ /* 0x004fe40000000000 */
[----:B------:R-:W-:Y:S02]  /*8700*/  IMAD.U32 R0, RZ, RZ, UR45 ;  /* 0x0000002dff007e24 */ /* 0x000fe4000f8e00ff */
[----:B------:R-:W-:Y:S03]  /*8710*/  VIADD R170, R170, 0x1 ;  /* 0x00000001aaaa7836 */ /* 0x000fe60000000000 */
[----:B------:R-:W-:Y:S05]  /*8720*/  PRMT R0, R0, 0x654, R191 ;  /* 0x0000065400007816 */ /* 0x000fea00000000bf */
[----:B------:R2:W3:Y:S04]  /*8730*/  @P0 LDS.128 R140, [R3] ;  /* 0x00000000038c0984 */ /* 0x0004e80000000c00 */
[----:B------:R2:W4:Y:S04]  /*8740*/  @P0 LDS.128 R148, [R4+0x20] ;  /* 0x0000200004940984 */ /* 0x0005280000000c00 */
        /* <DEDUP_REMOVED lines=12> */
[----:B--234-:R-:W-:Y:S02]  /*8810*/  LOP3.LUT R169, R169, R0, RZ, 0x3c, !PT ;  /* 0x00000000a9a97212 */ /* 0x01cfe400078e3cff */
.L_x_137:
[----:B------:R-:W-:Y:S05]  /*8820*/  BSYNC B1 ;  /* 0x0000000000017941 */ /* 0x000fea0003800000 */
.L_x_136:
[----:B------:R-:W-:Y:S01]  /*8830*/  VIADD R0, R71, 0x40 ;  /* 0x0000004047007836 */ /* 0x000fe20000000000 */
[----:B------:R-:W-:Y:S04]  /*8840*/  BSSY.RECONVERGENT B6, `(.L_x_141) ;  /* 0x0000015000067945 */ /* 0x000fe80003800200 */
[----:B------:R-:W-:Y:S04]  /*8850*/  SHF.R.U32.HI R0, RZ, 0x15, R0 ;  /* 0x00000015ff007819 */ /* 0x000fe80000011600 */
[----:B------:R-:W-:Y:S11]  /*8860*/  LOP3.LUT P0, RZ, R0, 0x3, R163, 0x48, !PT ;  /* 0x0000000300ff7812 */ /* 0x000ff600078048a3 */
[----:B------:R-:W-:Y:S02]  /*8870*/  @!UPT UIADD3 URZ, UPT, UPT, URZ, URZ, URZ ;  /* 0x000000fffffff290 */ /* 0x000fe4000fffe0ff */
        /* <DEDUP_REMOVED lines=8> */
[----:B------:R-:W5:Y:S01]  /*8900*/  LDCU.64 UR4, c[0x4][0x18] ;  /* 0x01000300ff0477ac */ /* 0x000f620008000a00 */
[----:B--2---:R-:W-:Y:S01]  /*8910*/  MOV R5, UR9 ;  /* 0x0000000900057c02 */ /* 0x004fe20008000f00 */
[----:B------:R-:W-:Y:S01]  /*8920*/  IMAD.U32 R4, RZ, RZ, UR8 ;  /* 0x00000008ff047e24 */ /* 0x000fe2000f8e00ff */
[----:B---3--:R-:W-:Y:S01]  /*8930*/  MOV R7, UR7 ;  /* 0x0000000700077c02 */ /* 0x008fe20008000f00 */
[----:B------:R-:W-:Y:S01]  /*8940*/  IMAD.U32 R6, RZ, RZ, UR6 ;  /* 0x00000006ff067e24 */ /* 0x000fe2000f8e00ff */
[----:B-----5:R-:W-:Y:S01]  /*8950*/  MOV R11, UR5 ;  /* 0x00000005000b7c02 */ /* 0x020fe20008000f00 */
[----:B------:R-:W-:Y:S02]  /*8960*/  IMAD.U32 R10, RZ, RZ, UR4 ;  /* 0x00000004ff0a7e24 */ /* 0x000fe4000f8e00ff */
[----:B------:R-:W-:Y:S07]  /*8970*/  LEPC R20, `(.L_x_142) ;  /* 0x000000001014794e */ /* 0x000fee0000000000 */
[----:B-1--4-:R-:W-:Y:S05]  /*8980*/  CALL.ABS.NOINC R2 ;  /* 0x0000000002007343 */ /* 0x012fea0003c00000 */
.L_x_142:
[----:B------:R-:W-:Y:S05]  /*8990*/  BSYNC.RECONVERGENT B6 ;  /* 0x0000000000067941 */ /* 0x000fea0003800200 */
.L_x_141:
[----:B------:R-:W-:Y:S01]  /*89a0*/  F2FP.F16.E4M3.UNPACK_B R4, R141 ;  /* 0x0000008dff04723e */ /* 0x000fe200020006ff */
[----:B------:R-:W-:Y:S05]  /*89b0*/  WARPSYNC.ALL ;  /* 0x0000000000007948 */ /* 0x000fea0003800000 */
[----:B------:R-:W-:Y:S01]  /*89c0*/  R2UR UR4, R71 ;  /* 0x00000000470472ca */ /* 0x000fe200000e0000 */
[--C-:B------:R-:W-:Y:S01]  /*89d0*/  HADD2.F32 R78, -RZ, R4.reuse.H0_H0 ;  /* 0x20000004ff4e7230 */ /* 0x100fe20000004100 */
[-C--:B------:R-:W-:Y:S01]  /*89e0*/  F2FP.F16.E4M3.UNPACK_B R0, R140.reuse ;  /* 0x0000008cff00723e */ /* 0x080fe200020006ff */
[----:B------:R-:W-:Y:S01]  /*89f0*/  HADD2.F32 R75, -RZ, R4.H1_H1 ;  /* 0x30000004ff4b7230 */ /* 0x000fe20000004100 */
[----:B------:R-:W-:Y:S01]  /*8a00*/  F2FP.F16.E4M3.UNPACK_B R4, R143 ;  /* 0x0000008fff04723e */ /* 0x000fe200020006ff */
[----:B------:R-:W-:Y:S01]  /*8a10*/  BSSY.RECONVERGENT B0, `(.L_x_143) ;  /* 0x0000116000007945 */ /* 0x000fe20003800200 */
[----:B------:R-:W-:Y:S01]  /*8a20*/  F2FP.F16.E4M3.UNPACK_B R3, R140.H1 ;  /* 0x0000008cff03723e */ /* 0x000fe200030006ff */
[--C-:B------:R-:W-:Y:S01]  /*8a30*/  HADD2.F32 R2, -RZ, R0.reuse.H0_H0 ;  /* 0x20000000ff027230 */ /* 0x100fe20000004100 */
[----:B-1----:R-:W-:Y:S01]  /*8a40*/  F2FP.F16.E4M3.UNPACK_B R127, R154 ;  /* 0x0000009aff7f723e */ /* 0x002fe200020006ff */
[----:B------:R-:W-:Y:S01]  /*8a50*/  HADD2.F32 R72, -RZ, R0.H1_H1 ;  /* 0x30000000ff487230 */ /* 0x000fe20000004100 */
[----:B------:R-:W-:Y:S01]  /*8a60*/  F2FP.F16.E4M3.UNPACK_B R0, R141.H1 ;  /* 0x0000008dff00723e */ /* 0x000fe200030006ff */
[--C-:B------:R-:W-:Y:S01]  /*8a70*/  HADD2.F32 R74, -RZ, R3.reuse.H0_H0 ;  /* 0x20000003ff4a7230 */ /* 0x100fe20000004100 */
[----:B------:R-:W-:Y:S01]  /*8a80*/  F2FP.F16.E4M3.UNPACK_B R117, R151.H1 ;  /* 0x00000097ff75723e */ /* 0x000fe200030006ff */
[----:B------:R-:W-:Y:S01]  /*8a90*/  HADD2.F32 R76, -RZ, R3.H1_H1 ;  /* 0x30000003ff4c7230 */ /* 0x000fe20000004100 */
[-C--:B------:R-:W-:Y:S01]  /*8aa0*/  F2FP.F16.E4M3.UNPACK_B R3, R142.reuse ;  /* 0x0000008eff03723e */ /* 0x080fe200020006ff */
[--C-:B------:R-:W-:Y:S01]  /*8ab0*/  HADD2.F32 R80, -RZ, R0.reuse.H0_H0 ;  /* 0x20000000ff507230 */ /* 0x100fe20000004100 */
[----:B------:R-:W-:Y:S01]  /*8ac0*/  ISETP.NE.AND P0, PT, R178, RZ, PT ;  /* 0x000000ffb200720c */ /* 0x000fe20003f05270 */
[----:B------:R-:W-:Y:S01]  /*8ad0*/  HADD2.F32 R77, -RZ, R0.H1_H1 ;  /* 0x30000000ff4d7230 */ /* 0x000fe20000004100 */
[----:B------:R-:W-:Y:S01]  /*8ae0*/  F2FP.F16.E4M3.UNPACK_B R0, R142.H1 ;  /* 0x0000008eff00723e */ /* 0x000fe200030006ff */
[--C-:B------:R-:W-:Y:S01]  /*8af0*/  HADD2.F32 R82, -RZ, R3.reuse.H0_H0 ;  /* 0x20000003ff527230 */ /* 0x100fe20000004100 */
[----:B------:R-:W-:Y:S01]  /*8b00*/  ISETP.NE.AND P6, PT, R189, RZ, PT ;  /* 0x000000ffbd00720c */ /* 0x000fe20003fc5270 */
[----:B------:R-:W-:Y:S01]  /*8b10*/  HADD2.F32 R79, -RZ, R3.H1_H1 ;  /* 0x30000003ff4f7230 */ /* 0x000fe20000004100 */
[----:B------:R-:W-:Y:S01]  /*8b20*/  F2FP.F16.E4M3.UNPACK_B R3, R143.H1 ;  /* 0x0000008fff03723e */ /* 0x000fe200030006ff */
[--C-:B------:R-:W-:Y:S02]  /*8b30*/  HADD2.F32 R84, -RZ, R0.reuse.H0_H0 ;  /* 0x20000000ff547230 */ /* 0x100fe40000004100 */
[----:B------:R-:W-:Y:S01]  /*8b40*/  HADD2.F32 R81, -RZ, R0.H1_H1 ;  /* 0x30000000ff517230 */ /* 0x000fe20000004100 */
[-C--:B------:R-:W-:Y:S01]  /*8b50*/  F2FP.F16.E4M3.UNPACK_B R0, R144.reuse ;  /* 0x00000090ff00723e */ /* 0x080fe200020006ff */
[--C-:B------:R-:W-:Y:S02]  /*8b60*/  HADD2.F32 R86, -RZ, R4.reuse.H0_H0 ;  /* 0x20000004ff567230 */ /* 0x100fe40000004100 */
[----:B------:R-:W-:Y:S01]  /*8b70*/  HADD2.F32 R83, -RZ, R4.H1_H1 ;  /* 0x30000004ff537230 */ /* 0x000fe20000004100 */
[-C--:B------:R-:W-:Y:S01]  /*8b80*/  F2FP.F16.E4M3.UNPACK_B R4, R145.reuse ;  /* 0x00000091ff04723e */ /* 0x080fe200020006ff */
[--C-:B------:R-:W-:Y:S02]  /*8b90*/  HADD2.F32 R90, -RZ, R0.reuse.H0_H0 ;  /* 0x20000000ff5a7230 */ /* 0x100fe40000004100 */
[----:B------:R-:W-:Y:S01]  /*8ba0*/  HADD2.F32 R87, -RZ, R0.H1_H1 ;  /* 0x30000000ff577230 */ /* 0x000fe20000004100 */
[----:B------:R-:W-:Y:S01]  /*8bb0*/  F2FP.F16.E4M3.UNPACK_B R0, R145.H1 ;  /* 0x00000091ff00723e */ /* 0x000fe200030006ff */
[--C-:B------:R-:W-:Y:S02]  /*8bc0*/  HADD2.F32 R88, -RZ, R3.reuse.H0_H0 ;  /* 0x20000003ff587230 */ /* 0x100fe40000004100 */
[----:B------:R-:W-:Y:S01]  /*8bd0*/  HADD2.F32 R85, -RZ, R3.H1_H1 ;  /* 0x30000003ff557230 */ /* 0x000fe20000004100 */
[----:B------:R-:W-:Y:S01]  /*8be0*/  F2FP.F16.E4M3.UNPACK_B R3, R144.H1 ;  /* 0x00000090ff03723e */ /* 0x000fe200030006ff */
[--C-:B------:R-:W-:Y:S02]  /*8bf0*/  HADD2.F32 R96, -RZ, R0.reuse.H0_H0 ;  /* 0x20000000ff607230 */ /* 0x100fe40000004100 */
[----:B------:R-:W-:Y:S01]  /*8c00*/  HADD2.F32 R93, -RZ, R0.H1_H1 ;  /* 0x30000000ff5d7230 */ /* 0x000fe20000004100 */
[-C--:B------:R-:W-:Y:S01]  /*8c10*/  F2FP.F16.E4M3.UNPACK_B R0, R146.reuse.H1 ;  /* 0x00000092ff00723e */ /* 0x080fe200030006ff */
[--C-:B------:R-:W-:Y:S02]  /*8c20*/  HADD2.F32 R94, -RZ, R4.reuse.H0_H0 ;  /* 0x20000004ff5e7230 */ /* 0x100fe40000004100 */
[----:B------:R-:W-:Y:S01]  /*8c30*/  HADD2.F32 R91, -RZ, R4.H1_H1 ;  /* 0x30000004ff5b7230 */ /* 0x000fe20000004100 */
[----:B------:R-:W-:Y:S01]  /*8c40*/  F2FP.F16.E4M3.UNPACK_B R4, R147 ;  /* 0x00000093ff04723e */ /* 0x000fe200020006ff */
[--C-:B------:R-:W-:Y:S02]  /*8c50*/  HADD2.F32 R92, -RZ, R3.reuse.H0_H0 ;  /* 0x20000003ff5c7230 */ /* 0x100fe40000004100 */
[----:B------:R-:W-:Y:S01]  /*8c60*/  HADD2.F32 R89, -RZ, R3.H1_H1 ;  /* 0x30000003ff597230 */ /* 0x000fe20000004100 */
[----:B------:R-:W-:Y:S01]  /*8c70*/  F2FP.F16.E4M3.UNPACK_B R3, R146 ;  /* 0x00000092ff03723e */ /* 0x000fe200020006ff */
[--C-:B------:R-:W-:Y:S02]  /*8c80*/  HADD2.F32 R100, -RZ, R0.reuse.H0_H0 ;  /* 0x20000000ff647230 */ /* 0x100fe40000004100 */
[----:B------:R-:W-:Y:S01]  /*8c90*/  HADD2.F32 R97, -RZ, R0.H1_H1 ;  /* 0x30000000ff617230 */ /* 0x000fe20000004100 */
[-C--:B------:R-:W-:Y:S01]  /*8ca0*/  F2FP.F16.E4M3.UNPACK_B R0, R148.reuse ;  /* 0x00000094ff00723e */ /* 0x080fe200020006ff */
[--C-:B------:R-:W-:Y:S02]  /*8cb0*/  HADD2.F32 R102, -RZ, R4.reuse.H0_H0 ;  /* 0x20000004ff667230 */ /* 0x100fe40000004100 */
[----:B------:R-:W-:Y:S01]  /*8cc0*/  HADD2.F32 R99, -RZ, R4.H1_H1 ;  /* 0x30000004ff637230 */ /* 0x000fe20000004100 */
[----:B------:R-:W-:Y:S01]  /*8cd0*/  F2FP.F16.E4M3.UNPACK_B R4, R149 ;  /* 0x00000095ff04723e */ /* 0x000fe200020006ff */
[--C-:B------:R-:W-:Y:S02]  /*8ce0*/  HADD2.F32 R98, -RZ, R3.reuse.H0_H0 ;  /* 0x20000003ff627230 */ /* 0x100fe40000004100 */
[----:B------:R-:W-:Y:S01]  /*8cf0*/  HADD2.F32 R95, -RZ, R3.H1_H1 ;  /* 0x30000003ff5f7230 */ /* 0x000fe20000004100 */
[----:B------:R-:W-:Y:S01]  /*8d00*/  F2FP.F16.E4M3.UNPACK_B R3, R147.H1 ;  /* 0x00000093ff03723e */ /* 0x000fe200030006ff */
[--C-:B------:R-:W-:Y:S02]  /*8d10*/  HADD2.F32 R106, -RZ, R0.reuse.H0_H0 ;  /* 0x20000000ff6a7230 */ /* 0x100fe40000004100 */
[----:B------:R-:W-:Y:S01]  /*8d20*/  HADD2.F32 R103, -RZ, R0.H1_H1 ;  /* 0x30000000ff677230 */ /* 0x000fe20000004100 */
[----:B------:R-:W-:Y:S01]  /*8d30*/  F2FP.F16.E4M3.UNPACK_B R0, R148.H1 ;  /* 0x00000094ff00723e */ /* 0x000fe200030006ff */
[--C-:B------:R-:W-:Y:S02]  /*8d40*/  HADD2.F32 R110, -RZ, R4.reuse.H0_H0 ;  /* 0x20000004ff6e7230 */ /* 0x100fe40000004100 */
[----:B------:R-:W-:Y:S02]  /*8d50*/  HADD2.F32 R107, -RZ, R4.H1_H1 ;  /* 0x30000004ff6b7230 */ /* 0x000fe40000004100 */
[--C-:B------:R-:W-:Y:S01]  /*8d60*/  HADD2.F32 R104, -RZ, R3.reuse.H0_H0 ;  /* 0x20000003ff687230 */ /* 0x100fe20000004100 */
[----:B------:R-:W1:Y:S01]  /*8d70*/  LDTM.x64 R4, tmem[UR4+0x40] ;  /* 0x00004004000479ee */ /* 0x000e620008340000 */
[----:B------:R-:W-:Y:S01]  /*8d80*/  HADD2.F32 R101, -RZ, R3.H1_H1 ;  /* 0x30000003ff657230 */ /* 0x000fe20000004100 */
[----:B------:R-:W-:Y:S01]  /*8d90*/  F2FP.F16.E4M3.UNPACK_B R3, R149.H1 ;  /* 0x00000095ff03723e */ /* 0x000fe200030006ff */
        /* <DEDUP_REMOVED lines=14> */
[----:B------:R-:W-:Y:S01]  /*8e80*/  F2FP.F16.E4M3.UNPACK_B R0, R152.H1 ;  /* 0x00000098ff00723e */ /* 0x000fe200030006ff */
[--C-:B------:R-:W-:Y:S02]  /*8e90*/  HADD2.F32 R122, -RZ, R3.reuse.H0_H0 ;  /* 0x20000003ff7a7230 */ /* 0x100fe40000004100 */
[C---:B-1----:R-:W-:Y:S01]  /*8ea0*/  FMUL R7, R70.reuse, R7 ;  /* 0x0000000746077220 */ /* 0x042fe20000400000 */
        /* <DEDUP_REMOVED lines=10> */
[C---:B------:R-:W-:Y:S01]  /*8f50*/  FMUL R0, R70.reuse, R4 ;  /* 0x0000000446007220 */ /* 0x040fe20000400000 */
[--C-:B------:R-:W-:Y:S01]  /*8f60*/  HADD2.F32 R130, -RZ, R127.reuse.H0_H0 ;  /* 0x2000007fff827230 */ /* 0x100fe20000004100 */
[----:B------:R-:W-:Y:S01]  /*8f70*/  F2FP.F16.E4M3.UNPACK_B R4, R155 ;  /* 0x0000009bff04723e */ /* 0x000fe200020006ff */
[----:B------:R-:W-:Y:S02]  /*8f80*/  HADD2.F32 R127, -RZ, R127.H1_H1 ;  /* 0x3000007fff7f7230 */ /* 0x000fe40000004100 */
[C---:B------:R-:W-:Y:S01]  /*8f90*/  FFMA R0, R73.reuse, R2, R0 ;  /* 0x0000000249007223 */ /* 0x040fe20000000000 */
[C---:B------:R-:W-:Y:S01]  /*8fa0*/  FMUL R2, R70.reuse, R5 ;  /* 0x0000000546027220 */ /* 0x040fe20000400000 */
[--C-:B------:R-:W-:Y:S01]  /*8fb0*/  HADD2.F32 R132, -RZ, R3.reuse.H0_H0 ;  /* 0x20000003ff847230 */ /* 0x100fe20000004100 */
[----:B------:R-:W-:Y:S01]  /*8fc0*/  F2FP.F16.E4M3.UNPACK_B R5, R155.H1 ;  /* 0x0000009bff05723e */ /* 0x000fe200030006ff */
[----:B------:R-:W-:Y:S02]  /*8fd0*/  HADD2.F32 R129, -RZ, R3.H1_H1 ;  /* 0x30000003ff817230 */ /* 0x000fe40000004100 */
[C---:B------:R-:W-:Y:S01]  /*8fe0*/  FFMA R2, R73.reuse, R72, R2 ;  /* 0x0000004849027223 */ /* 0x040fe20000000002 */
[--C-:B------:R-:W-:Y:S02]  /*8ff0*/  HADD2.F32 R72, -RZ, R4.reuse.H0_H0 ;  /* 0x20000004ff487230 */ /* 0x100fe40000004100 */
[C---:B------:R-:W-:Y:S01]  /*9000*/  FMUL R3, R70.reuse, R6 ;  /* 0x0000000646037220 */ /* 0x040fe20000400000 */
[----:B------:R-:W-:Y:S02]  /*9010*/  HADD2.F32 R131, -RZ, R4.H1_H1 ;  /* 0x30000004ff837230 */ /* 0x000fe40000004100 */
[C---:B------:R-:W-:Y:S01]  /*9020*/  FMUL R4, R70.reuse, R9 ;  /* 0x0000000946047220 */ /* 0x040fe20000400000 */
[--C-:B------:R-:W-:Y:S02]  /*9030*/  HADD2.F32 R133, -RZ, R5.reuse.H1_H1 ;  /* 0x30000005ff857230 */ /* 0x100fe40000004100 */
[C---:B------:R-:W-:Y:S01]  /*9040*/  FFMA R3, R73.reuse, R74, R3 ;  /* 0x0000004a49037223 */ /* 0x040fe20000000003 */
[----:B------:R-:W-:Y:S01]  /*9050*/  FFMA R7, R73, R76, R7 ;  /* 0x0000004c49077223 */ /* 0x000fe20000000007 */
[----:B------:R-:W-:Y:S02]  /*9060*/  HADD2.F32 R74, -RZ, R5.H0_H0 ;  /* 0x20000005ff4a7230 */ /* 0x000fe40000004100 */
[C---:B------:R-:W-:Y:S01]  /*9070*/  FMUL R5, R70.reuse, R10 ;  /* 0x0000000a46057220 */ /* 0x040fe20000400000 */
[C---:B------:R-:W-:Y:S01]  /*9080*/  FMUL R6, R70.reuse, R11 ;  /* 0x0000000b46067220 */ /* 0x040fe20000400000 */
[C---:B------:R-:W-:Y:S01]  /*9090*/  FMUL R11, R70.reuse, R16 ;  /* 0x00000010460b7220 */ /* 0x040fe20000400000 */
[----:B------:R-:W-:Y:S01]  /*90a0*/  F2FP.SATFINITE.E4M3.F32.PACK_AB_MERGE_C R135, R7, R3, RZ ;  /* 0x000000030787723e */ /* 0x000fe200048070ff */
[C---:B------:R-:W-:Y:S01]  /*90b0*/  FMUL R3, R70.reuse, R8 ;  /* 0x0000000846037220 */ /* 0x040fe20000400000 */
[C---:B------:R-:W-:Y:S01]  /*90c0*/  FMUL R7, R70.reuse, R12 ;  /* 0x0000000c46077220 */ /* 0x040fe20000400000 */
[C---:B------:R-:W-:Y:S01]  /*90d0*/  FMUL R8, R70.reuse, R13 ;  /* 0x0000000d46087220 */ /* 0x040fe20000400000 */
[C---:B------:R-:W-:Y:S01]  /*90e0*/  FMUL R12, R70.reuse, R17 ;  /* 0x00000011460c7220 */ /* 0x040fe20000400000 */
[C---:B------:R-:W-:Y:S01]  /*90f0*/  FFMA R3, R73.reuse, R78, R3 ;  /* 0x0000004e49037223 */ /* 0x040fe20000000003 */
[C---:B------:R-:W-:Y:S01]  /*9100*/  FFMA R4, R73.reuse, R75, R4 ;  /* 0x0000004b49047223 */ /* 0x040fe20000000004 */
[C---:B------:R-:W-:Y:S01]  /*9110*/  FFMA R5, R73.reuse, R80, R5 ;  /* 0x0000005049057223 */ /* 0x040fe20000000005 */
[C---:B------:R-:W-:Y:S01]  /*9120*/  FFMA R6, R73.reuse, R77, R6 ;  /* 0x0000004d49067223 */ /* 0x040fe20000000006 */
[C---:B------:R-:W-:Y:S01]  /*9130*/  FFMA R7, R73.reuse, R82, R7 ;  /* 0x0000005249077223 */ /* 0x040fe20000000007 */
[C---:B------:R-:W-:Y:S01]  /*9140*/  FFMA R8, R73.reuse, R79, R8 ;  /* 0x0000004f49087223 */ /* 0x040fe20000000008 */
[C---:B------:R-:W-:Y:S01]  /*9150*/  FMUL R16, R70.reuse, R21 ;  /* 0x0000001546107220 */ /* 0x040fe20000400000 */
[----:B------:R-:W-:Y:S01]  /*9160*/  FMUL R9, R70, R14 ;  /* 0x0000000e46097220 */ /* 0x000fe20000400000 */
[----:B------:R-:W-:Y:S01]  /*9170*/  F2FP.SATFINITE.E4M3.F32.PACK_AB_MERGE_C R5, R6, R5, RZ ;  /* 0x000000050605723e */ /* 0x000fe200048070ff */
[C---:B------:R-:W-:Y:S01]  /*9180*/  FMUL R10, R70.reuse, R15 ;  /* 0x0000000f460a7220 */ /* 0x040fe20000400000 */
[C---:B------:R-:W-:Y:S01]  /*9190*/  FMUL R15, R70.reuse, R20 ;  /* 0x00000014460f7220 */ /* 0x040fe20000400000 */
[C---:B------:R-:W-:Y:S01]  /*91a0*/  FFMA R9, R73.reuse, R84, R9 ;  /* 0x0000005449097223 */ /* 0x040fe20000000009 */
[C---:B------:R-:W-:Y:S01]  /*91b0*/  FMUL R20, R70.reuse, R25 ;  /* 0x0000001946147220 */ /* 0x040fe20000400000 */
[C---:B------:R-:W-:Y:S01]  /*91c0*/  FFMA R10, R73.reuse, R81, R10 ;  /* 0x00000051490a7223 */ /* 0x040fe2000000000a */
[C---:B------:R-:W-:Y:S01]  /*91d0*/  FFMA R11, R73.reuse, R86, R11 ;  /* 0x00000056490b7223 */ /* 0x040fe2000000000b */
[C---:B------:R-:W-:Y:S01]  /*91e0*/  FFMA R12, R73.reuse, R83, R12 ;  /* 0x00000053490c7223 */ /* 0x040fe2000000000c */
[C---:B------:R-:W-:Y:S01]  /*91f0*/  FMUL R13, R70.reuse, R18 ;  /* 0x00000012460d7220 */ /* 0x040fe20000400000 */
[----:B------:R-:W-:Y:S01]  /*9200*/  FMUL R14, R70, R19 ;  /* 0x00000013460e7220 */ /* 0x000fe20000400000 */
[----:B------:R-:W-:Y:S01]  /*9210*/  F2FP.SATFINITE.E4M3.F32.PACK_AB_MERGE_C R9, R10, R9, RZ ;  /* 0x000000090a09723e */ /* 0x000fe200048070ff */
[C---:B------:R-:W-:Y:S01]  /*9220*/  FMUL R19, R70.reuse, R24 ;  /* 0x0000001846137220 */ /* 0x040fe20000400000 */
        /* <DEDUP_REMOVED lines=17> */
[----:B------:R-:W-:Y:S01]  /*9340*/  FMUL R27, R70, R32 ;  /* 0x00000020461b7220 */ /* 0x000fe20000400000 */
[C---:B------:R-:W-:Y:S01]  /*9350*/  FFMA R21, R73.reuse, R96, R21 ;  /* 0x0000006049157223 */ /* 0x040fe20000000015 */
[C---:B------:R-:W-:Y:S01]  /*9360*/  FFMA R22, R73.reuse, R93, R22 ;  /* 0x0000005d49167223 */ /* 0x040fe20000000016 */
[----:B------:R-:W-:Y:S01]  /*9370*/  F2FP.SATFINITE.E4M3.F32.PACK_AB_MERGE_C R16, R16, R15, R17 ;  /* 0x0000000f1010723e */ /* 0x000fe20004807011 */
[C---:B------:R-:W-:Y:S01]  /*9380*/  FFMA R23, R73.reuse, R98, R23 ;  /* 0x0000006249177223 */ /* 0x040fe20000000017 */
[C---:B------:R-:W-:Y:S01]  /*9390*/  FFMA R24, R73.reuse, R95, R24 ;  /* 0x0000005f49187223 */ /* 0x040fe20000000018 */
[----:B------:R-:W-:Y:S01]  /*93a0*/  FMUL R32, R70, R37 ;  /* 0x0000002546207220 */ /* 0x000fe20000400000 */
[----:B------:R-:W-:Y:S01]  /*93b0*/  F2FP.SATFINITE.E4M3.F32.PACK_AB_MERGE_C R21, R22, R21, RZ ;  /* 0x000000151615723e */ /* 0x000fe200048070ff */
[C---:B------:R-:W-:Y:S01]  /*93c0*/  FMUL R25, R70.reuse, R30 ;  /* 0x0000001e46197220 */ /* 0x040fe20000400000 */
[C---:B------:R-:W-:Y:S01]  /*93d0*/  FMUL R26, R70.reuse, R31 ;  /* 0x0000001f461a7220 */ /* 0x040fe20000400000 */
[----:B------:R-:W-:Y:S01]  /*93e0*/  FMUL R31, R70, R36 ;  /* 0x00000024461f7220 */ /* 0x000fe20000400000 */
[----:B------:R-:W-:Y:S01]  /*93f0*/  F2FP.SATFINITE.E4M3.F32.PACK_AB_MERGE_C R17, R20, R19, R21 ;  /* 0x000000131411723e */ /* 0x000fe20004807015 */
        /* <DEDUP_REMOVED lines=8> */
[----:B------:R-:W-:Y:S01]  /*9480*/  FMUL R35, R70, R40 ;  /* 0x0000002846237220 */ /* 0x000fe20000400000 */
[C---:B------:R-:W-:Y:S01]  /*9490*/  FFMA R29, R73.reuse, R104, R29 ;  /* 0x00000068491d7223 */ /* 0x040fe2000000001d */
[----:B------:R-:W-:Y:S01]  /*94a0*/  F2FP.SATFINITE.E4M3.F32.PACK_AB_MERGE_C R18, R24, R23, R18 ;  /* 0x000000171812723e */ /* 0x000fe20004807012 */
        /* <DEDUP_REMOVED lines=22> */
[C---:B------:R-:W-:Y:S01]  /*9610*/  FMUL R41, R70.reuse, R46 ;  /* 0x0000002e46297220 */ /* 0x040fe20000400000 */
[C---:B------:R-:W-:Y:S01]  /*9620*/  FMUL R42, R70.reuse, R47 ;  /* 0x0000002f462a7220 */ /* 0x040fe20000400000 */
        /* <DEDUP_REMOVED lines=8> */
[C---:B------:R-:W-:Y:S01]  /*96b0*/  FMUL R47, R70.reuse, R52 ;  /* 0x00000034462f7220 */ /* 0x040fe20000400000 */
        /* <DEDUP_REMOVED lines=10> */
[C---:B------:R-:W-:Y:S01]  /*9760*/  FFMA R45, R73.reuse, R120, R45 ;  /* 0x00000078492d7223 */ /* 0x040fe2000000002d */
[C---:B------:R-:W-:Y:S01]  /*9770*/  FMUL R59, R70.reuse, R64 ;  /* 0x00000040463b7220 */ /* 0x040fe20000400000 */
[C---:B------:R-:W-:Y:S01]  /*9780*/  FMUL R60, R70.reuse, R65 ;  /* 0x00000041463c7220 */ /* 0x040fe20000400000 */
[C---:B------:R-:W-:Y:S01]  /*9790*/  FMUL R61, R70.reuse, R66 ;  /* 0x00000042463d7220 */ /* 0x040fe20000400000 */
[----:B------:R-:W-:Y:S01]  /*97a0*/  FMUL R62, R70, R67 ;  /* 0x00000043463e7220 */ /* 0x000fe20000400000 */
[C---:B------:R-:W-:Y:S01]  /*97b0*/  FFMA R46, R73.reuse, R117, R46 ;  /* 0x00000075492e7223 */ /* 0x040fe2000000002e */
[----:B------:R-:W-:Y:S01]  /*97c0*/  F2FP.SATFINITE.E4M3.F32.PACK_AB_MERGE_C R64, R2, R0, R135 ;  /* 0x000000000240723e */ /* 0x000fe20004807087 */
[C---:B------:R-:W-:Y:S01]  /*97d0*/  FFMA R47, R73.reuse, R122, R47 ;  /* 0x0000007a492f7223 */ /* 0x040fe2000000002f */
[----:B------:R-:W-:Y:S01]  /*97e0*/  F2FP.SATFINITE.E4M3.F32.PACK_AB_MERGE_C R65, R4, R3, R5 ;  /* 0x000000030441723e */ /* 0x000fe20004807005 */
[C---:B------:R-:W-:Y:S01]  /*97f0*/  FFMA R48, R73.reuse, R119, R48 ;  /* 0x0000007749307223 */ /* 0x040fe20000000030 */
[----:B------:R-:W-:Y:S01]  /*9800*/  F2FP.SATFINITE.E4M3.F32.PACK_AB_MERGE_C R66, R8, R7, R9 ;  /* 0x000000070842723e */ /* 0x000fe20004807009 */
[C---:B------:R-:W-:Y:S01]  /*9810*/  FFMA R49, R73.reuse, R124, R49 ;  /* 0x0000007c49317223 */ /* 0x040fe20000000031 */
[----:B------:R-:W-:Y:S01]  /*9820*/  F2FP.SATFINITE.E4M3.F32.PACK_AB_MERGE_C R67, R12, R11, R13 ;  /* 0x0000000b0c43723e */ /* 0x000fe2000480700d */
[----:B------:R-:W-:Y:S01]  /*9830*/  FMUL R53, R70, R58 ;  /* 0x0000003a46357220 */ /* 0x000fe20000400000 */
[C---:B------:R-:W-:Y:S01]  /*9840*/  FFMA R50, R73.reuse, R121, R50 ;  /* 0x0000007949327223 */ /* 0x040fe20000000032 */
[C---:B------:R-:W-:Y:S01]  /*9850*/  FFMA R51, R73.reuse, R126, R51 ;  /* 0x0000007e49337223 */ /* 0x040fe20000000033 */
[C---:B------:R-:W-:Y:S01]  /*9860*/  FFMA R52, R73.reuse, R123, R52 ;  /* 0x0000007b49347223 */ /* 0x040fe20000000034 */
[----:B------:R1:W-:Y:S01]  /*9870*/  STS.128 [R137+UR44+0xa400], R64 ;  /* 0x00a4004089007988 */ /* 0x0003e20008000c2c */
[C---:B------:R-:W-:Y:S01]  /*9880*/  FFMA R53, R73.reuse, R128, R53 ;  /* 0x0000008049357223 */ /* 0x040fe20000000035 */
[----:B------:R-:W-:Y:S01]  /*9890*/  F2FP.SATFINITE.E4M3.F32.PACK_AB_MERGE_C R37, R38, R37, RZ ;  /* 0x000000252625723e */ /* 0x000fe200048070ff */
[C---:B------:R-:W-:Y:S01]  /*98a0*/  FFMA R54, R73.reuse, R125, R54 ;  /* 0x0000007d49367223 */ /* 0x040fe20000000036 */
[----:B------:R-:W-:Y:S01]  /*98b0*/  FMUL R58, R70, R63 ;  /* 0x0000003f463a7220 */ /* 0x000fe20000400000 */
[C---:B------:R-:W-:Y:S01]  /*98c0*/  FFMA R55, R73.reuse, R130, R55 ;  /* 0x0000008249377223 */ /* 0x040fe20000000037 */
[C---:B------:R-:W-:Y:S01]  /*98d0*/  FFMA R56, R73.reuse, R127, R56 ;  /* 0x0000007f49387223 */ /* 0x040fe20000000038 */
[C---:B------:R-:W-:Y:S01]  /*98e0*/  FFMA R57, R73.reuse, R132, R57 ;  /* 0x0000008449397223 */ /* 0x040fe20000000039 */
[----:B------:R1:W-:Y:S01]  /*98f0*/  STS.128 [R179+0xa010], R16 ;  /* 0x00a01010b3007388 */ /* 0x0003e20000000c00 */
[----:B------:R-:W-:Y:S01]  /*9900*/  F2FP.SATFINITE.E4M3.F32.PACK_AB_MERGE_C R33, R36, R35, R37 ;  /* 0x000000232421723e */ /* 0x000fe20004807025 */
[C---:B------:R-:W-:Y:S01]  /*9910*/  FFMA R58, R73.reuse, R129, R58 ;  /* 0x00000081493a7223 */ /* 0x040fe2000000003a */
[----:B------:R-:W-:Y:S01]  /*9920*/  F2FP.SATFINITE.E4M3.F32.PACK_AB_MERGE_C R34, R42, R41, RZ ;  /* 0x000000292a22723e */ /* 0x000fe200048070ff */
[C---:B------:R-:W-:Y:S01]  /*9930*/  FFMA R59, R73.reuse, R72, R59 ;  /* 0x00000048493b7223 */ /* 0x040fe2000000003b */
[----:B------:R-:W-:Y:S01]  /*9940*/  F2FP.SATFINITE.E4M3.F32.PACK_AB_MERGE_C R35, R46, R45, RZ ;  /* 0x0000002d2e23723e */ /* 0x000fe200048070ff */
        /* <DEDUP_REMOVED lines=25> */
[----:B------:R-:W-:Y:S02]  /*9ae0*/  UIADD3 UR4, UP0, UPT, UR62, 0x680, URZ ;  /* 0x000006803e047890 */ /* 0x000fe4000ff1e0ff */
[----:B------:R-:W-:Y:S02]  /*9af0*/  UIADD3 UR9, UPT, UPT, UR49, 0x40, URZ ;  /* 0x0000004031097890 */ /* 0x000fe4000fffe0ff */
[----:B------:R-:W-:Y:S02]  /*9b00*/  UIADD3 UR8, UPT, UPT, UR44, 0xa400, URZ ;  /* 0x0000a4002c087890 */ /* 0x000fe4000fffe0ff */
[----:B------:R-:W-:Y:S01]  /*9b10*/  UIADD3.X UR5, UPT, UPT, URZ, UR63, URZ, UP0, !UPT ;  /* 0x0000003fff057290 */ /* 0x000fe200087fe4ff */
[----:B------:R-:W-:Y:S01]  /*9b20*/  UMOV UR10, UR50 ;  /* 0x00000032000a7c82 */ /* 0x000fe20008000000 */
[----:B------:R-:W-:Y:S07]  /*9b30*/  UMOV UR11, UR36 ;  /* 0x00000024000b7c82 */ /* 0x000fee0008000000 */
[----:B------:R2:W-:Y:S01]  /*9b40*/  UTMASTG.3D [UR8], [UR4] ;  /* 0x00000008040073b5 */ /* 0x0005e20008010000 */
[----:B------:R0:W-:Y:S01]  /*9b50*/  UTMACMDFLUSH ;  /* 0x00000000000079b7 */ /* 0x0001e20000000000 */
[----:B--2---:R-:W-:Y:S04]  /*9b60*/  DEPBAR.LE SB0, 0x1 ;  /* 0x000080400000791a */ /* 0x004fe80000000000 */
.L_x_144:
[----:B------:R-:W-:Y:S05]  /*9b70*/  BSYNC.RECONVERGENT B0 ;  /* 0x0000000000007941 */ /* 0x000fea0003800200 */
.L_x_143:
        /* <DEDUP_REMOVED lines=16> */
.L_x_148:
[----:B------:R-:W-:Y:S05]  /*9c80*/  BSYNC B0 ;  /* 0x0000000000007941 */ /* 0x000fea0003800000 */
.L_x_147:
        /* <DEDUP_REMOVED lines=20> */
.L_x_146:
[----:B------:R-:W-:Y:S05]  /*9dd0*/  BSYNC B1 ;  /* 0x0000000000017941 */ /* 0x000fea0003800000 */
.L_x_145:
        /* <DEDUP_REMOVED lines=22> */
.L_x_151:
[----:B------:R-:W-:Y:S05]  /*9f40*/  BSYNC.RECONVERGENT B6 ;  /* 0x0000000000067941 */ /* 0x000fea0003800200 */
.L_x_150:
        /* <DEDUP_REMOVED lines=276> */
[----:B------:R-:W-:Y:S02]  /*b090*/  UIADD3 UR4, UPT, UPT, UR44, 0x8400, URZ ;  /* 0x000084002c047890 */ /* 0x000fe4000fffe0ff */
[----:B------:R-:W-:Y:S01]  /*b0a0*/  UIADD3 UR9, UPT, UPT, UR49, 0x80, URZ ;  /* 0x0000008031097890 */ /* 0x000fe2000fffe0ff */
[----:B------:R-:W-:Y:S01]  /*b0b0*/  UMOV UR10, UR50 ;  /* 0x00000032000a7c82 */ /* 0x000fe20008000000 */
[----:B------:R-:W-:Y:S02]  /*b0c0*/  UMOV UR11, UR36 ;  /* 0x00000024000b7c82 */ /* 0x000fe40008000000 */
        /* <DEDUP_REMOVED lines=8> */
.L_x_153:
[----:B------:R-:W-:Y:S05]  /*b150*/  BSYNC.RECONVERGENT B0 ;  /* 0x0000000000007941 */ /* 0x000fea0003800200 */
.L_x_152:
        /* <DEDUP_REMOVED lines=16> */
.L_x_157:
[----:B------:R-:W-:Y:S05]  /*b260*/  BSYNC B0 ;  /* 0x0000000000007941 */ /* 0x000fea0003800000 */
.L_x_156:
        /* <DEDUP_REMOVED lines=20> */
.L_x_155:
[----:B------:R-:W-:Y:S05]  /*b3b0*/  BSYNC B1 ;  /* 0x0000000000017941 */ /* 0x000fea0003800000 */
.L_x_154:
[----:B------:R-:W-:Y:S05]  /*b3c0*/  VIADD R0, R71, 0xc0 ;  /* 0x000000c047007836 */ /* 0x000fea0000000000 */
        /* <DEDUP_REMOVED lines=20> */
.L_x_159:
[----:B------:R-:W-:Y:S01]  /*b510*/  ISETP.NE.AND P0, PT, R178, RZ, PT ;  /* 0x000000ffb200720c */ /* 0x000fe20003f05270 */
[----:B------:R-:W-:Y:S05]  /*b520*/  WARPSYNC.ALL ;  /* 0x0000000000007948 */ /* 0x000fea0003800000 */
[----:B------:R-:W-:Y:S01]  /*b530*/  R2UR UR4, R71 ;  /* 0x00000000470472ca */ /* 0x000fe200000e0000 */
[----:B------:R-:W-:Y:S01]  /*b540*/  BSSY.RECONVERGENT B0, `(.L_x_160) ;  /* 0x000011c000007945 */ /* 0x000fe20003800200 */
[----:B------:R-:W-:Y:S02]  /*b550*/  F2FP.F16.E4M3.UNPACK_B R11, R141 ;  /* 0x0000008dff0b723e */ /* 0x000fe400020006ff */
[----:B------:R-:W-:Y:S02]  /*b560*/  F2FP.F16.E4M3.UNPACK_B R10, R142 ;  /* 0x0000008eff0a723e */ /* 0x000fe400020006ff */
[----:B------:R-:W-:Y:S01]  /*b570*/  F2FP.F16.E4M3.UNPACK_B R9, R143 ;  /* 0x0000008fff09723e */ /* 0x000fe200020006ff */
[--C-:B------:R-:W-:Y:S01]  /*b580*/  HADD2.F32 R74, -RZ, R11.reuse.H0_H0 ;  /* 0x2000000bff4a7230 */ /* 0x100fe20000004100 */
[----:B------:R-:W-:Y:S01]  /*b590*/  F2FP.F16.E4M3.UNPACK_B R8, R144 ;  /* 0x00000090ff08723e */ /* 0x000fe200020006ff */
[----:B------:R-:W-:Y:S01]  /*b5a0*/  HADD2.F32 R76, -RZ, R11.H1_H1 ;  /* 0x3000000bff4c7230 */ /* 0x000fe20000004100 */
[----:B------:R-:W-:Y:S01]  /*b5b0*/  F2FP.F16.E4M3.UNPACK_B R7, R145 ;  /* 0x00000091ff07723e */ /* 0x000fe200020006ff */
[--C-:B------:R-:W-:Y:S01]  /*b5c0*/  HADD2.F32 R77, -RZ, R10.reuse.H0_H0 ;  /* 0x2000000aff4d7230 */ /* 0x100fe20000004100 */
[----:B------:R-:W-:Y:S01]  /*b5d0*/  F2FP.F16.E4M3.UNPACK_B R6, R146 ;  /* 0x00000092ff06723e */ /* 0x000fe200020006ff */
[----:B------:R-:W-:Y:S01]  /*b5e0*/  HADD2.F32 R80, -RZ, R10.H1_H1 ;  /* 0x3000000aff507230 */ /* 0x000fe20000004100 */
[----:B------:R-:W-:Y:S01]  /*b5f0*/  F2FP.F16.E4M3.UNPACK_B R5, R147 ;  /* 0x00000093ff05723e */ /* 0x000fe200020006ff */
[--C-:B------:R-:W-:Y:S01]  /*b600*/  HADD2.F32 R81, -RZ, R9.reuse.H0_H0 ;  /* 0x20000009ff517230 */ /* 0x100fe20000004100 */
[----:B-1----:R-:W-:Y:S01]  /*b610*/  F2FP.F16.E4M3.UNPACK_B R4, R148 ;  /* 0x00000094ff04723e */ /* 0x002fe200020006ff */
[----:B------:R-:W-:Y:S01]  /*b620*/  HADD2.F32 R83, -RZ, R9.H1_H1 ;  /* 0x30000009ff537230 */ /* 0x000fe20000004100 */
[-C--:B------:R-:W-:Y:S01]  /*b630*/  F2FP.F16.E4M3.UNPACK_B R2, R140.reuse ;  /* 0x0000008cff02723e */ /* 0x080fe200020006ff */
[--C-:B------:R-:W-:Y:S01]  /*b640*/  HADD2.F32 R86, -RZ, R8.reuse.H0_H0 ;  /* 0x20000008ff567230 */ /* 0x100fe20000004100 */
[----:B------:R-:W-:Y:S01]  /*b650*/  F2FP.F16.E4M3.UNPACK_B R140, R140.H1 ;  /* 0x0000008cff8c723e */ /* 0x000fe200030006ff */
[----:B------:R-:W-:Y:S01]  /*b660*/  HADD2.F32 R87, -RZ, R8.H1_H1 ;  /* 0x30000008ff577230 */ /* 0x000fe20000004100 */
[----:B------:R-:W-:Y:S01]  /*b670*/  F2FP.F16.E4M3.UNPACK_B R141, R141.H1 ;  /* 0x0000008dff8d723e */ /* 0x000fe200030006ff */
[--C-:B------:R-:W-:Y:S01]  /*b680*/  HADD2.F32 R90, -RZ, R7.reuse.H0_H0 ;  /* 0x20000007ff5a7230 */ /* 0x100fe20000004100 */
[----:B------:R-:W-:Y:S01]  /*b690*/  F2FP.F16.E4M3.UNPACK_B R142, R142.H1 ;  /* 0x0000008eff8e723e */ /* 0x000fe200030006ff */
[----:B------:R-:W-:Y:S01]  /*b6a0*/  HADD2.F32 R91, -RZ, R7.H1_H1 ;  /* 0x30000007ff5b7230 */ /* 0x000fe20000004100 */
[----:B------:R-:W-:Y:S01]  /*b6b0*/  F2FP.F16.E4M3.UNPACK_B R143, R143.H1 ;  /* 0x0000008fff8f723e */ /* 0x000fe200030006ff */
[--C-:B------:R-:W-:Y:S01]  /*b6c0*/  HADD2.F32 R94, -RZ, R6.reuse.H0_H0 ;  /* 0x20000006ff5e7230 */ /* 0x100fe20000004100 */
[----:B------:R-:W-:Y:S01]  /*b6d0*/  IADD3 R165, PT, PT, R165, 0x1e0, RZ ;  /* 0x000001e0a5a57810 */ /* 0x000fe20007ffe0ff */
[----:B------:R-:W-:Y:S01]  /*b6e0*/  HADD2.F32 R95, -RZ, R6.H1_H1 ;  /* 0x30000006ff5f7230 */ /* 0x000fe20000004100 */
[----:B------:R-:W-:Y:S01]  /*b6f0*/  F2FP.F16.E4M3.UNPACK_B R107, R149 ;  /* 0x00000095ff6b723e */ /* 0x000fe200020006ff */
[--C-:B------:R-:W-:Y:S01]  /*b700*/  HADD2.F32 R98, -RZ, R5.reuse.H0_H0 ;  /* 0x20000005ff627230 */ /* 0x100fe20000004100 */
[----:B------:R-:W-:Y:S01]  /*b710*/  LOP3.LUT R165, R165, 0xfefffff8, RZ, 0xc0, !PT ;  /* 0xfefffff8a5a57812 */ /* 0x000fe200078ec0ff */
[----:B------:R-:W-:Y:S01]  /*b720*/  HADD2.F32 R99, -RZ, R5.H1_H1 ;  /* 0x30000005ff637230 */ /* 0x000fe20000004100 */
[----:B------:R-:W-:Y:S01]  /*b730*/  F2FP.F16.E4M3.UNPACK_B R111, R150 ;  /* 0x00000096ff6f723e */ /* 0x000fe200020006ff */
[--C-:B------:R-:W-:Y:S01]  /*b740*/  HADD2.F32 R102, -RZ, R4.reuse.H0_H0 ;  /* 0x20000004ff667230 */ /* 0x100fe20000004100 */
[----:B------:R-:W-:Y:S01]  /*b750*/  F2FP.F16.E4M3.UNPACK_B R115, R151 ;  /* 0x00000097ff73723e */ /* 0x000fe200020006ff */
[----:B------:R-:W-:Y:S01]  /*b760*/  HADD2.F32 R103, -RZ, R4.H1_H1 ;  /* 0x30000004ff677230 */ /* 0x000fe20000004100 */
[----:B------:R-:W-:Y:S01]  /*b770*/  F2FP.F16.E4M3.UNPACK_B R119, R152 ;  /* 0x00000098ff77723e */ /* 0x000fe200020006ff */
[----:B------:R-:W1:Y:S01]  /*b780*/  LDTM.x64 R4, tmem[UR4+0xc0] ;  /* 0x0000c004000479ee */ /* 0x000e620008340000 */
[--C-:B------:R-:W-:Y:S01]  /*b790*/  HADD2.F32 R0, -RZ, R2.reuse.H0_H0 ;  /* 0x20000002ff007230 */ /* 0x100fe20000004100 */
[----:B------:R-:W-:Y:S01]  /*b7a0*/  NOP ;  /* 0x0000000000007918 */ /* 0x000fe20000000000 */
[----:B-1----:R1:W-:Y:S01]  /*b7b0*/  SYNCS.ARRIVE.TRANS64.RED.A1T0 RZ, [R165+URZ], RZ ;  /* 0x000000ffa5ff79a7 */ /* 0x0023e200081004ff */
[----:B------:R-:W-:Y:S01]  /*b7c0*/  HADD2.F32 R2, -RZ, R2.H1_H1 ;  /* 0x30000002ff027230 */ /* 0x000fe20000004100 */
[----:B------:R-:W-:Y:S01]  /*b7d0*/  F2FP.F16.E4M3.UNPACK_B R123, R153 ;  /* 0x00000099ff7b723e */ /* 0x000fe200020006ff */
[----:B------:R-:W-:Y:S01]  /*b7e0*/  HADD2.F32 R78, -RZ, R141.H1_H1 ;  /* 0x3000008dff4e7230 */ /* 0x000fe20000004100 */
[----:B------:R-:W-:Y:S01]  /*b7f0*/  F2FP.F16.E4M3.UNPACK_B R127, R154 ;  /* 0x0000009aff7f723e */ /* 0x000fe200020006ff */
[--C-:B------:R-:W-:Y:S01]  /*b800*/  HADD2.F32 R106, -RZ, R107.reuse.H0_H0 ;  /* 0x2000006bff6a7230 */ /* 0x100fe20000004100 */
[----:B------:R-:W-:Y:S01]  /*b810*/  F2FP.F16.E4M3.UNPACK_B R130, R155 ;  /* 0x0000009bff82723e */ /* 0x000fe200020006ff */
[----:B------:R-:W-:Y:S01]  /*b820*/  HADD2.F32 R107, -RZ, R107.H1_H1 ;  /* 0x3000006bff6b7230 */ /* 0x000fe20000004100 */
[----:B------:R-:W-:Y:S01]  /*b830*/  F2FP.F16.E4M3.UNPACK_B R144, R144.H1 ;  /* 0x00000090ff90723e */ /* 0x000fe200030006ff */
        /* <DEDUP_REMOVED lines=12> */
[C---:B------:R-:W-:Y:S01]  /*b900*/  FMUL R4, R70.reuse, R4 ;  /* 0x0000000446047220 */ /* 0x040fe20000400000 */
[C---:B------:R-:W-:Y:S01]  /*b910*/  FMUL R5, R70.reuse, R5 ;  /* 0x0000000546057220 */ /* 0x040fe20000400000 */
[--C-:B------:R-:W-:Y:S02]  /*b920*/  HADD2.F32 R3, -RZ, R140.reuse.H0_H0 ;  /* 0x2000008cff037230 */ /* 0x100fe40000004100 */
        /* <DEDUP_REMOVED lines=9> */
[----:B------:R-:W-:Y:S02]  /*b9c0*/  HADD2.F32 R122, -RZ, R123.H0_H0 ;  /* 0x2000007bff7a7230 */ /* 0x000fe40000004100 */
[C---:B------:R-:W-:Y:S01]  /*b9d0*/  FMUL R6, R70.reuse, R6 ;  /* 0x0000000646067220 */ /* 0x040fe20000400000 */
[----:B------:R-:W-:Y:S02]  /*b9e0*/  HADD2.F32 R72, -RZ, R140.H1_H1 ;  /* 0x3000008cff487230 */ /* 0x000fe40000004100 */
[C---:B------:R-:W-:Y:S01]  /*b9f0*/  FMUL R7, R70.reuse, R7 ;  /* 0x0000000746077220 */ /* 0x040fe20000400000 */
[----:B------:R-:W-:Y:S02]  /*ba00*/  HADD2.F32 R75, -RZ, R141.H0_H0 ;  /* 0x2000008dff4b7230 */ /* 0x000fe40000004100 */
[C---:B------:R-:W-:Y:S01]  /*ba10*/  FFMA R6, R73.reuse, R3, R6 ;  /* 0x0000000349067223 */ /* 0x040fe20000000006 */
[----:B------:R-:W-:Y:S02]  /*ba20*/  HADD2.F32 R123, -RZ, R123.H1_H1 ;  /* 0x3000007bff7b7230 */ /* 0x000fe40000004100 */
[C---:B------:R-:W-:Y:S01]  /*ba30*/  FFMA R7, R73.reuse, R72, R7 ;  /* 0x0000004849077223 */ /* 0x040fe20000000007 */
[C---:B------:R-:W-:Y:S01]  /*ba40*/  FFMA R8, R73.reuse, R74, R8 ;  /* 0x0000004a49087223 */ /* 0x040fe20000000008 */
[----:B------:R-:W-:Y:S01]  /*ba50*/  FFMA R9, R73, R76, R9 ;  /* 0x0000004c49097223 */ /* 0x000fe20000000009 */
[--C-:B------:R-:W-:Y:S02]  /*ba60*/  HADD2.F32 R126, -RZ, R127.reuse.H0_H0 ;  /* 0x2000007fff7e7230 */ /* 0x100fe40000004100 */
[C---:B------:R-:W-:Y:S01]  /*ba70*/  FMUL R10, R70.reuse, R10 ;  /* 0x0000000a460a7220 */ /* 0x040fe20000400000 */
[----:B------:R-:W-:Y:S01]  /*ba80*/  F2FP.SATFINITE.E4M3.F32.PACK_AB_MERGE_C R76, R7, R6, RZ ;  /* 0x00000006074c723e */ /* 0x000fe200048070ff */
[C---:B------:R-:W-:Y:S01]  /*ba90*/  FMUL R7, R70.reuse, R20 ;  /* 0x0000001446077220 */ /* 0x040fe20000400000 */
[----:B------:R-:W-:Y:S02]  /*baa0*/  HADD2.F32 R127, -RZ, R127.H1_H1 ;  /* 0x3000007fff7f7230 */ /* 0x000fe40000004100 */
[C---:B------:R-:W-:Y:S01]  /*bab0*/  FFMA R10, R73.reuse, R75, R10 ;  /* 0x0000004b490a7223 */ /* 0x040fe2000000000a */
[----:B------:R-:W-:Y:S02]  /*bac0*/  HADD2.F32 R72, -RZ, R130.H0_H0 ;  /* 0x20000082ff487230 */ /* 0x000fe40000004100 */
[C---:B------:R-:W-:Y:S01]  /*bad0*/  FMUL R11, R70.reuse, R11 ;  /* 0x0000000b460b7220 */ /* 0x040fe20000400000 */
[--C-:B------:R-:W-:Y:S02]  /*bae0*/  HADD2.F32 R79, -RZ, R142.reuse.H0_H0 ;  /* 0x2000008eff4f7230 */ /* 0x100fe40000004100 */
[C---:B------:R-:W-:Y:S01]  /*baf0*/  FMUL R14, R70.reuse, R14 ;  /* 0x0000000e460e7220 */ /* 0x040fe20000400000 */
[----:B------:R-:W-:Y:S02]  /*bb00*/  HADD2.F32 R82, -RZ, R142.H1_H1 ;  /* 0x3000008eff527230 */ /* 0x000fe40000004100 */
[C---:B------:R-:W-:Y:S01]  /*bb10*/  FFMA R11, R73.reuse, R78, R11 ;  /* 0x0000004e490b7223 */ /* 0x040fe2000000000b */
[C---:B------:R-:W-:Y:S01]  /*bb20*/  FFMA R12, R73.reuse, R77, R12 ;  /* 0x0000004d490c7223 */ /* 0x040fe2000000000c */
[C---:B------:R-:W-:Y:S01]  /*bb30*/  FFMA R13, R73.reuse, R80, R13 ;  /* 0x00000050490d7223 */ /* 0x040fe2000000000d */
[----:B------:R-:W-:Y:S01]  /*bb40*/  FFMA R14, R73, R79, R14 ;  /* 0x0000004f490e7223 */ /* 0x000fe2000000000e */
[----:B------:R-:W-:Y:S01]  /*bb50*/  HADD2.F32 R75, -RZ, R130.H1_H1 ;  /* 0x30000082ff4b7230 */ /* 0x000fe20000004100 */
[----:B------:R-:W-:Y:S01]  /*bb60*/  F2FP.SATFINITE.E4M3.F32.PACK_AB_MERGE_C R78, R11, R10, RZ ;  /* 0x0000000a0b4e723e */ /* 0x000fe200048070ff */
[C---:B------:R-:W-:Y:S01]  /*bb70*/  FMUL R10, R70.reuse, R21 ;  /* 0x00000015460a7220 */ /* 0x040fe20000400000 */
[C---:B------:R-:W-:Y:S01]  /*bb80*/  FMUL R21, R70.reuse, R28 ;  /* 0x0000001c46157220 */ /* 0x040fe20000400000 */
        /* <DEDUP_REMOVED lines=8> */
[C---:B------:R-:W-:Y:S01]  /*bc10*/  FMUL R18, R70.reuse, R25 ;  /* 0x0000001946127220 */ /* 0x040fe20000400000 */
[----:B------:R-:W-:Y:S01]  /*bc20*/  F2FP.SATFINITE.E4M3.F32.PACK_AB_MERGE_C R14, R15, R14, RZ ;  /* 0x0000000e0f0e723e */ /* 0x000fe200048070ff */
        /* <DEDUP_REMOVED lines=8> */
[C---:B------:R-:W-:Y:S01]  /*bcb0*/  FFMA R11, R73.reuse, R88, R11 ;  /* 0x00000058490b7223 */ /* 0x040fe2000000000b */
[----:B------:R-:W-:Y:S01]  /*bcc0*/  FMUL R22, R70, R29 ;  /* 0x0000001d46167220 */ /* 0x000fe20000400000 */
        /* <DEDUP_REMOVED lines=13> */
[----:B------:R-:W-:Y:S01]  /*bda0*/  FMUL R20, R70, R27 ;  /* 0x0000001b46147220 */ /* 0x000fe20000400000 */
[--C-:B------:R-:W-:Y:S01]  /*bdb0*/  HADD2.F32 R96, -RZ, R146.reuse.H0_H0 ;  /* 0x20000092ff607230 */ /* 0x100fe20000004100 */
[----:B------:R-:W-:Y:S01]  /*bdc0*/  F2FP.SATFINITE.E4M3.F32.PACK_AB_MERGE_C R16, R10, R7, R16 ;  /* 0x000000070a10723e */ /* 0x000fe20004807010 */
[----:B------:R-:W-:Y:S02]  /*bdd0*/  HADD2.F32 R97, -RZ, R146.H1_H1 ;  /* 0x30000092ff617230 */ /* 0x000fe40000004100 */
        /* <DEDUP_REMOVED lines=28> */
[----:B------:R-:W-:Y:S01]  /*bfa0*/  F2FP.F16.E4M3.UNPACK_B R151, R151.H1 ;  /* 0x00000097ff97723e */ /* 0x000fe200030006ff */
[----:B------:R-:W-:Y:S01]  /*bfb0*/  FMUL R38, R70, R45 ;  /* 0x0000002d46267220 */ /* 0x000fe20000400000 */
[----:B------:R-:W-:Y:S01]  /*bfc0*/  F2FP.SATFINITE.E4M3.F32.PACK_AB_MERGE_C R19, R28, R27, RZ ;  /* 0x0000001b1c13723e */ /* 0x000fe200048070ff */
[----:B------:R-:W-:Y:S01]  /*bfd0*/  FFMA R31, R73, R104, R31 ;  /* 0x00000068491f7223 */ /* 0x000fe2000000001f */
[C---:B------:R-:W-:Y:S01]  /*bfe0*/  FMUL R45, R70.reuse, R52 ;  /* 0x00000034462d7220 */ /* 0x040fe20000400000 */
[C---:B------:R-:W-:Y:S01]  /*bff0*/  FMUL R52, R70.reuse, R59 ;  /* 0x0000003b46347220 */ /* 0x040fe20000400000 */
[----:B------:R-:W-:Y:S01]  /*c000*/  F2FP.F16.E4M3.UNPACK_B R152, R152.H1 ;  /* 0x00000098ff98723e */ /* 0x000fe200030006ff */
[C---:B------:R-:W-:Y:S01]  /*c010*/  FMUL R59, R70.reuse, R66 ;  /* 0x00000042463b7220 */ /* 0x040fe20000400000 */
[----:B------:R-:W-:Y:S01]  /*c020*/  F2FP.SATFINITE.E4M3.F32.PACK_AB_MERGE_C R66, R13, R12, R14 ;  /* 0x0000000c0d42723e */ /* 0x000fe2000480700e */
        /* <DEDUP_REMOVED lines=11> */
[C---:B------:R-:W-:Y:S01]  /*c0e0*/  FFMA R35, R73.reuse, R108, R35 ;  /* 0x0000006c49237223 */ /* 0x040fe20000000023 */
[C---:B------:R-:W-:Y:S01]  /*c0f0*/  FMUL R36, R70.reuse, R43 ;  /* 0x0000002b46247220 */ /* 0x040fe20000400000 */
[--C-:B------:R-:W-:Y:S02]  /*c100*/  HADD2.F32 R112, -RZ, R150.reuse.H0_H0 ;  /* 0x20000096ff707230 */ /* 0x100fe40000004100 */
[C---:B------:R-:W-:Y:S01]  /*c110*/  FMUL R39, R70.reuse, R46 ;  /* 0x0000002e46277220 */ /* 0x040fe20000400000 */
        /* <DEDUP_REMOVED lines=13> */
[C---:B------:R-:W-:Y:S01]  /*c1f0*/  FMUL R46, R70.reuse, R53 ;  /* 0x00000035462e7220 */ /* 0x040fe20000400000 */
[--C-:B------:R-:W-:Y:S02]  /*c200*/  HADD2.F32 R120, -RZ, R152.reuse.H0_H0 ;  /* 0x20000098ff787230 */ /* 0x100fe40000004100 */
[C---:B------:R-:W-:Y:S01]  /*c210*/  FMUL R50, R70.reuse, R57 ;  /* 0x0000003946327220 */ /* 0x040fe20000400000 */
[C---:B------:R-:W-:Y:S01]  /*c220*/  FMUL R51, R70.reuse, R58 ;  /* 0x0000003a46337220 */ /* 0x040fe20000400000 */
[C---:B------:R-:W-:Y:S01]  /*c230*/  FMUL R53, R70.reuse, R60 ;  /* 0x0000003c46357220 */ /* 0x040fe20000400000 */
[C---:B------:R-:W-:Y:S01]  /*c240*/  FFMA R43, R73.reuse, R116, R43 ;  /* 0x00000074492b7223 */ /* 0x040fe2000000002b */
[----:B------:R-:W-:Y:S02]  /*c250*/  HADD2.F32 R121, -RZ, R152.H1_H1 ;  /* 0x30000098ff797230 */ /* 0x000fe40000004100 */
[C---:B------:R-:W-:Y:S01]  /*c260*/  FMUL R47, R70.reuse, R54 ;  /* 0x00000036462f7220 */ /* 0x040fe20000400000 */
[C---:B------:R-:W-:Y:S01]  /*c270*/  FMUL R57, R70.reuse, R64 ;  /* 0x0000004046397220 */ /* 0x040fe20000400000 */
[C---:B------:R-:W-:Y:S01]  /*c280*/  FMUL R58, R70.reuse, R65 ;  /* 0x00000041463a7220 */ /* 0x040fe20000400000 */
[C---:B------:R-:W-:Y:S01]  /*c290*/  FMUL R60, R70.reuse, R67 ;  /* 0x00000043463c7220 */ /* 0x040fe20000400000 */
[----:B------:R-:W-:Y:S01]  /*c2a0*/  FFMA R44, R73, R117, R44 ;  /* 0x00000075492c7223 */ /* 0x000fe2000000002c */
[C---:B------:R-:W-:Y:S01]  /*c2b0*/  FMUL R48, R70.reuse, R55 ;  /* 0x0000003746307220 */ /* 0x040fe20000400000 */
[----:B------:R-:W-:Y:S01]  /*c2c0*/  F2FP.SATFINITE.E4M3.F32.PACK_AB_MERGE_C R64, R5, R4, R76 ;  /* 0x000000040540723e */ /* 0x000fe2000480704c */
[----:B------:R-:W-:Y:S01]  /*c2d0*/  FFMA R45, R73, R118, R45 ;  /* 0x00000076492d7223 */ /* 0x000fe2000000002d */
[----:B------:R-:W-:Y:S01]  /*c2e0*/  F2FP.SATFINITE.E4M3.F32.PACK_AB_MERGE_C R65, R9, R8, R78 ;  /* 0x000000080941723e */ /* 0x000fe2000480704e */
[----:B------:R-:W-:Y:S01]  /*c2f0*/  FMUL R49, R70, R56 ;  /* 0x0000003846317220 */ /* 0x000fe20000400000 */
[----:B------:R-:W-:Y:S01]  /*c300*/  F2FP.SATFINITE.E4M3.F32.PACK_AB_MERGE_C R67, R2, R0, R3 ;  /* 0x000000000243723e */ /* 0x000fe20004807003 */
[C---:B------:R-:W-:Y:S01]  /*c310*/  FFMA R46, R73.reuse, R119, R46 ;  /* 0x00000077492e7223 */ /* 0x040fe2000000002e */
[----:B------:R-:W-:Y:S01]  /*c320*/  F2FP.F16.E4M3.UNPACK_B R154, R154.H1 ;  /* 0x0000009aff9a723e */ /* 0x000fe200030006ff */
[--C-:B------:R-:W-:Y:S02]  /*c330*/  HADD2.F32 R124, -RZ, R153.reuse.H0_H0 ;  /* 0x20000099ff7c7230 */ /* 0x100fe40000004100 */
[C---:B------:R-:W-:Y:S01]  /*c340*/  FFMA R47, R73.reuse, R120, R47 ;  /* 0x00000078492f7223 */ /* 0x040fe2000000002f */
[----:B------:R1:W-:Y:S01]  /*c350*/  STS.128 [R137+UR44+0xa400], R64 ;  /* 0x00a4004089007988 */ /* 0x0003e20008000c2c */
[----:B------:R-:W-:Y:S02]  /*c360*/  HADD2.F32 R125, -RZ, R153.H1_H1 ;  /* 0x30000099ff7d7230 */ /* 0x000fe40000004100 */
[C---:B------:R-:W-:Y:S01]  /*c370*/  FFMA R48, R73.reuse, R121, R48 ;  /* 0x0000007949307223 */ /* 0x040fe20000000030 */
[C---:B------:R-:W-:Y:S01]  /*c380*/  FFMA R49, R73.reuse, R122, R49 ;  /* 0x0000007a49317223 */ /* 0x040fe20000000031 */
[----:B------:R-:W-:Y:S01]  /*c390*/  F2FP.F16.E4M3.UNPACK_B R155, R155.H1 ;  /* 0x0000009bff9b723e */ /* 0x000fe200030006ff */
[C---:B------:R-:W-:Y:S01]  /*c3a0*/  FFMA R50, R73.reuse, R123, R50 ;  /* 0x0000007b49327223 */ /* 0x040fe20000000032 */
[----:B------:R-:W-:Y:S01]  /*c3b0*/  FMUL R54, R70, R61 ;  /* 0x0000003d46367220 */ /* 0x000fe20000400000 */
[--C-:B------:R-:W-:Y:S01]  /*c3c0*/  HADD2.F32 R128, -RZ, R154.reuse.H0_H0 ;  /* 0x2000009aff807230 */ /* 0x100fe20000004100 */
[----:B------:R1:W-:Y:S01]  /*c3d0*/  STS.128 [R179+0xa010], R16 ;  /* 0x00a01010b3007388 */ /* 0x0003e20000000c00 */
[----:B------:R-:W-:Y:S01]  /*c3e0*/  F2FP.SATFINITE.E4M3.F32.PACK_AB_MERGE_C R35, R36, R35, RZ ;  /* 0x000000232423723e */ /* 0x000fe200048070ff */
[C---:B------:R-:W-:Y:S01]  /*c3f0*/  FFMA R51, R73.reuse, R124, R51 ;  /* 0x0000007c49337223 */ /* 0x040fe20000000033 */
[----:B------:R-:W-:Y:S01]  /*c400*/  F2FP.SATFINITE.E4M3.F32.PACK_AB_MERGE_C R39, R40, R39, RZ ;  /* 0x000000272827723e */ /* 0x000fe200048070ff */
[----:B------:R-:W-:Y:S02]  /*c410*/  HADD2.F32 R129, -RZ, R154.H1_H1 ;  /* 0x3000009aff817230 */ /* 0x000fe40000004100 */
[C---:B------:R-:W-:Y:S01]  /*c420*/  FMUL R55, R70.reuse, R62 ;  /* 0x0000003e46377220 */ /* 0x040fe20000400000 */
[C---:B------:R-:W-:Y:S01]  /*c430*/  FFMA R52, R73.reuse, R125, R52 ;  /* 0x0000007d49347223 */ /* 0x040fe20000000034 */
[----:B------:R-:W-:Y:S01]  /*c440*/  FMUL R56, R70, R63 ;  /* 0x0000003f46387220 */ /* 0x000fe20000400000 */
[C---:B------:R-:W-:Y:S01]  /*c450*/  FFMA R53, R73.reuse, R126, R53 ;  /* 0x0000007e49357223 */ /* 0x040fe20000000035 */
[C---:B------:R-:W-:Y:S01]  /*c460*/  FFMA R54, R73.reuse, R127, R54 ;  /* 0x0000007f49367223 */ /* 0x040fe20000000036 */
[--C-:B------:R-:W-:Y:S02]  /*c470*/  HADD2.F32 R74, -RZ, R155.reuse.H0_H0 ;  /* 0x2000009bff4a7230 */ /* 0x100fe40000004100 */
[C---:B------:R-:W-:Y:S01]  /*c480*/  FFMA R55, R73.reuse, R128, R55 ;  /* 0x0000008049377223 */ /* 0x040fe20000000037 */
[----:B------:R-:W-:Y:S02]  /*c490*/  HADD2.F32 R131, -RZ, R155.H1_H1 ;  /* 0x3000009bff837230 */ /* 0x000fe40000004100 */
[C---:B------:R-:W-:Y:S01]  /*c4a0*/  FFMA R56, R73.reuse, R129, R56 ;  /* 0x0000008149387223 */ /* 0x040fe20000000038 */
[----:B------:R-:W-:Y:S01]  /*c4b0*/  F2FP.SATFINITE.E4M3.F32.PACK_AB_MERGE_C R43, R44, R43, RZ ;  /* 0x0000002b2c2b723e */ /* 0x000fe200048070ff */
[C---:B------:R-:W-:Y:S01]  /*c4c0*/  FFMA R57, R73.reuse, R72, R57 ;  /* 0x0000004849397223 */ /* 0x040fe20000000039 */
[C---:B------:R-:W-:Y:S01]  /*c4d0*/  FFMA R58, R73.reuse, R75, R58 ;  /* 0x0000004b493a7223 */ /* 0x040fe2000000003a */
[C---:B------:R-:W-:Y:S01]  /*c4e0*/  FFMA R59, R73.reuse, R74, R59 ;  /* 0x0000004a493b7223 */ /* 0x040fe2000000003b */
[----:B------:R-:W-:Y:S01]  /*c4f0*/  F2FP.SATFINITE.E4M3.F32.PACK_AB_MERGE_C R33, R34, R33, R35 ;  /* 0x000000212221723e */ /* 0x000fe20004807023 */
[----:B------:R-:W-:Y:S01]  /*c500*/  FFMA R60, R73, R131, R60 ;  /* 0x00000083493c7223 */ /* 0x000fe2000000003c */
[----:B------:R-:W-:Y:S02]  /*c510*/  F2FP.SATFINITE.E4M3.F32.PACK_AB_MERGE_C R32, R30, R29, R32 ;  /* 0x0000001d1e20723e */ /* 0x000fe40004807020 */
        /* <DEDUP_REMOVED lines=11> */
[----:B------:R-:W-:Y:S03]  /*c5d0*/  IADD3 R68, PT, PT, R68, 0x1, RZ ;  /* 0x0000000144447810 */ /* 0x000fe60007ffe0ff */
        /* <DEDUP_REMOVED lines=18> */
.L_x_161:
[----:B------:R-:W-:Y:S05]  /*c700*/  BSYNC.RECONVERGENT B0 ;  /* 0x0000000000007941 */ /* 0x000fea0003800200 */
.L_x_160:
[----:B------:R-:W-:Y:S01]  /*c710*/  R2UR UR4, R164 ;  /* 0x00000000a40472ca */ /* 0x000fe200000e0000 */
[----:B------:R-:W-:Y:S01]  /*c720*/  BAR.SYNC.DEFER_BLOCKING 0x1, 0x80 ;  /* 0x0042000000007b1d */ /* 0x000fe20000010000 */
[----:B------:R-:W-:Y:S01]  /*c730*/  ISETP.NE.AND P0, PT, R166, 0x2, PT ;  /* 0x00000002a600780c */ /* 0x000fe20003f05270 */
[----:B------:R-:W-:Y:S01]  /*c740*/  UISETP.NE.AND UP0, UPT, UR46, URZ, UPT ;  /* 0x000000ff2e00728c */ /* 0x000fe2000bf05270 */
[----:B------:R-:W-:Y:S01]  /*c750*/  ISETP.NE.AND P1, PT, R68, 0x2, PT ;  /* 0x000000024400780c */ /* 0x000fe20003f25270 */
[----:B------:R-:W-:Y:S01]  /*c760*/  UIADD3 UR20, UPT, UPT, UR37, UR61, URZ ;  /* 0x0000003d25147290 */ /* 0x000fe2000fffe0ff */
[----:B------:R-:W-:Y:S02]  /*c770*/  SEL R0, RZ, 0x1, P0 ;  /* 0x00000001ff007807 */ /* 0x000fe40000000000 */
[----:B------:R-:W-:Y:S02]  /*c780*/  SEL R3, RZ, 0x1, P1 ;  /* 0x00000001ff037807 */ /* 0x000fe40000800000 */
[----:B------:R-:W-:Y:S02]  /*c790*/  LOP3.LUT R171, R171, R0, RZ, 0x3c, !PT ;  /* 0x00000000abab7212 */ /* 0x000fe400078e3cff */
[----:B------:R-:W-:Y:S01]  /*c7a0*/  LOP3.LUT R172, R172, R3, RZ, 0x3c, !PT ;  /* 0x00000003acac7212 */ /* 0x000fe200078e3cff */
[----:B------:R-:W-:Y:S01]  /*c7b0*/  UIADD3 UR16, UPT, UPT, UR38, UR4, URZ ;  /* 0x0000000426107290 */ /* 0x000fe2000fffe0ff */
[----:B------:R-:W-:Y:S02]  /*c7c0*/  SEL R166, R166, RZ, P0 ;  /* 0x000000ffa6a67207 */ /* 0x000fe40000000000 */
[----:B------:R-:W-:Y:S01]  /*c7d0*/  SEL R68, R68, RZ, P1 ;  /* 0x000000ff44447207 */ /* 0x000fe20000800000 */
[----:B------:R-:W-:Y:S01]  /*c7e0*/  UMOV UR36, UR59 ;  /* 0x0000003b00247c82 */ /* 0x000fe20008000000 */
[----:B------:R-:W-:Y:S07]  /*c7f0*/  BRA.U UP0, `(.L_x_162) ;  /* 0xffffff9900907547 */ /* 0x000fee000b83ffff */
[----:B------:R-:W-:Y:S05]  /*c800*/  EXIT ;  /* 0x000000000000794d */ /* 0x000fea0003800000 */
.L_x_25:
[----:B--2---:R2:W3:Y:S02]  /*c810*/  SYNCS.PHASECHK.TRANS64.TRYWAIT P0, [R3+URZ+0x200], R2 ;  /* 0x00020002030075a7 */ /* 0x0044e400080011ff */
[----:B---3--:R-:W-:Y:S05]  /*c820*/  @!P0 NANOSLEEP.SYNCS 0x989680 ;  /* 0x009896800000895d */ /* 0x008fea0003900000 */
[----:B------:R-:W3:Y:S02]  /*c830*/  @!P0 SYNCS.PHASECHK.TRANS64 P0, [R3+URZ+0x200], R2 ;  /* 0x00020002030085a7 */ /* 0x000ee400080010ff */
[----:B---3--:R-:W-:Y:S05]  /*c840*/  @!P0 BRA `(.L_x_25) ;  /* 0xfffffffc00f08947 */ /* 0x008fea000383ffff */
[----:B------:R-:W-:Y:S05]  /*c850*/  BRA `(.L_x_163) ;  /* 0xffffff5400147947 */ /* 0x000fea000383ffff */
.L_x_28:
[----:B-1----:R-:W-:-:S07]  /*c860*/  MOV R0, UR33 ;  /* 0x0000002100007c02 */ /* 0x002fce0008000f00 */
.L_x_164:
[----:B-1----:R1:W2:Y:S02]  /*c870*/  SYNCS.PHASECHK.TRANS64.TRYWAIT P0, [R0+URZ+0xb0], R3 ;  /* 0x0000b003000075a7 */ /* 0x0022a400080011ff */
[----:B--2---:R-:W-:Y:S05]  /*c880*/  @!P0 NANOSLEEP.SYNCS 0x989680 ;  /* 0x009896800000895d */ /* 0x004fea0003900000 */
[----:B------:R-:W2:Y:S02]  /*c890*/  @!P0 SYNCS.PHASECHK.TRANS64 P0, [R0+URZ+0xb0], R3 ;  /* 0x0000b003000085a7 */ /* 0x000ea400080010ff */
[----:B--2---:R-:W-:Y:S05]  /*c8a0*/  @!P0 BRA `(.L_x_164) ;  /* 0xfffffffc00f08947 */ /* 0x004fea000383ffff */
[----:B------:R-:W-:Y:S05]  /*c8b0*/  BRA `(.L_x_27) ;  /* 0xffffff54006c7947 */ /* 0x000fea000383ffff */
.L_x_35:
[----:B-1----:R-:W-:-:S07]  /*c8c0*/  MOV R0, UR17 ;  /* 0x0000001100007c02 */ /* 0x002fce0008000f00 */
.L_x_165:
[----:B-1----:R1:W2:Y:S02]  /*c8d0*/  SYNCS.PHASECHK.TRANS64.TRYWAIT P0, [R0+URZ+0xb0], R3 ;  /* 0x0000b003000075a7 */ /* 0x0022a400080011ff */
[----:B--2---:R-:W-:Y:S05]  /*c8e0*/  @!P0 NANOSLEEP.SYNCS 0x989680 ;  /* 0x009896800000895d */ /* 0x004fea0003900000 */
[----:B------:R-:W2:Y:S02]  /*c8f0*/  @!P0 SYNCS.PHASECHK.TRANS64 P0, [R0+URZ+0xb0], R3 ;  /* 0x0000b003000085a7 */ /* 0x000ea400080010ff */
[----:B--2---:R-:W-:Y:S05]  /*c900*/  @!P0 BRA `(.L_x_165) ;  /* 0xfffffffc00f08947 */ /* 0x004fea000383ffff */
[----:B------:R-:W-:Y:S05]  /*c910*/  BRA `(.L_x_34) ;  /* 0xffffff58002c7947 */ /* 0x000fea000383ffff */
.L_x_40:
[----:B-1----:R1:W2:Y:S02]  /*c920*/  SYNCS.PHASECHK.TRANS64.TRYWAIT P0, [R3+URZ+0x1b0], R0 ;  /* 0x0001b000030075a7 */ /* 0x0022a400080011ff */
[----:B--2---:R-:W-:Y:S05]  /*c930*/  @!P0 NANOSLEEP.SYNCS 0x989680 ;  /* 0x009896800000895d */ /* 0x004fea0003900000 */
[----:B------:R-:W2:Y:S02]  /*c940*/  @!P0 SYNCS.PHASECHK.TRANS64 P0, [R3+URZ+0x1b0], R0 ;  /* 0x0001b000030085a7 */ /* 0x000ea400080010ff */
[----:B--2---:R-:W-:Y:S05]  /*c950*/  @!P0 BRA `(.L_x_40) ;  /* 0xfffffffc00f08947 */ /* 0x004fea000383ffff */
[----:B------:R-:W-:Y:S05]  /*c960*/  BRA `(.L_x_166) ;  /* 0xffffff5800d47947 */ /* 0x000fea000383ffff */
.L_x_44:
[----:B-1----:R-:W-:-:S07]  /*c970*/  MOV R0, UR4 ;  /* 0x0000000400007c02 */ /* 0x002fce0008000f00 */
.L_x_167:
[----:B-1----:R1:W2:Y:S02]  /*c980*/  SYNCS.PHASECHK.TRANS64.TRYWAIT P0, [R0+URZ], R3 ;  /* 0x00000003000075a7 */ /* 0x0022a400080011ff */
[----:B--2---:R-:W-:Y:S05]  /*c990*/  @!P0 NANOSLEEP.SYNCS 0x989680 ;  /* 0x009896800000895d */ /* 0x004fea0003900000 */
[----:B------:R-:W2:Y:S02]  /*c9a0*/  @!P0 SYNCS.PHASECHK.TRANS64 P0, [R0+URZ], R3 ;  /* 0x00000003000085a7 */ /* 0x000ea400080010ff */
[----:B--2---:R-:W-:Y:S05]  /*c9b0*/  @!P0 BRA `(.L_x_167) ;  /* 0xfffffffc00f08947 */ /* 0x004fea000383ffff */
[----:B------:R-:W-:Y:S05]  /*c9c0*/  BRA `(.L_x_168) ;  /* 0xffffff60007c7947 */ /* 0x000fea000383ffff */
.L_x_45:
[----:B------:R-:W-:-:S07]  /*c9d0*/  MOV R0, UR5 ;  /* 0x0000000500007c02 */ /* 0x000fce0008000f00 */
.L_x_169:
[----:B-1----:R1:W2:Y:S02]  /*c9e0*/  SYNCS.PHASECHK.TRANS64.TRYWAIT P0, [R0+URZ], R3 ;  /* 0x00000003000075a7 */ /* 0x0022a400080011ff */
[----:B--2---:R-:W-:Y:S05]  /*c9f0*/  @!P0 NANOSLEEP.SYNCS 0x989680 ;  /* 0x009896800000895d */ /* 0x004fea0003900000 */
[----:B------:R-:W2:Y:S02]  /*ca00*/  @!P0 SYNCS.PHASECHK.TRANS64 P0, [R0+URZ], R3 ;  /* 0x00000003000085a7 */ /* 0x000ea400080010ff */
[----:B--2---:R-:W-:Y:S05]  /*ca10*/  @!P0 BRA `(.L_x_169) ;  /* 0xfffffffc00f08947 */ /* 0x004fea000383ffff */
[----:B------:R-:W-:Y:S05]  /*ca20*/  BRA `(.L_x_170) ;  /* 0xffffff6000887947 */ /* 0x000fea000383ffff */
.L_x_46:
[----:B------:R-:W-:-:S07]  /*ca30*/  MOV R0, UR5 ;  /* 0x0000000500007c02 */ /* 0x000fce0008000f00 */
.L_x_171:
[----:B-1----:R1:W2:Y:S02]  /*ca40*/  SYNCS.PHASECHK.TRANS64.TRYWAIT P0, [R0+URZ], R3 ;  /* 0x00000003000075a7 */ /* 0x0022a400080011ff */
[----:B--2---:R-:W-:Y:S05]  /*ca50*/  @!P0 NANOSLEEP.SYNCS 0x989680 ;  /* 0x009896800000895d */ /* 0x004fea0003900000 */
[----:B------:R-:W2:Y:S02]  /*ca60*/  @!P0 SYNCS.PHASECHK.TRANS64 P0, [R0+URZ], R3 ;  /* 0x00000003000085a7 */ /* 0x000ea400080010ff */
[----:B--2---:R-:W-:Y:S05]  /*ca70*/  @!P0 BRA `(.L_x_171) ;  /* 0xfffffffc00f08947 */ /* 0x004fea000383ffff */
[----:B------:R-:W-:Y:S05]  /*ca80*/  BRA `(.L_x_172) ;  /* 0xffffff6000947947 */ /* 0x000fea000383ffff */
.L_x_47:
[----:B------:R-:W-:-:S07]  /*ca90*/  MOV R0, UR5 ;  /* 0x0000000500007c02 */ /* 0x000fce0008000f00 */
.L_x_173:
[----:B-1----:R1:W2:Y:S02]  /*caa0*/  SYNCS.PHASECHK.TRANS64.TRYWAIT P0, [R0+URZ], R3 ;  /* 0x00000003000075a7 */ /* 0x0022a400080011ff */
[----:B--2---:R-:W-:Y:S05]  /*cab0*/  @!P0 NANOSLEEP.SYNCS 0x989680 ;  /* 0x009896800000895d */ /* 0x004fea0003900000 */
[----:B------:R-:W2:Y:S02]  /*cac0*/  @!P0 SYNCS.PHASECHK.TRANS64 P0, [R0+URZ], R3 ;  /* 0x00000003000085a7 */ /* 0x000ea400080010ff */
[----:B--2---:R-:W-:Y:S05]  /*cad0*/  @!P0 BRA `(.L_x_173) ;  /* 0xfffffffc00f08947 */ /* 0x004fea000383ffff */
[----:B------:R-:W-:Y:S05]  /*cae0*/  BRA `(.L_x_174) ;  /* 0xffffff6000a07947 */ /* 0x000fea000383ffff */
.L_x_48:
[----:B------:R-:W-:-:S07]  /*caf0*/  MOV R0, UR5 ;  /* 0x0000000500007c02 */ /* 0x000fce0008000f00 */
.L_x_175:
[----:B-1----:R1:W2:Y:S02]  /*cb00*/  SYNCS.PHASECHK.TRANS64.TRYWAIT P0, [R0+URZ], R3 ;  /* 0x00000003000075a7 */ /* 0x0022a400080011ff */
[----:B--2---:R-:W-:Y:S05]  /*cb10*/  @!P0 NANOSLEEP.SYNCS 0x989680 ;  /* 0x009896800000895d */ /* 0x004fea0003900000 */
[----:B------:R-:W2:Y:S02]  /*cb20*/  @!P0 SYNCS.PHASECHK.TRANS64 P0, [R0+URZ], R3 ;  /* 0x00000003000085a7 */ /* 0x000ea400080010ff */
[----:B--2---:R-:W-:Y:S05]  /*cb30*/  @!P0 BRA `(.L_x_175) ;  /* 0xfffffffc00f08947 */ /* 0x004fea000383ffff */
[----:B------:R-:W-:Y:S05]  /*cb40*/  BRA `(.L_x_176) ;  /* 0xffffff6000ac7947 */ /* 0x000fea000383ffff */
.L_x_49:
[----:B------:R-:W-:-:S07]  /*cb50*/  MOV R0, UR5 ;  /* 0x0000000500007c02 */ /* 0x000fce0008000f00 */
.L_x_177:
[----:B-1----:R1:W2:Y:S02]  /*cb60*/  SYNCS.PHASECHK.TRANS64.TRYWAIT P0, [R0+URZ], R3 ;  /* 0x00000003000075a7 */ /* 0x0022a400080011ff */
[----:B--2---:R-:W-:Y:S05]  /*cb70*/  @!P0 NANOSLEEP.SYNCS 0x989680 ;  /* 0x009896800000895d */ /* 0x004fea0003900000 */
[----:B------:R-:W2:Y:S02]  /*cb80*/  @!P0 SYNCS.PHASECHK.TRANS64 P0, [R0+URZ], R3 ;  /* 0x00000003000085a7 */ /* 0x000ea400080010ff */
[----:B--2---:R-:W-:Y:S05]  /*cb90*/  @!P0 BRA `(.L_x_177) ;  /* 0xfffffffc00f08947 */ /* 0x004fea000383ffff */
[----:B------:R-:W-:Y:S05]  /*cba0*/  BRA `(.L_x_178) ;  /* 0xffffff6000b87947 */ /* 0x000fea000383ffff */
.L_x_50:
[----:B------:R-:W-:-:S07]  /*cbb0*/  MOV R0, UR5 ;  /* 0x0000000500007c02 */ /* 0x000fce0008000f00 */
.L_x_179:
[----:B-1----:R1:W2:Y:S02]  /*cbc0*/  SYNCS.PHASECHK.TRANS64.TRYWAIT P0, [R0+URZ], R3 ;  /* 0x00000003000075a7 */ /* 0x0022a400080011ff */
[----:B--2---:R-:W-:Y:S05]  /*cbd0*/  @!P0 NANOSLEEP.SYNCS 0x989680 ;  /* 0x009896800000895d */ /* 0x004fea0003900000 */
[----:B------:R-:W2:Y:S02]  /*cbe0*/  @!P0 SYNCS.PHASECHK.TRANS64 P0, [R0+URZ], R3 ;  /* 0x00000003000085a7 */ /* 0x000ea400080010ff */
[----:B--2---:R-:W-:Y:S05]  /*cbf0*/  @!P0 BRA `(.L_x_179) ;  /* 0xfffffffc00f08947 */ /* 0x004fea000383ffff */
[----:B------:R-:W-:Y:S05]  /*cc00*/  BRA `(.L_x_180) ;  /* 0xffffff6000c47947 */ /* 0x000fea000383ffff */
.L_x_51:
[----:B------:R-:W-:-:S07]  /*cc10*/  MOV R0, UR5 ;  /* 0x0000000500007c02 */ /* 0x000fce0008000f00 */
.L_x_181:
[----:B-1----:R1:W2:Y:S02]  /*cc20*/  SYNCS.PHASECHK.TRANS64.TRYWAIT P0, [R0+URZ], R3 ;  /* 0x00000003000075a7 */ /* 0x0022a400080011ff */
[----:B--2---:R-:W-:Y:S05]  /*cc30*/  @!P0 NANOSLEEP.SYNCS 0x989680 ;  /* 0x009896800000895d */ /* 0x004fea0003900000 */
[----:B------:R-:W2:Y:S02]  /*cc40*/  @!P0 SYNCS.PHASECHK.TRANS64 P0, [R0+URZ], R3 ;  /* 0x00000003000085a7 */ /* 0x000ea400080010ff */
[----:B--2---:R-:W-:Y:S05]  /*cc50*/  @!P0 BRA `(.L_x_181) ;  /* 0xfffffffc00f08947 */ /* 0x004fea000383ffff */
[----:B------:R-:W-:Y:S05]  /*cc60*/  BRA `(.L_x_182) ;  /* 0xffffff6000d07947 */ /* 0x000fea000383ffff */
.L_x_52:
[----:B------:R-:W-:-:S07]  /*cc70*/  MOV R0, UR5 ;  /* 0x0000000500007c02 */ /* 0x000fce0008000f00 */
.L_x_183:
[----:B-1----:R1:W2:Y:S02]  /*cc80*/  SYNCS.PHASECHK.TRANS64.TRYWAIT P0, [R0+URZ], R3 ;  /* 0x00000003000075a7 */ /* 0x0022a400080011ff */
[----:B--2---:R-:W-:Y:S05]  /*cc90*/  @!P0 NANOSLEEP.SYNCS 0x989680 ;  /* 0x009896800000895d */ /* 0x004fea0003900000 */
[----:B------:R-:W2:Y:S02]  /*cca0*/  @!P0 SYNCS.PHASECHK.TRANS64 P0, [R0+URZ], R3 ;  /* 0x00000003000085a7 */ /* 0x000ea400080010ff */
[----:B--2---:R-:W-:Y:S05]  /*ccb0*/  @!P0 BRA `(.L_x_183) ;  /* 0xfffffffc00f08947 */ /* 0x004fea000383ffff */
[----:B------:R-:W-:Y:S05]  /*ccc0*/  BRA `(.L_x_184) ;  /* 0xffffff6000dc7947 */ /* 0x000fea000383ffff */
.L_x_53:
[----:B------:R-:W-:-:S07]  /*ccd0*/  MOV R0, UR5 ;  /* 0x0000000500007c02 */ /* 0x000fce0008000f00 */
.L_x_185:
[----:B-1----:R1:W2:Y:S02]  /*cce0*/  SYNCS.PHASECHK.TRANS64.TRYWAIT P0, [R0+URZ], R3 ;  /* 0x00000003000075a7 */ /* 0x0022a400080011ff */
[----:B--2---:R-:W-:Y:S05]  /*ccf0*/  @!P0 NANOSLEEP.SYNCS 0x989680 ;  /* 0x009896800000895d */ /* 0x004fea0003900000 */
[----:B------:R-:W2:Y:S02]  /*cd00*/  @!P0 SYNCS.PHASECHK.TRANS64 P0, [R0+URZ], R3 ;  /* 0x00000003000085a7 */ /* 0x000ea400080010ff */
[----:B--2---:R-:W-:Y:S05]  /*cd10*/  @!P0 BRA `(.L_x_185) ;  /* 0xfffffffc00f08947 */ /* 0x004fea000383ffff */
[----:B------:R-:W-:Y:S05]  /*cd20*/  BRA `(.L_x_186) ;  /* 0xffffff6000e87947 */ /* 0x000fea000383ffff */
.L_x_54:
[----:B------:R-:W-:-:S07]  /*cd30*/  MOV R0, UR5 ;  /* 0x0000000500007c02 */ /* 0x000fce0008000f00 */
.L_x_187:
[----:B-1----:R1:W2:Y:S02]  /*cd40*/  SYNCS.PHASECHK.TRANS64.TRYWAIT P0, [R0+URZ], R3 ;  /* 0x00000003000075a7 */ /* 0x0022a400080011ff */
[----:B--2---:R-:W-:Y:S05]  /*cd50*/  @!P0 NANOSLEEP.SYNCS 0x989680 ;  /* 0x009896800000895d */ /* 0x004fea0003900000 */
[----:B------:R-:W2:Y:S02]  /*cd60*/  @!P0 SYNCS.PHASECHK.TRANS64 P0, [R0+URZ], R3 ;  /* 0x00000003000085a7 */ /* 0x000ea400080010ff */
[----:B--2---:R-:W-:Y:S05]  /*cd70*/  @!P0 BRA `(.L_x_187) ;  /* 0xfffffffc00f08947 */ /* 0x004fea000383ffff */
[----:B------:R-:W-:Y:S05]  /*cd80*/  BRA `(.L_x_188) ;  /* 0xffffff6000f47947 */ /* 0x000fea000383ffff */
.L_x_55:
[----:B------:R-:W-:-:S07]  /*cd90*/  MOV R0, UR5 ;  /* 0x0000000500007c02 */ /* 0x000fce0008000f00 */
.L_x_189:
[----:B-1----:R1:W2:Y:S02]  /*cda0*/  SYNCS.PHASECHK.TRANS64.TRYWAIT P0, [R0+URZ], R3 ;  /* 0x00000003000075a7 */ /* 0x0022a400080011ff */
[----:B--2---:R-:W-:Y:S05]  /*cdb0*/  @!P0 NANOSLEEP.SYNCS 0x989680 ;  /* 0x009896800000895d */ /* 0x004fea0003900000 */
[----:B------:R-:W2:Y:S02]  /*cdc0*/  @!P0 SYNCS.PHASECHK.TRANS64 P0, [R0+URZ], R3 ;  /* 0x00000003000085a7 */ /* 0x000ea400080010ff */
[----:B--2---:R-:W-:Y:S05]  /*cdd0*/  @!P0 BRA `(.L_x_189) ;  /* 0xfffffffc00f08947 */ /* 0x004fea000383ffff */
[----:B------:R-:W-:Y:S05]  /*cde0*/  BRA `(.L_x_190) ;  /* 0xffffff6400007947 */ /* 0x000fea000383ffff */
.L_x_56:
[----:B------:R-:W-:-:S07]  /*cdf0*/  MOV R0, UR5 ;  /* 0x0000000500007c02 */ /* 0x000fce0008000f00 */
.L_x_191:
[----:B-1----:R1:W2:Y:S02]  /*ce00*/  SYNCS.PHASECHK.TRANS64.TRYWAIT P0, [R0+URZ], R3 ;  /* 0x00000003000075a7 */ /* 0x0022a400080011ff */
[----:B--2---:R-:W-:Y:S05]  /*ce10*/  @!P0 NANOSLEEP.SYNCS 0x989680 ;  /* 0x009896800000895d */ /* 0x004fea0003900000 */
[----:B------:R-:W2:Y:S02]  /*ce20*/  @!P0 SYNCS.PHASECHK.TRANS64 P0, [R0+URZ], R3 ;  /* 0x00000003000085a7 */ /* 0x000ea400080010ff */
[----:B--2---:R-:W-:Y:S05]  /*ce30*/  @!P0 BRA `(.L_x_191) ;  /* 0xfffffffc00f08947 */ /* 0x004fea000383ffff */
[----:B------:R-:W-:Y:S05]  /*ce40*/  BRA `(.L_x_192) ;  /* 0xffffff64000c7947 */ /* 0x000fea000383ffff */
.L_x_57:
[----:B------:R-:W-:-:S07]  /*ce50*/  MOV R0, UR5 ;  /* 0x0000000500007c02 */ /* 0x000fce0008000f00 */
.L_x_193:
[----:B-1----:R1:W2:Y:S02]  /*ce60*/  SYNCS.PHASECHK.TRANS64.TRYWAIT P0, [R0+URZ], R3 ;  /* 0x00000003000075a7 */ /* 0x0022a400080011ff */
[----:B--2---:R-:W-:Y:S05]  /*ce70*/  @!P0 NANOSLEEP.SYNCS 0x989680 ;  /* 0x009896800000895d */ /* 0x004fea0003900000 */
[----:B------:R-:W2:Y:S02]  /*ce80*/  @!P0 SYNCS.PHASECHK.TRANS64 P0, [R0+URZ], R3 ;  /* 0x00000003000085a7 */ /* 0x000ea400080010ff */
[----:B--2---:R-:W-:Y:S05]  /*ce90*/  @!P0 BRA `(.L_x_193) ;  /* 0xfffffffc00f08947 */ /* 0x004fea000383ffff */
[----:B------:R-:W-:Y:S05]  /*cea0*/  BRA `(.L_x_194) ;  /* 0xffffff6400187947 */ /* 0x000fea000383ffff */
.L_x_58:
[----:B------:R-:W-:-:S07]  /*ceb0*/  MOV R0, UR5 ;  /* 0x0000000500007c02 */ /* 0x000fce0008000f00 */
.L_x_195:
[----:B-1----:R1:W2:Y:S02]  /*cec0*/  SYNCS.PHASECHK.TRANS64.TRYWAIT P0, [R0+URZ], R3 ;  /* 0x00000003000075a7 */ /* 0x0022a400080011ff */
[----:B--2---:R-:W-:Y:S05]  /*ced0*/  @!P0 NANOSLEEP.SYNCS 0x989680 ;  /* 0x009896800000895d */ /* 0x004fea0003900000 */
[----:B------:R-:W2:Y:S02]  /*cee0*/  @!P0 SYNCS.PHASECHK.TRANS64 P0, [R0+URZ], R3 ;  /* 0x00000003000085a7 */ /* 0x000ea400080010ff */
[----:B--2---:R-:W-:Y:S05]  /*cef0*/  @!P0 BRA `(.L_x_195) ;  /* 0xfffffffc00f08947 */ /* 0x004fea000383ffff */
[----:B------:R-:W-:Y:S05]  /*cf00*/  BRA `(.L_x_196) ;  /* 0xffffff6400247947 */ /* 0x000fea000383ffff */
.L_x_59:
[----:B------:R-:W-:-:S07]  /*cf10*/  MOV R0, UR5 ;  /* 0x0000000500007c02 */ /* 0x000fce0008000f00 */
.L_x_197:
[----:B-1----:R1:W2:Y:S02]  /*cf20*/  SYNCS.PHASECHK.TRANS64.TRYWAIT P0, [R0+URZ], R3 ;  /* 0x00000003000075a7 */ /* 0x0022a400080011ff */
[----:B--2---:R-:W-:Y:S05]  /*cf30*/  @!P0 NANOSLEEP.SYNCS 0x989680 ;  /* 0x009896800000895d */ /* 0x004fea0003900000 */
[----:B------:R-:W2:Y:S02]  /*cf40*/  @!P0 SYNCS.PHASECHK.TRANS64 P0, [R0+URZ], R3 ;  /* 0x00000003000085a7 */ /* 0x000ea400080010ff */
[----:B--2---:R-:W-:Y:S05]  /*cf50*/  @!P0 BRA `(.L_x_197) ;  /* 0xfffffffc00f08947 */ /* 0x004fea000383ffff */
[----:B------:R-:W-:Y:S05]  /*cf60*/  BRA `(.L_x_198) ;  /* 0xffffff6400307947 */ /* 0x000fea000383ffff */
.L_x_60:
[----:B------:R-:W-:-:S07]  /*cf70*/  MOV R0, UR5 ;  /* 0x0000000500007c02 */ /* 0x000fce0008000f00 */
.L_x_199:
[----:B-1----:R1:W2:Y:S02]  /*cf80*/  SYNCS.PHASECHK.TRANS64.TRYWAIT P0, [R0+URZ], R3 ;  /* 0x00000003000075a7 */ /* 0x0022a400080011ff */
[----:B--2---:R-:W-:Y:S05]  /*cf90*/  @!P0 NANOSLEEP.SYNCS 0x989680 ;  /* 0x009896800000895d */ /* 0x004fea0003900000 */
[----:B------:R-:W2:Y:S02]  /*cfa0*/  @!P0 SYNCS.PHASECHK.TRANS64 P0, [R0+URZ], R3 ;  /* 0x00000003000085a7 */ /* 0x000ea400080010ff */
[----:B--2---:R-:W-:Y:S05]  /*cfb0*/  @!P0 BRA `(.L_x_199) ;  /* 0xfffffffc00f08947 */ /* 0x004fea000383ffff */
[----:B------:R-:W-:Y:S05]  /*cfc0*/  BRA `(.L_x_200) ;  /* 0xffffff64003c7947 */ /* 0x000fea000383ffff */
.L_x_61:
[----:B------:R-:W-:-:S07]  /*cfd0*/  MOV R0, UR5 ;  /* 0x0000000500007c02 */ /* 0x000fce0008000f00 */
.L_x_201:
[----:B-1----:R1:W2:Y:S02]  /*cfe0*/  SYNCS.PHASECHK.TRANS64.TRYWAIT P0, [R0+URZ], R3 ;  /* 0x00000003000075a7 */ /* 0x0022a400080011ff */
[----:B--2---:R-:W-:Y:S05]  /*cff0*/  @!P0 NANOSLEEP.SYNCS 0x989680 ;  /* 0x009896800000895d */ /* 0x004fea0003900000 */
[----:B------:R-:W2:Y:S02]  /*d000*/  @!P0 SYNCS.PHASECHK.TRANS64 P0, [R0+URZ], R3 ;  /* 0x00000003000085a7 */ /* 0x000ea400080010ff */
[----:B--2---:R-:W-:Y:S05]  /*d010*/  @!P0 BRA `(.L_x_201) ;  /* 0xfffffffc00f08947 */ /* 0x004fea000383ffff */
[----:B------:R-:W-:Y:S05]  /*d020*/  BRA `(.L_x_202) ;  /* 0xffffff6400487947 */ /* 0x000fea000383ffff */
.L_x_62:
[----:B------:R-:W-:-:S07]  /*d030*/  MOV R0, UR5 ;  /* 0x0000000500007c02 */ /* 0x000fce0008000f00 */
.L_x_203:
[----:B-1----:R1:W2:Y:S02]  /*d040*/  SYNCS.PHASECHK.TRANS64.TRYWAIT P0, [R0+URZ], R3 ;  /* 0x00000003000075a7 */ /* 0x0022a400080011ff */
[----:B--2---:R-:W-:Y:S05]  /*d050*/  @!P0 NANOSLEEP.SYNCS 0x989680 ;  /* 0x009896800000895d */ /* 0x004fea0003900000 */
[----:B------:R-:W2:Y:S02]  /*d060*/  @!P0 SYNCS.PHASECHK.TRANS64 P0, [R0+URZ], R3 ;  /* 0x00000003000085a7 */ /* 0x000ea400080010ff */
[----:B--2---:R-:W-:Y:S05]  /*d070*/  @!P0 BRA `(.L_x_203) ;  /* 0xfffffffc00f08947 */ /* 0x004fea000383ffff */
[----:B------:R-:W-:Y:S05]  /*d080*/  BRA `(.L_x_204) ;  /* 0xffffff6400547947 */ /* 0x000fea000383ffff */
.L_x_63:
[----:B------:R-:W-:-:S07]  /*d090*/  MOV R0, UR5 ;  /* 0x0000000500007c02 */ /* 0x000fce0008000f00 */
.L_x_205:
[----:B-1----:R1:W2:Y:S02]  /*d0a0*/  SYNCS.PHASECHK.TRANS64.TRYWAIT P0, [R0+URZ], R3 ;  /* 0x00000003000075a7 */ /* 0x0022a400080011ff */
[----:B--2---:R-:W-:Y:S05]  /*d0b0*/  @!P0 NANOSLEEP.SYNCS 0x989680 ;  /* 0x009896800000895d */ /* 0x004fea0003900000 */
[----:B------:R-:W2:Y:S02]  /*d0c0*/  @!P0 SYNCS.PHASECHK.TRANS64 P0, [R0+URZ], R3 ;  /* 0x00000003000085a7 */ /* 0x000ea400080010ff */
[----:B--2---:R-:W-:Y:S05]  /*d0d0*/  @!P0 BRA `(.L_x_205) ;  /* 0xfffffffc00f08947 */ /* 0x004fea000383ffff */
[----:B------:R-:W-:Y:S05]  /*d0e0*/  BRA `(.L_x_206) ;  /* 0xffffff6400607947 */ /* 0x000fea000383ffff */
.L_x_64:
[----:B------:R-:W-:-:S07]  /*d0f0*/  MOV R0, UR5 ;  /* 0x0000000500007c02 */ /* 0x000fce0008000f00 */
.L_x_207:
[----:B-1----:R1:W2:Y:S02]  /*d100*/  SYNCS.PHASECHK.TRANS64.TRYWAIT P0, [R0+URZ], R3 ;  /* 0x00000003000075a7 */ /* 0x0022a400080011ff */
[----:B--2---:R-:W-:Y:S05]  /*d110*/  @!P0 NANOSLEEP.SYNCS 0x989680 ;  /* 0x009896800000895d */ /* 0x004fea0003900000 */
[----:B------:R-:W2:Y:S02]  /*d120*/  @!P0 SYNCS.PHASECHK.TRANS64 P0, [R0+URZ], R3 ;  /* 0x00000003000085a7 */ /* 0x000ea400080010ff */
[----:B--2---:R-:W-:Y:S05]  /*d130*/  @!P0 BRA `(.L_x_207) ;  /* 0xfffffffc00f08947 */ /* 0x004fea000383ffff */
[----:B------:R-:W-:Y:S05]  /*d140*/  BRA `(.L_x_208) ;  /* 0xffffff64006c7947 */ /* 0x000fea000383ffff */
.L_x_67:
[----:B--2---:R2:W3:Y:S02]  /*d150*/  SYNCS.PHASECHK.TRANS64.TRYWAIT P0, [R2+URZ+0x1f0], R5 ;  /* 0x0001f005020075a7 */ /* 0x0044e400080011ff */
[----:B---3--:R-:W-:Y:S05]  /*d160*/  @!P0 NANOSLEEP.SYNCS 0x989680 ;  /* 0x009896800000895d */ /* 0x008fea0003900000 */
[----:B------:R-:W3:Y:S02]  /*d170*/  @!P0 SYNCS.PHASECHK.TRANS64 P0, [R2+URZ+0x1f0], R5 ;  /* 0x0001f005020085a7 */ /* 0x000ee400080010ff */
[----:B---3--:R-:W-:Y:S05]  /*d180*/  @!P0 BRA `(.L_x_67) ;  /* 0xfffffffc00f08947 */ /* 0x008fea000383ffff */
[----:B------:R-:W-:Y:S05]  /*d190*/  BRA `(.L_x_209) ;  /* 0xffffff6400c87947 */ /* 0x000fea000383ffff */
.L_x_68:
[----:B------:R-:W-:-:S07]  /*d1a0*/  MOV R2, UR4 ;  /* 0x0000000400027c02 */ /* 0x000fce0008000f00 */
.L_x_210:
[----:B--2---:R2:W3:Y:S02]  /*d1b0*/  SYNCS.PHASECHK.TRANS64.TRYWAIT P0, [R2+URZ+0x1c0], R5 ;  /* 0x0001c005020075a7 */ /* 0x0044e400080011ff */
[----:B---3--:R-:W-:Y:S05]  /*d1c0*/  @!P0 NANOSLEEP.SYNCS 0x989680 ;  /* 0x009896800000895d */ /* 0x008fea0003900000 */
[----:B------:R-:W3:Y:S02]  /*d1d0*/  @!P0 SYNCS.PHASECHK.TRANS64 P0, [R2+URZ+0x1c0], R5 ;  /* 0x0001c005020085a7 */ /* 0x000ee400080010ff */
[----:B---3--:R-:W-:Y:S05]  /*d1e0*/  @!P0 BRA `(.L_x_210) ;  /* 0xfffffffc00f08947 */ /* 0x008fea000383ffff */
[----:B------:R-:W-:Y:S05]  /*d1f0*/  BRA `(.L_x_211) ;  /* 0xffffff6400d87947 */ /* 0x000fea000383ffff */
.L_x_69:
[----:B--2---:R2:W3:Y:S02]  /*d200*/  SYNCS.PHASECHK.TRANS64.TRYWAIT P1, [R2+URZ+0x1b0], R5 ;  /* 0x0001b005020075a7 */ /* 0x0044e400080211ff */
[----:B---3--:R-:W-:Y:S05]  /*d210*/  @!P1 NANOSLEEP.SYNCS 0x989680 ;  /* 0x009896800000995d */ /* 0x008fea0003900000 */
[----:B------:R-:W3:Y:S02]  /*d220*/  @!P1 SYNCS.PHASECHK.TRANS64 P1, [R2+URZ+0x1b0], R5 ;  /* 0x0001b005020095a7 */ /* 0x000ee400080210ff */
[----:B---3--:R-:W-:Y:S05]  /*d230*/  @!P1 BRA `(.L_x_69) ;  /* 0xfffffffc00f09947 */ /* 0x008fea000383ffff */
[----:B------:R-:W-:Y:S05]  /*d240*/  BRA `(.L_x_212) ;  /* 0xffffff6800087947 */ /* 0x000fea000383ffff */
.L_x_72:
[----:B------:R-:W-:-:S07]  /*d250*/  MOV R0, UR4 ;  /* 0x0000000400007c02 */ /* 0x000fce0008000f00 */
.L_x_213:
[----:B--2---:R2:W3:Y:S02]  /*d260*/  SYNCS.PHASECHK.TRANS64.TRYWAIT P0, [R0+URZ+0x1c0], R3 ;  /* 0x0001c003000075a7 */ /* 0x0044e400080011ff */
[----:B---3--:R-:W-:Y:S05]  /*d270*/  @!P0 NANOSLEEP.SYNCS 0x989680 ;  /* 0x009896800000895d */ /* 0x008fea0003900000 */
[----:B------:R-:W3:Y:S02]  /*d280*/  @!P0 SYNCS.PHASECHK.TRANS64 P0, [R0+URZ+0x1c0], R3 ;  /* 0x0001c003000085a7 */ /* 0x000ee400080010ff */
[----:B---3--:R-:W-:Y:S05]  /*d290*/  @!P0 BRA `(.L_x_213) ;  /* 0xfffffffc00f08947 */ /* 0x008fea000383ffff */
[----:B------:R-:W-:Y:S05]  /*d2a0*/  BRA `(.L_x_71) ;  /* 0xffffff68005c7947 */ /* 0x000fea000383ffff */
.L_x_81:
[----:B--2---:R-:W-:-:S04]  /*d2b0*/  MOV R0, UR5 ;  /* 0x0000000500007c02 */ /* 0x004fc80008000f00 */
[----:B------:R2:W3:Y:S03]  /*d2c0*/  SYNCS.PHASECHK.TRANS64.TRYWAIT P0, [R0+URZ+0x8], R7 ;  /* 0x00000807000075a7 */ /* 0x0004e600080011ff */
[----:B---3--:R-:W-:Y:S05]  /*d2d0*/  @!P0 NANOSLEEP.SYNCS 0x989680 ;  /* 0x009896800000895d */ /* 0x008fea0003900000 */
[----:B------:R-:W3:Y:S02]  /*d2e0*/  @!P0 SYNCS.PHASECHK.TRANS64 P0, [R0+URZ+0x8], R7 ;  /* 0x00000807000085a7 */ /* 0x000ee400080010ff */
[----:B---3--:R-:W-:Y:S05]  /*d2f0*/  @!P0 BRA `(.L_x_81) ;  /* 0xfffffffc00ec8947 */ /* 0x008fea000383ffff */
[----:B------:R-:W-:Y:S05]  /*d300*/  BRA `(.L_x_80) ;  /* 0xffffff6c00107947 */ /* 0x000fea000383ffff */
.L_x_83:
[----:B------:R-:W-:Y:S01]  /*d310*/  BSSY B0, `(.L_x_214) ;  /* 0x0000006000007945 */ /* 0x000fe20003800000 */
[----:B------:R-:W-:-:S07]  /*d320*/  MOV R15, 0xffffffff ;  /* 0xffffffff000f7802 */ /* 0x000fce0000000f00 */
[----:B-12--5:R-:W-:Y:S05]  /*d330*/  WARPSYNC.COLLECTIVE R15, `(.L_x_215) ;  /* 0x000000000f0c7348 */ /* 0x026fea0003c00000 */
[----:B------:R-:W-:Y:S02]  /*d340*/  ELECT P6, UR79, PT ;  /* 0x00000000004f782f */ /* 0x000fe400038c0000 */
[----:B------:R-:W-:Y:S01]  /*d350*/  MOV R14, UR79 ;  /* 0x0000004f000e7c02 */ /* 0x000fe20008000f00 */
[----:B-12--5:R-:W-:Y:S10]  /*d360*/  ENDCOLLECTIVE ;  /* 0x000000000000791b */ /* 0x026ff40003800000 */
.L_x_215:
[----:B------:R-:W-:Y:S05]  /*d370*/  BSYNC B0 ;  /* 0x0000000000007941 */ /* 0x000fea0003800000 */
.L_x_214:
[----:B------:R-:W-:Y:S01]  /*d380*/  PLOP3.LUT P0, PT, P6, PT, PT, 0x80, 0x8 ;  /* 0x000000000008781c */ /* 0x000fe2000370f070 */
[----:B------:R-:W-:-:S12]  /*d390*/  BRA `(.L_x_216) ;  /* 0xffffff6c003c7947 */ /* 0x000fd8000383ffff */
.L_x_85:
[----:B--2---:R-:W-:-:S04]  /*d3a0*/  MOV R0, UR5 ;  /* 0x0000000500007c02 */ /* 0x004fc80008000f00 */
[----:B------:R2:W3:Y:S03]  /*d3b0*/  SYNCS.PHASECHK.TRANS64.TRYWAIT P0, [R0+URZ+0x8], R5 ;  /* 0x00000805000075a7 */ /* 0x0004e600080011ff */
[----:B---3--:R-:W-:Y:S05]  /*d3c0*/  @!P0 NANOSLEEP.SYNCS 0x989680 ;  /* 0x009896800000895d */ /* 0x008fea0003900000 */
[----:B------:R-:W3:Y:S02]  /*d3d0*/  @!P0 SYNCS.PHASECHK.TRANS64 P0, [R0+URZ+0x8], R5 ;  /* 0x00000805000085a7 */ /* 0x000ee400080010ff */
[----:B---3--:R-:W-:Y:S05]  /*d3e0*/  @!P0 BRA `(.L_x_85) ;  /* 0xfffffffc00ec8947 */ /* 0x008fea000383ffff */
[----:B------:R-:W-:Y:S05]  /*d3f0*/  BRA `(.L_x_84) ;  /* 0xffffff6c00407947 */ /* 0x000fea000383ffff */
.L_x_86:
[----:B-1----:R1:W2:Y:S02]  /*d400*/  SYNCS.PHASECHK.TRANS64.TRYWAIT P0, [R0+URZ+0x1b0], R5 ;  /* 0x0001b005000075a7 */ /* 0x0022a400080011ff */
[----:B--2---:R-:W-:Y:S05]  /*d410*/  @!P0 NANOSLEEP.SYNCS 0x989680 ;  /* 0x009896800000895d */ /* 0x004fea0003900000 */
[----:B------:R-:W2:Y:S02]  /*d420*/  @!P0 SYNCS.PHASECHK.TRANS64 P0, [R0+URZ+0x1b0], R5 ;  /* 0x0001b005000085a7 */ /* 0x000ea400080010ff */
[----:B--2---:R-:W-:Y:S05]  /*d430*/  @!P0 BRA `(.L_x_86) ;  /* 0xfffffffc00f08947 */ /* 0x004fea000383ffff */
[----:B------:R-:W-:Y:S05]  /*d440*/  BRA `(.L_x_217) ;  /* 0xffffff7000147947 */ /* 0x000fea000383ffff */
.L_x_88:
[----:B------:R-:W-:-:S07]  /*d450*/  MOV R0, UR19 ;  /* 0x0000001300007c02 */ /* 0x000fce0008000f00 */
.L_x_218:
[----:B-1----:R1:W2:Y:S02]  /*d460*/  SYNCS.PHASECHK.TRANS64.TRYWAIT P0, [R0+URZ+0x1e0], R5 ;  /* 0x0001e005000075a7 */ /* 0x0022a400080011ff */
[----:B--2---:R-:W-:Y:S05]  /*d470*/  @!P0 NANOSLEEP.SYNCS 0x989680 ;  /* 0x009896800000895d */ /* 0x004fea0003900000 */
[----:B------:R-:W2:Y:S02]  /*d480*/  @!P0 SYNCS.PHASECHK.TRANS64 P0, [R0+URZ+0x1e0], R5 ;  /* 0x0001e005000085a7 */ /* 0x000ea400080010ff */
[----:B--2---:R-:W-:Y:S05]  /*d490*/  @!P0 BRA `(.L_x_218) ;  /* 0xfffffffc00f08947 */ /* 0x004fea000383ffff */
[----:B------:R-:W-:Y:S05]  /*d4a0*/  BRA `(.L_x_219) ;  /* 0xffffff70005c7947 */ /* 0x000fea000383ffff */
.L_x_91:
[----:B------:R-:W-:Y:S07]  /*d4b0*/  MOV R0, UR6 ;  /* 0x0000000600007c02 */ /* 0x000fee0008000f00 */
.L_x_220:
[----:B-1----:R1:W2:Y:S02]  /*d4c0*/  SYNCS.PHASECHK.TRANS64.TRYWAIT P0, [R0+URZ], R5 ;  /* 0x00000005000075a7 */ /* 0x0022a400080011ff */
[----:B--2---:R-:W-:Y:S05]  /*d4d0*/  @!P0 NANOSLEEP.SYNCS 0x989680 ;  /* 0x009896800000895d */ /* 0x004fea0003900000 */
[----:B------:R-:W2:Y:S02]  /*d4e0*/  @!P0 SYNCS.PHASECHK.TRANS64 P0, [R0+URZ], R5 ;  /* 0x00000005000085a7 */ /* 0x000ea400080010ff */
[----:B--2---:R-:W-:Y:S05]  /*d4f0*/  @!P0 BRA `(.L_x_220) ;  /* 0xfffffffc00f08947 */ /* 0x004fea000383ffff */
[----:B------:R-:W-:Y:S05]  /*d500*/  BRA `(.L_x_90) ;  /* 0xffffff7000747947 */ /* 0x000fea000383ffff */
.L_x_95:
[----:B-1----:R-:W-:-:S07]  /*d510*/  MOV R0, UR4 ;  /* 0x0000000400007c02 */ /* 0x002fce0008000f00 */
.L_x_221:
[----:B-1----:R1:W2:Y:S02]  /*d520*/  SYNCS.PHASECHK.TRANS64.TRYWAIT P0, [R0+URZ], R3 ;  /* 0x00000003000075a7 */ /* 0x0022a400080011ff */
[----:B--2---:R-:W-:Y:S05]  /*d530*/  @!P0 NANOSLEEP.SYNCS 0x989680 ;  /* 0x009896800000895d */ /* 0x004fea0003900000 */
[----:B------:R-:W2:Y:S02]  /*d540*/  @!P0 SYNCS.PHASECHK.TRANS64 P0, [R0+URZ], R3 ;  /* 0x00000003000085a7 */ /* 0x000ea400080010ff */
[----:B--2---:R-:W-:Y:S05]  /*d550*/  @!P0 BRA `(.L_x_221) ;  /* 0xfffffffc00f08947 */ /* 0x004fea000383ffff */
[----:B------:R-:W-:Y:S05]  /*d560*/  BRA `(.L_x_222) ;  /* 0xffffff74002c7947 */ /* 0x000fea000383ffff */
.L_x_98:
[----:B------:R-:W-:-:S07]  /*d570*/  MOV R0, UR13 ;  /* 0x0000000d00007c02 */ /* 0x000fce0008000f00 */
.L_x_223:
[----:B-1----:R1:W2:Y:S02]  /*d580*/  SYNCS.PHASECHK.TRANS64.TRYWAIT P1, [R0+URZ+0x210], R3 ;  /* 0x00021003000075a7 */ /* 0x0022a400080211ff */
[----:B--2---:R-:W-:Y:S05]  /*d590*/  @!P1 NANOSLEEP.SYNCS 0x989680 ;  /* 0x009896800000995d */ /* 0x004fea0003900000 */
[----:B------:R-:W2:Y:S02]  /*d5a0*/  @!P1 SYNCS.PHASECHK.TRANS64 P1, [R0+URZ+0x210], R3 ;  /* 0x00021003000095a7 */ /* 0x000ea400080210ff */
[----:B--2---:R-:W-:Y:S05]  /*d5b0*/  @!P1 BRA `(.L_x_223) ;  /* 0xfffffffc00f09947 */ /* 0x004fea000383ffff */
[----:B------:R-:W-:Y:S05]  /*d5c0*/  BRA `(.L_x_224) ;  /* 0xffffff7400787947 */ /* 0x000fea000383ffff */
.L_x_103:
[----:B---3--:R3:W4:Y:S02]  /*d5d0*/  SYNCS.PHASECHK.TRANS64.TRYWAIT P0, [R12+URZ+0x1b0], R9 ;  /* 0x0001b0090c0075a7 */ /* 0x00872400080011ff */
[----:B----4-:R-:W-:Y:S05]  /*d5e0*/  @!P0 NANOSLEEP.SYNCS 0x989680 ;  /* 0x009896800000895d */ /* 0x010fea0003900000 */
[----:B------:R-:W4:Y:S02]  /*d5f0*/  @!P0 SYNCS.PHASECHK.TRANS64 P0, [R12+URZ+0x1b0], R9 ;  /* 0x0001b0090c0085a7 */ /* 0x000f2400080010ff */
[----:B----4-:R-:W-:Y:S05]  /*d600*/  @!P0 BRA `(.L_x_103) ;  /* 0xfffffffc00f08947 */ /* 0x010fea000383ffff */
[----:B------:R-:W-:Y:S05]  /*d610*/  BRA `(.L_x_225) ;  /* 0xffffff7800a07947 */ /* 0x000fea000383ffff */
.L_x_106:
[----:B------:R-:W-:Y:S07]  /*d620*/  MOV R0, UR21 ;  /* 0x0000001500007c02 */ /* 0x000fee0008000f00 */
.L_x_226:
[----:B-1----:R1:W3:Y:S02]  /*d630*/  SYNCS.PHASECHK.TRANS64.TRYWAIT P2, [R0+URZ+0x1a8], R11 ;  /* 0x0001a80b000075a7 */ /* 0x0022e400080411ff */
[----:B---3--:R-:W-:Y:S05]  /*d640*/  @!P2 NANOSLEEP.SYNCS 0x989680 ;  /* 0x009896800000a95d */ /* 0x008fea0003900000 */
[----:B------:R-:W3:Y:S02]  /*d650*/  @!P2 SYNCS.PHASECHK.TRANS64 P2, [R0+URZ+0x1a8], R11 ;  /* 0x0001a80b0000a5a7 */ /* 0x000ee400080410ff */
[----:B---3--:R-:W-:Y:S05]  /*d660*/  @!P2 BRA `(.L_x_226) ;  /* 0xfffffffc00f0a947 */ /* 0x008fea000383ffff */
[----:B------:R-:W-:Y:S05]  /*d670*/  BRA `(.L_x_105) ;  /* 0xffffff8000087947 */ /* 0x000fea000383ffff */
.L_x_109:
[----:B---3--:R-:W-:Y:S07]  /*d680*/  MOV R0, UR21 ;  /* 0x0000001500007c02 */ /* 0x008fee0008000f00 */
.L_x_227:
[----:B-1----:R1:W3:Y:S02]  /*d690*/  SYNCS.PHASECHK.TRANS64.TRYWAIT P0, [R0+URZ+0x180], R9 ;  /* 0x00018009000075a7 */ /* 0x0022e400080011ff */
[----:B---3--:R-:W-:Y:S05]  /*d6a0*/  @!P0 NANOSLEEP.SYNCS 0x989680 ;  /* 0x009896800000895d */ /* 0x008fea0003900000 */
[----:B------:R-:W3:Y:S02]  /*d6b0*/  @!P0 SYNCS.PHASECHK.TRANS64 P0, [R0+URZ+0x180], R9 ;  /* 0x00018009000085a7 */ /* 0x000ee400080010ff */
[----:B---3--:R-:W-:Y:S05]  /*d6c0*/  @!P0 BRA `(.L_x_227) ;  /* 0xfffffffc00f08947 */ /* 0x008fea000383ffff */
[----:B------:R-:W-:Y:S05]  /*d6d0*/  BRA `(.L_x_228) ;  /* 0xffffff8000647947 */ /* 0x000fea000383ffff */
.L_x_110:
[----:B------:R-:W-:Y:S07]  /*d6e0*/  MOV R0, UR21 ;  /* 0x0000001500007c02 */ /* 0x000fee0008000f00 */
.L_x_229:
[----:B-1----:R1:W3:Y:S02]  /*d6f0*/  SYNCS.PHASECHK.TRANS64.TRYWAIT P0, [R0+URZ+0x188], R9 ;  /* 0x00018809000075a7 */ /* 0x0022e400080011ff */
[----:B---3--:R-:W-:Y:S05]  /*d700*/  @!P0 NANOSLEEP.SYNCS 0x989680 ;  /* 0x009896800000895d */ /* 0x008fea0003900000 */
[----:B------:R-:W3:Y:S02]  /*d710*/  @!P0 SYNCS.PHASECHK.TRANS64 P0, [R0+URZ+0x188], R9 ;  /* 0x00018809000085a7 */ /* 0x000ee400080010ff */
[----:B---3--:R-:W-:Y:S05]  /*d720*/  @!P0 BRA `(.L_x_229) ;  /* 0xfffffffc00f08947 */ /* 0x008fea000383ffff */
[----:B------:R-:W-:Y:S05]  /*d730*/  BRA `(.L_x_230) ;  /* 0xffffff8000a07947 */ /* 0x000fea000383ffff */
.L_x_111:
[----:B------:R-:W-:Y:S07]  /*d740*/  MOV R0, UR21 ;  /* 0x0000001500007c02 */ /* 0x000fee0008000f00 */
.L_x_231:
[----:B-1----:R1:W3:Y:S02]  /*d750*/  SYNCS.PHASECHK.TRANS64.TRYWAIT P0, [R0+URZ+0x190], R9 ;  /* 0x00019009000075a7 */ /* 0x0022e400080011ff */
[----:B---3--:R-:W-:Y:S05]  /*d760*/  @!P0 NANOSLEEP.SYNCS 0x989680 ;  /* 0x009896800000895d */ /* 0x008fea0003900000 */
[----:B------:R-:W3:Y:S02]  /*d770*/  @!P0 SYNCS.PHASECHK.TRANS64 P0, [R0+URZ+0x190], R9 ;  /* 0x00019009000085a7 */ /* 0x000ee400080010ff */
[----:B---3--:R-:W-:Y:S05]  /*d780*/  @!P0 BRA `(.L_x_231) ;  /* 0xfffffffc00f08947 */ /* 0x008fea000383ffff */
[----:B------:R-:W-:Y:S05]  /*d790*/  BRA `(.L_x_232) ;  /* 0xffffff8000e87947 */ /* 0x000fea000383ffff */
.L_x_112:
[----:B------:R-:W-:Y:S07]  /*d7a0*/  MOV R0, UR21 ;  /* 0x0000001500007c02 */ /* 0x000fee0008000f00 */
.L_x_233:
[----:B-1----:R1:W3:Y:S02]  /*d7b0*/  SYNCS.PHASECHK.TRANS64.TRYWAIT P0, [R0+URZ+0x198], R9 ;  /* 0x00019809000075a7 */ /* 0x0022e400080011ff */
[----:B---3--:R-:W-:Y:S05]  /*d7c0*/  @!P0 NANOSLEEP.SYNCS 0x989680 ;  /* 0x009896800000895d */ /* 0x008fea0003900000 */
[----:B------:R-:W3:Y:S02]  /*d7d0*/  @!P0 SYNCS.PHASECHK.TRANS64 P0, [R0+URZ+0x198], R9 ;  /* 0x00019809000085a7 */ /* 0x000ee400080010ff */
[----:B---3--:R-:W-:Y:S05]  /*d7e0*/  @!P0 BRA `(.L_x_233) ;  /* 0xfffffffc00f08947 */ /* 0x008fea000383ffff */
[----:B------:R-:W-:Y:S05]  /*d7f0*/  BRA `(.L_x_234) ;  /* 0xffffff84002c7947 */ /* 0x000fea000383ffff */
.L_x_114:
[----:B------:R-:W-:-:S07]  /*d800*/  MOV R0, UR21 ;  /* 0x0000001500007c02 */ /* 0x000fce0008000f00 */
.L_x_235:
[----:B-1----:R1:W4:Y:S02]  /*d810*/  SYNCS.PHASECHK.TRANS64.TRYWAIT P0, [R0+URZ+0x180], R3 ;  /* 0x00018003000075a7 */ /* 0x00232400080011ff */
[----:B----4-:R-:W-:Y:S05]  /*d820*/  @!P0 NANOSLEEP.SYNCS 0x989680 ;  /* 0x009896800000895d */ /* 0x010fea0003900000 */
[----:B------:R-:W4:Y:S02]  /*d830*/  @!P0 SYNCS.PHASECHK.TRANS64 P0, [R0+URZ+0x180], R3 ;  /* 0x00018003000085a7 */ /* 0x000f2400080010ff */
[----:B----4-:R-:W-:Y:S05]  /*d840*/  @!P0 BRA `(.L_x_235) ;  /* 0xfffffffc00f08947 */ /* 0x010fea000383ffff */
[----:B------:R-:W-:Y:S05]  /*d850*/  BRA `(.L_x_236) ;  /* 0xffffff8400a07947 */ /* 0x000fea000383ffff */
.L_x_115:
[----:B-1----:R-:W-:-:S07]  /*d860*/  MOV R0, UR21 ;  /* 0x0000001500007c02 */ /* 0x002fce0008000f00 */
.L_x_237:
[----:B-1----:R1:W4:Y:S02]  /*d870*/  SYNCS.PHASECHK.TRANS64.TRYWAIT P0, [R0+URZ+0x188], R3 ;  /* 0x00018803000075a7 */ /* 0x00232400080011ff */
[----:B----4-:R-:W-:Y:S05]  /*d880*/  @!P0 NANOSLEEP.SYNCS 0x989680 ;  /* 0x009896800000895d */ /* 0x010fea0003900000 */
[----:B------:R-:W4:Y:S02]  /*d890*/  @!P0 SYNCS.PHASECHK.TRANS64 P0, [R0+URZ+0x188], R3 ;  /* 0x00018803000085a7 */ /* 0x000f2400080010ff */
[----:B----4-:R-:W-:Y:S05]  /*d8a0*/  @!P0 BRA `(.L_x_237) ;  /* 0xfffffffc00f08947 */ /* 0x010fea000383ffff */
[----:B------:R-:W-:Y:S05]  /*d8b0*/  BRA `(.L_x_238) ;  /* 0xffffff8400907947 */ /* 0x000fea000383ffff */
.L_x_116:
[----:B-1----:R-:W-:-:S07]  /*d8c0*/  MOV R0, UR21 ;  /* 0x0000001500007c02 */ /* 0x002fce0008000f00 */
.L_x_239:
[----:B-1----:R1:W4:Y:S02]  /*d8d0*/  SYNCS.PHASECHK.TRANS64.TRYWAIT P0, [R0+URZ+0x190], R3 ;  /* 0x00019003000075a7 */ /* 0x00232400080011ff */
[----:B----4-:R-:W-:Y:S05]  /*d8e0*/  @!P0 NANOSLEEP.SYNCS 0x989680 ;  /* 0x009896800000895d */ /* 0x010fea0003900000 */
[----:B------:R-:W4:Y:S02]  /*d8f0*/  @!P0 SYNCS.PHASECHK.TRANS64 P0, [R0+URZ+0x190], R3 ;  /* 0x00019003000085a7 */ /* 0x000f2400080010ff */
[----:B----4-:R-:W-:Y:S05]  /*d900*/  @!P0 BRA `(.L_x_239) ;  /* 0xfffffffc00f08947 */ /* 0x010fea000383ffff */
[----:B------:R-:W-:Y:S05]  /*d910*/  BRA `(.L_x_240) ;  /* 0xffffff8400807947 */ /* 0x000fea000383ffff */
.L_x_118:
[----:B--2---:R2:W4:Y:S02]  /*d920*/  SYNCS.PHASECHK.TRANS64.TRYWAIT P0, [R3+URZ+0x1b0], R0 ;  /* 0x0001b000030075a7 */ /* 0x00452400080011ff */
[----:B----4-:R-:W-:Y:S05]  /*d930*/  @!P0 NANOSLEEP.SYNCS 0x989680 ;  /* 0x009896800000895d */ /* 0x010fea0003900000 */
[----:B------:R-:W4:Y:S02]  /*d940*/  @!P0 SYNCS.PHASECHK.TRANS64 P0, [R3+URZ+0x1b0], R0 ;  /* 0x0001b000030085a7 */ /* 0x000f2400080010ff */
[----:B----4-:R-:W-:Y:S05]  /*d950*/  @!P0 BRA `(.L_x_118) ;  /* 0xfffffffc00f08947 */ /* 0x010fea000383ffff */
[----:B------:R-:W-:Y:S05]  /*d960*/  BRA `(.L_x_241) ;  /* 0xffffff8800487947 */ /* 0x000fea000383ffff */
.L_x_129:
[----:B-1----:R1:W2:Y:S02]  /*d970*/  SYNCS.PHASECHK.TRANS64.TRYWAIT P1, [R3+URZ+0x160], R0 ;  /* 0x00016000030075a7 */ /* 0x0022a400080211ff */
[----:B--2---:R-:W-:Y:S05]  /*d980*/  @!P1 NANOSLEEP.SYNCS 0x989680 ;  /* 0x009896800000995d */ /* 0x004fea0003900000 */
[----:B------:R-:W2:Y:S02]  /*d990*/  @!P1 SYNCS.PHASECHK.TRANS64 P1, [R3+URZ+0x160], R0 ;  /* 0x00016000030095a7 */ /* 0x000ea400080210ff */
[----:B--2---:R-:W-:Y:S05]  /*d9a0*/  @!P1 BRA `(.L_x_129) ;  /* 0xfffffffc00f09947 */ /* 0x004fea000383ffff */
[----:B------:R-:W-:Y:S05]  /*d9b0*/  BRA `(.L_x_128) ;  /* 0xffffff9400b47947 */ /* 0x000fea000383ffff */
.L_x_131:
[----:B--2---:R2:W3:Y:S02]  /*d9c0*/  SYNCS.PHASECHK.TRANS64.TRYWAIT P0, [R165+URZ+0x1d0], R2 ;  /* 0x0001d002a50075a7 */ /* 0x0044e400080011ff */
[----:B---3--:R-:W-:Y:S05]  /*d9d0*/  @!P0 NANOSLEEP.SYNCS 0x989680 ;  /* 0x009896800000895d */ /* 0x008fea0003900000 */
[----:B------:R-:W3:Y:S02]  /*d9e0*/  @!P0 SYNCS.PHASECHK.TRANS64 P0, [R165+URZ+0x1d0], R2 ;  /* 0x0001d002a50085a7 */ /* 0x000ee400080010ff */
[----:B---3--:R-:W-:Y:S05]  /*d9f0*/  @!P0 BRA `(.L_x_131) ;  /* 0xfffffffc00f08947 */ /* 0x008fea000383ffff */
[----:B------:R-:W-:Y:S05]  /*da00*/  BRA `(.L_x_130) ;  /* 0xffffff9800107947 */ /* 0x000fea000383ffff */
.L_x_140:
[----:B--2---:R2:W3:Y:S02]  /*da10*/  SYNCS.PHASECHK.TRANS64.TRYWAIT P0, [R191+URZ+0x160], R0 ;  /* 0x00016000bf0075a7 */ /* 0x0044e400080011ff */
[----:B---3--:R-:W-:Y:S05]  /*da20*/  @!P0 NANOSLEEP.SYNCS 0x989680 ;  /* 0x009896800000895d */ /* 0x008fea0003900000 */
[----:B------:R-:W3:Y:S02]  /*da30*/  @!P0 SYNCS.PHASECHK.TRANS64 P0, [R191+URZ+0x160], R0 ;  /* 0x00016000bf0085a7 */ /* 0x000ee400080010ff */
[----:B---3--:R-:W-:Y:S05]  /*da40*/  @!P0 BRA `(.L_x_140) ;  /* 0xfffffffc00f08947 */ /* 0x008fea000383ffff */
[----:B------:R-:W-:Y:S05]  /*da50*/  BRA `(.L_x_139) ;  /* 0xffffffac001c7947 */ /* 0x000fea000383ffff */
.L_x_149:
[----:B--2---:R2:W3:Y:S02]  /*da60*/  SYNCS.PHASECHK.TRANS64.TRYWAIT P0, [R0+URZ+0x160], R9 ;  /* 0x00016009000075a7 */ /* 0x0044e400080011ff */
[----:B---3--:R-:W-:Y:S05]  /*da70*/  @!P0 NANOSLEEP.SYNCS 0x989680 ;  /* 0x009896800000895d */ /* 0x008fea0003900000 */
[----:B------:R-:W3:Y:S02]  /*da80*/  @!P0 SYNCS.PHASECHK.TRANS64 P0, [R0+URZ+0x160], R9 ;  /* 0x00016009000085a7 */ /* 0x000ee400080010ff */
[----:B---3--:R-:W-:Y:S05]  /*da90*/  @!P0 BRA `(.L_x_149) ;  /* 0xfffffffc00f08947 */ /* 0x008fea000383ffff */
[----:B------:R-:W-:Y:S05]  /*daa0*/  BRA `(.L_x_148) ;  /* 0xffffffc000747947 */ /* 0x000fea000383ffff */
.L_x_158:
[----:B--2---:R2:W3:Y:S02]  /*dab0*/  SYNCS.PHASECHK.TRANS64.TRYWAIT P0, [R0+URZ+0x160], R7 ;  /* 0x00016007000075a7 */ /* 0x0044e400080011ff */
[----:B---3--:R-:W-:Y:S05]  /*dac0*/  @!P0 NANOSLEEP.SYNCS 0x989680 ;  /* 0x009896800000895d */ /* 0x008fea0003900000 */
[----:B------:R-:W3:Y:S02]  /*dad0*/  @!P0 SYNCS.PHASECHK.TRANS64 P0, [R0+URZ+0x160], R7 ;  /* 0x00016007000085a7 */ /* 0x000ee400080010ff */
[----:B---3--:R-:W-:Y:S05]  /*dae0*/  @!P0 BRA `(.L_x_158) ;  /* 0xfffffffc00f08947 */ /* 0x008fea000383ffff */
[----:B------:R-:W-:Y:S05]  /*daf0*/  BRA `(.L_x_157) ;  /* 0xffffffd400d87947 */ /* 0x000fea000383ffff */
        .weak           $__internal_0_$__cuda_sm10x_tcgen05_guardrail_trap_col_being_dealloced_not_returned_by_alloc
        .type           $__internal_0_$__cuda_sm10x_tcgen05_guardrail_trap_col_being_dealloced_not_returned_by_alloc,@function
        .size           $__internal_0_$__cuda_sm10x_tcgen05_guardrail_trap_col_being_dealloced_not_returned_by_alloc,($__internal_1_$__cuda_sm10x_tcgen05_guardrail_trap_phase_invalid_during_alloc - $__internal_0_$__cuda_sm10x_tcgen05_guardrail_trap_col_being_dealloced_not_returned_by_alloc)
$__internal_0_$__cuda_sm10x_tcgen05_guardrail_trap_col_being_dealloced_not_returned_by_alloc:
[----:B------:R-:W-:Y:S05]  /*db00*/  BPT.TRAP 0x1 ;  /* 0x000000040000795c */ /* 0x000fea0000300000 */
[----:B------:R-:W-:-:S04]  /*db10*/  HFMA2 R3, -RZ, RZ, 0, 0 ;  /* 0x00000000ff037431 */ /* 0x000fc800000001ff */
[----:B------:R-:W-:Y:S05]  /*db20*/  RET.REL.NODEC R2 `(_ZN7cutlass13device_kernelINS_4gemm6kernel13GemmUniversalIN4cute5tupleIJiiiiEEENS1_10collective13CollectiveMmaINS1_35MainloopSm100TmaUmmaWarpSpecializedILi22ELi2ELi2ENS5_IJNS4_1CILi2EEENSA_ILi4EEENSA_ILi1EEEEEEEENS5_IJNSA_ILi256EEESG_NSA_ILi32EEEEEENS_12float_e4m3_tENS5_IJlSD_lEEESJ_SK_NS4_8TiledMMAINS4_8MMA_AtomIJNS4_10MMA_TraitsINS4_25SM100_MMA_F8F6F4_2x1SM_SSEJSJ_SJ_fSG_SG_NS4_17integral_constantINS4_4UMMA5MajorELSR_0EEESS_NSP_INSQ_7ScaleInELST_0EEESU_EEEEEENS4_6LayoutINS5_IJSD_SD_SD_EEENS5_IJNSA_ILi0EEESZ_SZ_EEEEENS5_IJNS4_10UnderscoreES12_S12_EEEEENS4_28SM100_TMA_2SM_LOAD_MULTICASTENS4_14ComposedLayoutINS4_7SwizzleILi1ELi4ELi3EEENS4_18smem_ptr_flag_bitsILi8EEENSX_INS5_IJNSA_ILi8EEESH_EEENS5_IJSH_SD_EEEEEEEvNS4_8identityENS4_18SM100_TMA_2SM_LOADES1F_vS1G_EENS_8epilogue10collective18CollectiveEpilogueINS1J_23Sm100TmaWarpSpecializedILi4ELi2ELi64ELb0ELb0EEEJNS5_IJNSA_ILi128EEESG_SH_EEENS5_IJNSX_IS1O_SD_EENSX_INSA_ILi64EEESD_EEEEESJ_SK_SJ_SK_NS1J_6fusion15FusionCallbacksIS1N_NS1U_17LinearCombinationISJ_fSJ_fLNS_15FloatRoundStyleE2EEES1P_S1T_JEEENS4_5SM1004TMEM4LOAD26SM100_TMEM_LOAD_32dp32b64xENS4_13SM90_TMA_LOADENS16_INS17_ILi2ELi4ELi3EEES1A_NSX_INS5_IJS1B_S1R_EEENS5_IJS1R_SD_EEEEEEENS4_39AutoVectorizingCopyWithAssumedAlignmentILi128EEENS4_14SM90_TMA_STOREES29_S2B_S2B_EEEvvEEEEvNT_6ParamsE) ;  /* 0xffffff2402347950 */ /* 0x000fea0003c3ffff */
        .weak           $__internal_1_$__cuda_sm10x_tcgen05_guardrail_trap_phase_invalid_during_alloc
        .type           $__internal_1_$__cuda_sm10x_tcgen05_guardrail_trap_phase_invalid_during_alloc,@function
        .size           $__internal_1_$__cuda_sm10x_tcgen05_guardrail_trap_phase_invalid_during_alloc,($__internal_2_$__cuda_sm10x_tcgen05_guardrail_trap_unallocated_columns_being_dealloced - $__internal_1_$__cuda_sm10x_tcgen05_guardrail_trap_phase_invalid_during_alloc)
$__internal_1_$__cuda_sm10x_tcgen05_guardrail_trap_phase_invalid_during_alloc:
[----:B------:R-:W-:Y:S05]  /*db30*/  BPT.TRAP 0x1 ;  /* 0x000000040000795c */ /* 0x000fea0000300000 */
[----:B------:R-:W-:-:S04]  /*db40*/  MOV R5, 0x0 ;  /* 0x0000000000057802 */ /* 0x000fc80000000f00 */
[----:B------:R-:W-:Y:S05]  /*db50*/  RET.REL.NODEC R4 `(_ZN7cutlass13device_kernelINS_4gemm6kernel13GemmUniversalIN4cute5tupleIJiiiiEEENS1_10collective13CollectiveMmaINS1_35MainloopSm100TmaUmmaWarpSpecializedILi22ELi2ELi2ENS5_IJNS4_1CILi2EEENSA_ILi4EEENSA_ILi1EEEEEEEENS5_IJNSA_ILi256EEESG_NSA_ILi32EEEEEENS_12float_e4m3_tENS5_IJlSD_lEEESJ_SK_NS4_8TiledMMAINS4_8MMA_AtomIJNS4_10MMA_TraitsINS4_25SM100_MMA_F8F6F4_2x1SM_SSEJSJ_SJ_fSG_SG_NS4_17integral_constantINS4_4UMMA5MajorELSR_0EEESS_NSP_INSQ_7ScaleInELST_0EEESU_EEEEEENS4_6LayoutINS5_IJSD_SD_SD_EEENS5_IJNSA_ILi0EEESZ_SZ_EEEEENS5_IJNS4_10UnderscoreES12_S12_EEEEENS4_28SM100_TMA_2SM_LOAD_MULTICASTENS4_14ComposedLayoutINS4_7SwizzleILi1ELi4ELi3EEENS4_18smem_ptr_flag_bitsILi8EEENSX_INS5_IJNSA_ILi8EEESH_EEENS5_IJSH_SD_EEEEEEEvNS4_8identityENS4_18SM100_TMA_2SM_LOADES1F_vS1G_EENS_8epilogue10collective18CollectiveEpilogueINS1J_23Sm100TmaWarpSpecializedILi4ELi2ELi64ELb0ELb0EEEJNS5_IJNSA_ILi128EEESG_SH_EEENS5_IJNSX_IS1O_SD_EENSX_INSA_ILi64EEESD_EEEEESJ_SK_SJ_SK_NS1J_6fusion15FusionCallbacksIS1N_NS1U_17LinearCombinationISJ_fSJ_fLNS_15FloatRoundStyleE2EEES1P_S1T_JEEENS4_5SM1004TMEM4LOAD26SM100_TMEM_LOAD_32dp32b64xENS4_13SM90_TMA_LOADENS16_INS17_ILi2ELi4ELi3EEES1A_NSX_INS5_IJS1B_S1R_EEENS5_IJS1R_SD_EEEEEEENS4_39AutoVectorizingCopyWithAssumedAlignmentILi128EEENS4_14SM90_TMA_STOREES29_S2B_S2B_EEEvvEEEEvNT_6ParamsE) ;  /* 0xffffff2404287950 */ /* 0x000fea0003c3ffff */
        .weak           $__internal_2_$__cuda_sm10x_tcgen05_guardrail_trap_unallocated_columns_being_dealloced
        .type           $__internal_2_$__cuda_sm10x_tcgen05_guardrail_trap_unallocated_columns_being_dealloced,@function
        .size           $__internal_2_$__cuda_sm10x_tcgen05_guardrail_trap_unallocated_columns_being_dealloced,(.L_x_243 - $__internal_2_$__cuda_sm10x_tcgen05_guardrail_trap_unallocated_columns_being_dealloced)
$__internal_2_$__cuda_sm10x_tcgen05_guardrail_trap_unallocated_columns_being_dealloced:
[----:B------:R-:W-:Y:S05]  /*db60*/  BPT.TRAP 0x1 ;  /* 0x000000040000795c */ /* 0x000fea0000300000 */
[----:B------:R-:W-:-:S04]  /*db70*/  HFMA2 R3, -RZ, RZ, 0, 0 ;  /* 0x00000000ff037431 */ /* 0x000fc800000001ff */
[----:B------:R-:W-:Y:S05]  /*db80*/  RET.REL.NODEC R2 `(_ZN7cutlass13device_kernelINS_4gemm6kernel13GemmUniversalIN4cute5tupleIJiiiiEEENS1_10collective13CollectiveMmaINS1_35MainloopSm100TmaUmmaWarpSpecializedILi22ELi2ELi2ENS5_IJNS4_1CILi2EEENSA_ILi4EEENSA_ILi1EEEEEEEENS5_IJNSA_ILi256EEESG_NSA_ILi32EEEEEENS_12float_e4m3_tENS5_IJlSD_lEEESJ_SK_NS4_8TiledMMAINS4_8MMA_AtomIJNS4_10MMA_TraitsINS4_25SM100_MMA_F8F6F4_2x1SM_SSEJSJ_SJ_fSG_SG_NS4_17integral_constantINS4_4UMMA5MajorELSR_0EEESS_NSP_INSQ_7ScaleInELST_0EEESU_EEEEEENS4_6LayoutINS5_IJSD_SD_SD_EEENS5_IJNSA_ILi0EEESZ_SZ_EEEEENS5_IJNS4_10UnderscoreES12_S12_EEEEENS4_28SM100_TMA_2SM_LOAD_MULTICASTENS4_14ComposedLayoutINS4_7SwizzleILi1ELi4ELi3EEENS4_18smem_ptr_flag_bitsILi8EEENSX_INS5_IJNSA_ILi8EEESH_EEENS5_IJSH_SD_EEEEEEEvNS4_8identityENS4_18SM100_TMA_2SM_LOADES1F_vS1G_EENS_8epilogue10collective18CollectiveEpilogueINS1J_23Sm100TmaWarpSpecializedILi4ELi2ELi64ELb0ELb0EEEJNS5_IJNSA_ILi128EEESG_SH_EEENS5_IJNSX_IS1O_SD_EENSX_INSA_ILi64EEESD_EEEEESJ_SK_SJ_SK_NS1J_6fusion15FusionCallbacksIS1N_NS1U_17LinearCombinationISJ_fSJ_fLNS_15FloatRoundStyleE2EEES1P_S1T_JEEENS4_5SM1004TMEM4LOAD26SM100_TMEM_LOAD_32dp32b64xENS4_13SM90_TMA_LOADENS16_INS17_ILi2ELi4ELi3EEES1A_NSX_INS5_IJS1B_S1R_EEENS5_IJS1R_SD_EEEEEEENS4_39AutoVectorizingCopyWithAssumedAlignmentILi128EEENS4_14SM90_TMA_STOREES29_S2B_S2B_EEEvvEEEEvNT_6ParamsE) ;  /* 0xffffff24021c7950 */ /* 0x000fea0003c3ffff */
.L_x_242:
[----:B------:R-:W-:-:S00]  /*db90*/  BRA `(.L_x_242) ;  /* 0xfffffffc00fc7947 */ /* 0x000fc0000383ffff */
[----:B------:R-:W-:-:S00]  /*dba0*/  NOP ;  /* 0x0000000000007918 */ /* 0x000fc00000000000 */
        /* <DEDUP_REMOVED lines=13> */
.L_x_243:


//--------------------- .nv.global.init           --------------------------
	.section	.nv.global.init,"aw",@progbits
.nv.global.init:
	.type		$str$27,@object
	.size		$str$27,($str$28 - $str$27)
$str$27:
        /*0000*/ 	.byte	0x28, 0x61, 0x64, 0x64, 0x72, 0x65, 0x73, 0x73, 0x20, 0x26, 0x20, 0x6d, 0x61, 0x73, 0x6b, 0x29
        /*0010*/ 	.byte	0x20, 0x3d, 0x3d, 0x20, 0x30, 0x00
	.type		$str$28,@object
	.size		$str$28,($str$26 - $str$28)
$str$28:
        /*0016*/ 	.byte	0x2f, 0x74, 0x6d, 0x70, 0x2f, 0x63, 0x75, 0x74, 0x6c, 0x61, 0x73, 0x73, 0x5f, 0x73, 0x77, 0x65
        /*0026*/ 	.byte	0x65, 0x70, 0x5f, 0x73, 0x72, 0x63, 0x2f, 0x69, 0x6e, 0x63, 0x6c, 0x75, 0x64, 0x65, 0x2f, 0x63
        /*0036*/ 	.byte	0x75, 0x74, 0x65, 0x2f, 0x70, 0x6f, 0x69, 0x6e, 0x74, 0x65, 0x72, 0x5f, 0x66, 0x6c, 0x61, 0x67
        /*0046*/ 	.byte	0x67, 0x65, 0x64, 0x2e, 0x68, 0x70, 0x70, 0x00
	.type		$str$26,@object
	.size		$str$26,($str$25 - $str$26)
$str$26:
        /*004e*/ 	.byte	0x2f, 0x74, 0x6d, 0x70, 0x2f, 0x63, 0x75, 0x74, 0x6c, 0x61, 0x73, 0x73, 0x5f, 0x73, 0x77, 0x65
        /*005e*/ 	.byte	0x65, 0x70, 0x5f, 0x73, 0x72, 0x63, 0x2f, 0x69, 0x6e, 0x63, 0x6c, 0x75, 0x64, 0x65, 0x2f, 0x63
        /*006e*/ 	.byte	0x75, 0x74, 0x65, 0x2f, 0x61, 0x74, 0x6f, 0x6d, 0x2f, 0x63, 0x6f, 0x70, 0x79, 0x5f, 0x74, 0x72
        /*007e*/ 	.byte	0x61, 0x69, 0x74, 0x73, 0x5f, 0x73, 0x6d, 0x31, 0x30, 0x30, 0x2e, 0x68, 0x70, 0x70, 0x00
	.type		$str$25,@object
	.size		$str$25,(__unnamed_1 - $str$25)
$str$25:
        /*008d*/ 	.byte	0x28, 0x28, 0x75, 0x69, 0x6e, 0x74, 0x33, 0x32, 0x5f, 0x74, 0x28, 0x74, 0x68, 0x72, 0x65, 0x61
        /*009d*/ 	.byte	0x64, 0x49, 0x64, 0x78, 0x2e, 0x78, 0x29, 0x20, 0x2f, 0x20, 0x33, 0x32, 0x29, 0x20, 0x25, 0x20
        /*00ad*/ 	.byte	0x34, 0x29, 0x20, 0x3d, 0x3d, 0x20, 0x28, 0x28, 0x28, 0x74, 0x6d, 0x65, 0x6d, 0x5f, 0x61, 0x64
        /*00bd*/ 	.byte	0x64, 0x72, 0x20, 0x3e, 0x3e, 0x20, 0x31, 0x36, 0x29, 0x20, 0x2f, 0x20, 0x33, 0x32, 0x29, 0x20
        /*00cd*/ 	.byte	0x25, 0x20, 0x34, 0x29, 0x00
	.type		__unnamed_1,@object
	.size		__unnamed_1,(__unnamed_2 - __unnamed_1)
__unnamed_1:
        /*00d2*/ 	.byte	0x61, 0x75, 0x74, 0x6f, 0x20, 0x63, 0x75, 0x74, 0x65, 0x3a, 0x3a, 0x61, 0x73, 0x5f, 0x70, 0x6f
        /* <DEDUP_REMOVED lines=24> */
        /*0262*/ 	.byte	0x43, 0x3c, 0x38, 0x31, 0x39, 0x32, 0x3e, 0x3e, 0x3e, 0x3e, 0x5d, 0x00
	.type		__unnamed_2,@object
	.size		__unnamed_2,(__unnamed_3 - __unnamed_2)
__unnamed_2:
        /* <DEDUP_REMOVED lines=26> */
	.type		__unnamed_3,@object
	.size		__unnamed_3,(.L_3 - __unnamed_3)
__unnamed_3:
        /* <DEDUP_REMOVED lines=42> */
        /*06aa*/ 	.byte	0x3e, 0x3e, 0x3e, 0x3e, 0x5d, 0x00
.L_3:


//--------------------- .nv.shared._ZN7cutlass13device_kernelINS_4gemm6kernel13GemmUniversalIN4cute5tupleIJiiiiEEENS1_10collective13CollectiveMmaINS1_35MainloopSm100TmaUmmaWarpSpecializedILi22ELi2ELi2ENS5_IJNS4_1CILi2EEENSA_ILi4EEENSA_ILi1EEEEEEEENS5_IJNSA_ILi256EEESG_NSA_ILi32EEEEEENS_12float_e4m3_tENS5_IJlSD_lEEESJ_SK_NS4_8TiledMMAINS4_8MMA_AtomIJNS4_10MMA_TraitsINS4_25SM100_MMA_F8F6F4_2x1SM_SSEJSJ_SJ_fSG_SG_NS4_17integral_constantINS4_4UMMA5MajorELSR_0EEESS_NSP_INSQ_7ScaleInELST_0EEESU_EEEEEENS4_6LayoutINS5_IJSD_SD_SD_EEENS5_IJNSA_ILi0EEESZ_SZ_EEEEENS5_IJNS4_10UnderscoreES12_S12_EEEEENS4_28SM100_TMA_2SM_LOAD_MULTICASTENS4_14ComposedLayoutINS4_7SwizzleILi1ELi4ELi3EEENS4_18smem_ptr_flag_bitsILi8EEENSX_INS5_IJNSA_ILi8EEESH_EEENS5_IJSH_SD_EEEEEEEvNS4_8identityENS4_18SM100_TMA_2SM_LOADES1F_vS1G_EENS_8epilogue10collective18CollectiveEpilogueINS1J_23Sm100TmaWarpSpecializedILi4ELi2ELi64ELb0ELb0EEEJNS5_IJNSA_ILi128EEESG_SH_EEENS5_IJNSX_IS1O_SD_EENSX_INSA_ILi64EEESD_EEEEESJ_SK_SJ_SK_NS1J_6fusion15FusionCallbacksIS1N_NS1U_17LinearCombinationISJ_fSJ_fLNS_15FloatRoundStyleE2EEES1P_S1T_JEEENS4_5SM1004TMEM4LOAD26SM100_TMEM_LOAD_32dp32b64xENS4_13SM90_TMA_LOADENS16_INS17_ILi2ELi4ELi3EEES1A_NSX_INS5_IJS1B_S1R_EEENS5_IJS1R_SD_EEEEEEENS4_39AutoVectorizingCopyWithAssumedAlignmentILi128EEENS4_14SM90_TMA_STOREES29_S2B_S2B_EEEvvEEEEvNT_6ParamsE --------------------------
	.section	.nv.shared._ZN7cutlass13device_kernelINS_4gemm6kernel13GemmUniversalIN4cute5tupleIJiiiiEEENS1_10collective13CollectiveMmaINS1_35MainloopSm100TmaUmmaWarpSpecializedILi22ELi2ELi2ENS5_IJNS4_1CILi2EEENSA_ILi4EEENSA_ILi1EEEEEEEENS5_IJNSA_ILi256EEESG_NSA_ILi32EEEEEENS_12float_e4m3_tENS5_IJlSD_lEEESJ_SK_NS4_8TiledMMAINS4_8MMA_AtomIJNS4_10MMA_TraitsINS4_25SM100_MMA_F8F6F4_2x1SM_SSEJSJ_SJ_fSG_SG_NS4_17integral_constantINS4_4UMMA5MajorELSR_0EEESS_NSP_INSQ_7ScaleInELST_0EEESU_EEEEEENS4_6LayoutINS5_IJSD_SD_SD_EEENS5_IJNSA_ILi0EEESZ_SZ_EEEEENS5_IJNS4_10UnderscoreES12_S12_EEEEENS4_28SM100_TMA_2SM_LOAD_MULTICASTENS4_14ComposedLayoutINS4_7SwizzleILi1ELi4ELi3EEENS4_18smem_ptr_flag_bitsILi8EEENSX_INS5_IJNSA_ILi8EEESH_EEENS5_IJSH_SD_EEEEEEEvNS4_8identityENS4_18SM100_TMA_2SM_LOADES1F_vS1G_EENS_8epilogue10collective18CollectiveEpilogueINS1J_23Sm100TmaWarpSpecializedILi4ELi2ELi64ELb0ELb0EEEJNS5_IJNSA_ILi128EEESG_SH_EEENS5_IJNSX_IS1O_SD_EENSX_INSA_ILi64EEESD_EEEEESJ_SK_SJ_SK_NS1J_6fusion15FusionCallbacksIS1N_NS1U_17LinearCombinationISJ_fSJ_fLNS_15FloatRoundStyleE2EEES1P_S1T_JEEENS4_5SM1004TMEM4LOAD26SM100_TMEM_LOAD_32dp32b64xENS4_13SM90_TMA_LOADENS16_INS17_ILi2ELi4ELi3EEES1A_NSX_INS5_IJS1B_S1R_EEENS5_IJS1R_SD_EEEEEEENS4_39AutoVectorizingCopyWithAssumedAlignmentILi128EEENS4_14SM90_TMA_STOREES29_S2B_S2B_EEEvvEEEEvNT_6ParamsE,"aw",@nobits
	.sectionflags	@""
	.align	16
	.zero		1024


//--------------------- .nv.shared.reserved.0     --------------------------
	.section	.nv.shared.reserved.0,"aw",@nobits
	.weak		__nv_reservedSMEM_offset_0_alias
	.size		__nv_reservedSMEM_offset_0_alias, 0, 64
	.other		__nv_reservedSMEM_offset_0_alias,@"STO_CUDA_RESERVED_SHARED STV_DEFAULT"
__nv_reservedSMEM_offset_0_alias:
	.zero		0
.nv.shared.reserved.0:
	.zero		64
	.weak		__nv_reservedSMEM_tcgen05_partition
	.type		__nv_reservedSMEM_tcgen05_partition,@object
	.size		__nv_reservedSMEM_tcgen05_partition,(.L_0 - __nv_reservedSMEM_tcgen05_partition)
__nv_reservedSMEM_tcgen05_partition:
	.zero		32
.L_0:


//--------------------- .nv.global                --------------------------
	.section	.nv.global,"aw",@nobits
.nv.global:
	.type		_ZN40_INTERNAL_6db2095c_4_k_cu_3bf358f1_301464cute1_E,@object
	.size		_ZN40_INTERNAL_6db2095c_4_k_cu_3bf358f1_301464cute1_E,(_ZN40_INTERNAL_6db2095c_4_k_cu_3bf358f1_301464cuda3std3__45__cpo6cbeginE - _ZN40_INTERNAL_6db2095c_4_k_cu_3bf358f1_301464cute1_E)
_ZN40_INTERNAL_6db2095c_4_k_cu_3bf358f1_301464cute1_E:
	.zero		1
	.type		_ZN40_INTERNAL_6db2095c_4_k_cu_3bf358f1_301464cuda3std3__45__cpo6cbeginE,@object
	.size		_ZN40_INTERNAL_6db2095c_4_k_cu_3bf358f1_301464cuda3std3__45__cpo6cbeginE,(_ZN40_INTERNAL_6db2095c_4_k_cu_3bf358f1_301464cuda3std3__48in_placeE - _ZN40_INTERNAL_6db2095c_4_k_cu_3bf358f1_301464cuda3std3__45__cpo6cbeginE)
_ZN40_INTERNAL_6db2095c_4_k_cu_3bf358f1_301464cuda3std3__45__cpo6cbeginE:
	.zero		1
	.type		_ZN40_INTERNAL_6db2095c_4_k_cu_3bf358f1_301464cuda3std3__48in_placeE,@object
	.size		_ZN40_INTERNAL_6db2095c_4_k_cu_3bf358f1_301464cuda3std3__48in_placeE,(_ZN40_INTERNAL_6db2095c_4_k_cu_3bf358f1_301464cuda3std6ranges3__45__cpo9iter_moveE - _ZN40_INTERNAL_6db2095c_4_k_cu_3bf358f1_301464cuda3std3__48in_placeE)
_ZN40_INTERNAL_6db2095c_4_k_cu_3bf358f1_301464cuda3std3__48in_placeE:
	.zero		1
	.type		_ZN40_INTERNAL_6db2095c_4_k_cu_3bf358f1_301464cuda3std6ranges3__45__cpo9iter_moveE,@object
	.size		_ZN40_INTERNAL_6db2095c_4_k_cu_3bf358f1_301464cuda3std6ranges3__45__cpo9iter_moveE,(_ZN40_INTERNAL_6db2095c_4_k_cu_3bf358f1_301464cuda3std3__45__cpo5beginE - _ZN40_INTERNAL_6db2095c_4_k_cu_3bf358f1_301464cuda3std6ranges3__45__cpo9iter_moveE)
_ZN40_INTERNAL_6db2095c_4_k_cu_3bf358f1_301464cuda3std6ranges3__45__cpo9iter_moveE:
	.zero		1
	.type		_ZN40_INTERNAL_6db2095c_4_k_cu_3bf358f1_301464cuda3std3__45__cpo5beginE,@object
	.size		_ZN40_INTERNAL_6db2095c_4_k_cu_3bf358f1_301464cuda3std3__45__cpo5beginE,(_ZN40_INTERNAL_6db2095c_4_k_cu_3bf358f1_301464cuda3std3__442_GLOBAL__N__6db2095c_4_k_cu_3bf358f1_301466ignoreE - _ZN40_INTERNAL_6db2095c_4_k_cu_3bf358f1_301464cuda3std3__45__cpo5beginE)
_ZN40_INTERNAL_6db2095c_4_k_cu_3bf358f1_301464cuda3std3__45__cpo5beginE:
	.zero		1
	.type		_ZN40_INTERNAL_6db2095c_4_k_cu_3bf358f1_301464cuda3std3__442_GLOBAL__N__6db2095c_4_k_cu_3bf358f1_301466ignoreE,@object
	.size		_ZN40_INTERNAL_6db2095c_4_k_cu_3bf358f1_301464cuda3std3__442_GLOBAL__N__6db2095c_4_k_cu_3bf358f1_301466ignoreE,(_ZN40_INTERNAL_6db2095c_4_k_cu_3bf358f1_301464cute7productE - _ZN40_INTERNAL_6db2095c_4_k_cu_3bf358f1_301464cuda3std3__442_GLOBAL__N__6db2095c_4_k_cu_3bf358f1_301466ignoreE)
_ZN40_INTERNAL_6db2095c_4_k_cu_3bf358f1_301464cuda3std3__442_GLOBAL__N__6db2095c_4_k_cu_3bf358f1_301466ignoreE:
	.zero		1
	.type		_ZN40_INTERNAL_6db2095c_4_k_cu_3bf358f1_301464cute7productE,@object
	.size		_ZN40_INTERNAL_6db2095c_4_k_cu_3bf358f1_301464cute7productE,(_ZN40_INTERNAL_6db2095c_4_k_cu_3bf358f1_301464cuda3std3__45__cpo3endE - _ZN40_INTERNAL_6db2095c_4_k_cu_3bf358f1_301464cute7productE)
_ZN40_INTERNAL_6db2095c_4_k_cu_3bf358f1_301464cute7productE:
	.zero		1
	.type		_ZN40_INTERNAL_6db2095c_4_k_cu_3bf358f1_301464cuda3std3__45__cpo3endE,@object
	.size		_ZN40_INTERNAL_6db2095c_4_k_cu_3bf358f1_301464cuda3std3__45__cpo3endE,(_ZN40_INTERNAL_6db2095c_4_k_cu_3bf358f1_301464cuda3std3__419piecewise_constructE - _ZN40_INTERNAL_6db2095c_4_k_cu_3bf358f1_301464cuda3std3__45__cpo3endE)
_ZN40_INTERNAL_6db2095c_4_k_cu_3bf358f1_301464cuda3std3__45__cpo3endE:
	.zero		1
	.type		_ZN40_INTERNAL_6db2095c_4_k_cu_3bf358f1_301464cuda3std3__419piecewise_constructE,@object
	.size		_ZN40_INTERNAL_6db2095c_4_k_cu_3bf358f1_301464cuda3std3__419piecewise_constructE,(_ZN40_INTERNAL_6db2095c_4_k_cu_3bf358f1_301464cuda3std3__45__cpo4cendE - _ZN40_INTERNAL_6db2095c_4_k_cu_3bf358f1_301464cuda3std3__419piecewise_constructE)
_ZN40_INTERNAL_6db2095c_4_k_cu_3bf358f1_301464cuda3std3__419piecewise_constructE:
	.zero		1
	.type		_ZN40_INTERNAL_6db2095c_4_k_cu_3bf358f1_301464cuda3std3__45__cpo4cendE,@object
	.size		_ZN40_INTERNAL_6db2095c_4_k_cu_3bf358f1_301464cuda3std3__45__cpo4cendE,(_ZN40_INTERNAL_6db2095c_4_k_cu_3bf358f1_301464cuda3std6ranges3__45__cpo4swapE - _ZN40_INTERNAL_6db2095c_4_k_cu_3bf358f1_301464cuda3std3__45__cpo4cendE)
_ZN40_INTERNAL_6db2095c_4_k_cu_3bf358f1_301464cuda3std3__45__cpo4cendE:
	.zero		1
	.type		_ZN40_INTERNAL_6db2095c_4_k_cu_3bf358f1_301464cuda3std6ranges3__45__cpo4swapE,@object
	.size		_ZN40_INTERNAL_6db2095c_4_k_cu_3bf358f1_301464cuda3std6ranges3__45__cpo4swapE,(.L_11 - _ZN40_INTERNAL_6db2095c_4_k_cu_3bf358f1_301464cuda3std6ranges3__45__cpo4swapE)
_ZN40_INTERNAL_6db2095c_4_k_cu_3bf358f1_301464cuda3std6ranges3__45__cpo4swapE:
	.zero		1
.L_11:


//--------------------- .nv.constant0._ZN7cutlass13device_kernelINS_4gemm6kernel13GemmUniversalIN4cute5tupleIJiiiiEEENS1_10collective13CollectiveMmaINS1_35MainloopSm100TmaUmmaWarpSpecializedILi22ELi2ELi2ENS5_IJNS4_1CILi2EEENSA_ILi4EEENSA_ILi1EEEEEEEENS5_IJNSA_ILi256EEESG_NSA_ILi32EEEEEENS_12float_e4m3_tENS5_IJlSD_lEEESJ_SK_NS4_8TiledMMAINS4_8MMA_AtomIJNS4_10MMA_TraitsINS4_25SM100_MMA_F8F6F4_2x1SM_SSEJSJ_SJ_fSG_SG_NS4_17integral_constantINS4_4UMMA5MajorELSR_0EEESS_NSP_INSQ_7ScaleInELST_0EEESU_EEEEEENS4_6LayoutINS5_IJSD_SD_SD_EEENS5_IJNSA_ILi0EEESZ_SZ_EEEEENS5_IJNS4_10UnderscoreES12_S12_EEEEENS4_28SM100_TMA_2SM_LOAD_MULTICASTENS4_14ComposedLayoutINS4_7SwizzleILi1ELi4ELi3EEENS4_18smem_ptr_flag_bitsILi8EEENSX_INS5_IJNSA_ILi8EEESH_EEENS5_IJSH_SD_EEEEEEEvNS4_8identityENS4_18SM100_TMA_2SM_LOADES1F_vS1G_EENS_8epilogue10collective18CollectiveEpilogueINS1J_23Sm100TmaWarpSpecializedILi4ELi2ELi64ELb0ELb0EEEJNS5_IJNSA_ILi128EEESG_SH_EEENS5_IJNSX_IS1O_SD_EENSX_INSA_ILi64EEESD_EEEEESJ_SK_SJ_SK_NS1J_6fusion15FusionCallbacksIS1N_NS1U_17LinearCombinationISJ_fSJ_fLNS_15FloatRoundStyleE2EEES1P_S1T_JEEENS4_5SM1004TMEM4LOAD26SM100_TMEM_LOAD_32dp32b64xENS4_13SM90_TMA_LOADENS16_INS17_ILi2ELi4ELi3EEES1A_NSX_INS5_IJS1B_S1R_EEENS5_IJS1R_SD_EEEEEEENS4_39AutoVectorizingCopyWithAssumedAlignmentILi128EEENS4_14SM90_TMA_STOREES29_S2B_S2B_EEEvvEEEEvNT_6ParamsE --------------------------
	.section	.nv.constant0._ZN7cutlass13device_kernelINS_4gemm6kernel13GemmUniversalIN4cute5tupleIJiiiiEEENS1_10collective13CollectiveMmaINS1_35MainloopSm100TmaUmmaWarpSpecializedILi22ELi2ELi2ENS5_IJNS4_1CILi2EEENSA_ILi4EEENSA_ILi1EEEEEEEENS5_IJNSA_ILi256EEESG_NSA_ILi32EEEEEENS_12float_e4m3_tENS5_IJlSD_lEEESJ_SK_NS4_8TiledMMAINS4_8MMA_AtomIJNS4_10MMA_TraitsINS4_25SM100_MMA_F8F6F4_2x1SM_SSEJSJ_SJ_fSG_SG_NS4_17integral_constantINS4_4UMMA5MajorELSR_0EEESS_NSP_INSQ_7ScaleInELST_0EEESU_EEEEEENS4_6LayoutINS5_IJSD_SD_SD_EEENS5_IJNSA_ILi0EEESZ_SZ_EEEEENS5_IJNS4_10UnderscoreES12_S12_EEEEENS4_28SM100_TMA_2SM_LOAD_MULTICASTENS4_14ComposedLayoutINS4_7SwizzleILi1ELi4ELi3EEENS4_18smem_ptr_flag_bitsILi8EEENSX_INS5_IJNSA_ILi8EEESH_EEENS5_IJSH_SD_EEEEEEEvNS4_8identityENS4_18SM100_TMA_2SM_LOADES1F_vS1G_EENS_8epilogue10collective18CollectiveEpilogueINS1J_23Sm100TmaWarpSpecializedILi4ELi2ELi64ELb0ELb0EEEJNS5_IJNSA_ILi128EEESG_SH_EEENS5_IJNSX_IS1O_SD_EENSX_INSA_ILi64EEESD_EEEEESJ_SK_SJ_SK_NS1J_6fusion15FusionCallbacksIS1N_NS1U_17LinearCombinationISJ_fSJ_fLNS_15FloatRoundStyleE2EEES1P_S1T_JEEENS4_5SM1004TMEM4LOAD26SM100_TMEM_LOAD_32dp32b64xENS4_13SM90_TMA_LOADENS16_INS17_ILi2ELi4ELi3EEES1A_NSX_INS5_IJS1B_S1R_EEENS5_IJS1R_SD_EEEEEEENS4_39AutoVectorizingCopyWithAssumedAlignmentILi128EEENS4_14SM90_TMA_STOREES29_S2B_S2B_EEEvvEEEEvNT_6ParamsE,"a",@progbits
	.sectionflags	@""
	.align	4
.nv.constant0._ZN7cutlass13device_kernelINS_4gemm6kernel13GemmUniversalIN4cute5tupleIJiiiiEEENS1_10collective13CollectiveMmaINS1_35MainloopSm100TmaUmmaWarpSpecializedILi22ELi2ELi2ENS5_IJNS4_1CILi2EEENSA_ILi4EEENSA_ILi1EEEEEEEENS5_IJNSA_ILi256EEESG_NSA_ILi32EEEEEENS_12float_e4m3_tENS5_IJlSD_lEEESJ_SK_NS4_8TiledMMAINS4_8MMA_AtomIJNS4_10MMA_TraitsINS4_25SM100_MMA_F8F6F4_2x1SM_SSEJSJ_SJ_fSG_SG_NS4_17integral_constantINS4_4UMMA5MajorELSR_0EEESS_NSP_INSQ_7ScaleInELST_0EEESU_EEEEEENS4_6LayoutINS5_IJSD_SD_SD_EEENS5_IJNSA_ILi0EEESZ_SZ_EEEEENS5_IJNS4_10UnderscoreES12_S12_EEEEENS4_28SM100_TMA_2SM_LOAD_MULTICASTENS4_14ComposedLayoutINS4_7SwizzleILi1ELi4ELi3EEENS4_18smem_ptr_flag_bitsILi8EEENSX_INS5_IJNSA_ILi8EEESH_EEENS5_IJSH_SD_EEEEEEEvNS4_8identityENS4_18SM100_TMA_2SM_LOADES1F_vS1G_EENS_8epilogue10collective18CollectiveEpilogueINS1J_23Sm100TmaWarpSpecializedILi4ELi2ELi64ELb0ELb0EEEJNS5_IJNSA_ILi128EEESG_SH_EEENS5_IJNSX_IS1O_SD_EENSX_INSA_ILi64EEESD_EEEEESJ_SK_SJ_SK_NS1J_6fusion15FusionCallbacksIS1N_NS1U_17LinearCombinationISJ_fSJ_fLNS_15FloatRoundStyleE2EEES1P_S1T_JEEENS4_5SM1004TMEM4LOAD26SM100_TMEM_LOAD_32dp32b64xENS4_13SM90_TMA_LOADENS16_INS17_ILi2ELi4ELi3EEES1A_NSX_INS5_IJS1B_S1R_EEENS5_IJS1R_SD_EEEEEEENS4_39AutoVectorizingCopyWithAssumedAlignmentILi128EEENS4_14SM90_TMA_STOREES29_S2B_S2B_EEEvvEEEEvNT_6ParamsE:
	.zero		2944


//--------------------- SYMBOLS --------------------------

	.type		.nv.reservedSmem.offset0,@object
	.size		.nv.reservedSmem.offset0,0x4
	.type		.nv.reservedSmem.cap,@object
	.size		.nv.reservedSmem.cap,0x4
	.type		__assertfail,@function
